	.target	sm_90a

	.elftype	@"ET_EXEC"


//--------------------- .note.nv.tkinfo           --------------------------
	.section	.note.nv.tkinfo,"",@"SHT_NOTE"
	.sectionflags	@"SHF_NOTE_NV_TKINFO"
	.tkinfo
        /*0018*/ 	.word	0x00000002
        /*0030*/ 	.string	""
        /*0030*/ 	.string	"ptxas"
        /*0030*/ 	.string	"Cuda compilation tools, release 13.0, V13.0.88"
        /*0030*/ 	.string	"Build cuda_13.0.r13.0/compiler.36424714_0"
        /*0030*/ 	.string	"-arch sm_90a -m 64 "



//--------------------- .note.nv.cuinfo           --------------------------
	.section	.note.nv.cuinfo,"",@"SHT_NOTE"
	.sectionflags	@"SHF_NOTE_NV_CUINFO"
        /*0018*/ 	.short	0x0002
        /*001a*/ 	.short	0x005a
        /*001c*/ 	.short	0x0082
	.zero		2


//--------------------- .nv.info                  --------------------------
	.section	.nv.info,"",@"SHT_CUDA_INFO"
	.align	4


	//----- nvinfo : EIATTR_REGCOUNT
	.align		4
        /*0000*/ 	.byte	0x04, 0x2f
        /*0002*/ 	.short	(.L_18 - .L_17)
	.align		4
.L_17:
        /*0004*/ 	.word	index@(_ZN7cutlass13device_kernelINS_4gemm6kernel13GemmUniversalIN4cute5tupleIJiiiiEEENS1_10collective13CollectiveMmaINS1_34MainloopSm90TmaGmmaWarpSpecializedILi3ENS5_IJNS4_1CILi2EEENSA_ILi1EEESC_EEENS1_35KernelTmaWarpSpecializedCooperativeEEENS5_IJNSA_ILi256EEESG_NSA_ILi64EEEEEENS_6half_tENS5_IJlSC_lEEESJ_SK_NS4_8TiledMMAINS4_8MMA_AtomIJNS4_4SM904GMMA26MMA_64x256x16_F32F16F16_SSILNSO_5MajorE0ELSQ_0ELNSO_7ScaleInE1ELSR_1EEEEEENS4_6LayoutISD_NS5_IJSC_NSA_ILi0EEESV_EEEEENS5_IJNS4_10UnderscoreESY_SY_EEEEENS4_13SM90_TMA_LOADENS4_14ComposedLayoutINS4_7SwizzleILi3ELi4ELi3EEENS4_18smem_ptr_flag_bitsILi16EEENSU_INS5_IJNSA_ILi8EEESH_EEENS5_IJSH_SC_EEEEEEEvNS4_8identityENS4_23SM90_TMA_LOAD_MULTICASTES1B_vS1C_EENS_8epilogue10collective18CollectiveEpilogueINS1F_22Sm90TmaWarpSpecializedILi4ELi2ELi16ELb1ELb0EEEJSI_NS5_IJNSA_ILi128EEENSA_ILi32EEEEEESJ_SK_SJ_SK_NS1F_6fusion15FusionCallbacksIS1J_NS1N_13LinCombEltActINS1F_6thread4SiLuESJ_fSJ_fLNS_15FloatRoundStyleE2EEESI_S1M_JEEES11_NS12_INS13_ILi2ELi4ELi3EEES16_NSU_INS5_IJS17_S1L_EEENS5_IJS1L_SC_EEEEEEENS4_17SM75_U32x4_LDSM_NENS4_14SM90_TMA_STOREES1Z_NS4_17SM90_U32x4_STSM_NENS4_9Copy_AtomIJS22_SJ_EEEvEEEvvEEEEvNT_6ParamsE)
        /*0008*/ 	.word	0x000000a8


	//----- nvinfo : EIATTR_FRAME_SIZE
	.align		4
.L_18:
        /*000c*/ 	.byte	0x04, 0x11
        /*000e*/ 	.short	(.L_20 - .L_19)
	.align		4
.L_19:
        /*0010*/ 	.word	index@($__internal_0_$__cuda_sm20_rcp_rn_f32_slowpath)
        /*0014*/ 	.word	0x000007a0


	//----- nvinfo : EIATTR_FRAME_SIZE
	.align		4
.L_20:
        /*0018*/ 	.byte	0x04, 0x11
        /*001a*/ 	.short	(.L_22 - .L_21)
	.align		4
.L_21:
        /*001c*/ 	.word	index@(_ZN7cutlass13device_kernelINS_4gemm6kernel13GemmUniversalIN4cute5tupleIJiiiiEEENS1_10collective13CollectiveMmaINS1_34MainloopSm90TmaGmmaWarpSpecializedILi3ENS5_IJNS4_1CILi2EEENSA_ILi1EEESC_EEENS1_35KernelTmaWarpSpecializedCooperativeEEENS5_IJNSA_ILi256EEESG_NSA_ILi64EEEEEENS_6half_tENS5_IJlSC_lEEESJ_SK_NS4_8TiledMMAINS4_8MMA_AtomIJNS4_4SM904GMMA26MMA_64x256x16_F32F16F16_SSILNSO_5MajorE0ELSQ_0ELNSO_7ScaleInE1ELSR_1EEEEEENS4_6LayoutISD_NS5_IJSC_NSA_ILi0EEESV_EEEEENS5_IJNS4_10UnderscoreESY_SY_EEEEENS4_13SM90_TMA_LOADENS4_14ComposedLayoutINS4_7SwizzleILi3ELi4ELi3EEENS4_18smem_ptr_flag_bitsILi16EEENSU_INS5_IJNSA_ILi8EEESH_EEENS5_IJSH_SC_EEEEEEEvNS4_8identityENS4_23SM90_TMA_LOAD_MULTICASTES1B_vS1C_EENS_8epilogue10collective18CollectiveEpilogueINS1F_22Sm90TmaWarpSpecializedILi4ELi2ELi16ELb1ELb0EEEJSI_NS5_IJNSA_ILi128EEENSA_ILi32EEEEEESJ_SK_SJ_SK_NS1F_6fusion15FusionCallbacksIS1J_NS1N_13LinCombEltActINS1F_6thread4SiLuESJ_fSJ_fLNS_15FloatRoundStyleE2EEESI_S1M_JEEES11_NS12_INS13_ILi2ELi4ELi3EEES16_NSU_INS5_IJS17_S1L_EEENS5_IJS1L_SC_EEEEEEENS4_17SM75_U32x4_LDSM_NENS4_14SM90_TMA_STOREES1Z_NS4_17SM90_U32x4_STSM_NENS4_9Copy_AtomIJS22_SJ_EEEvEEEvvEEEEvNT_6ParamsE)
        /*0020*/ 	.word	0x000007a0


	//----- nvinfo : EIATTR_MIN_STACK_SIZE
	.align		4
.L_22:
        /*0024*/ 	.byte	0x04, 0x12
        /*0026*/ 	.short	(.L_24 - .L_23)
	.align		4
.L_23:
        /*0028*/ 	.word	index@(_ZN7cutlass13device_kernelINS_4gemm6kernel13GemmUniversalIN4cute5tupleIJiiiiEEENS1_10collective13CollectiveMmaINS1_34MainloopSm90TmaGmmaWarpSpecializedILi3ENS5_IJNS4_1CILi2EEENSA_ILi1EEESC_EEENS1_35KernelTmaWarpSpecializedCooperativeEEENS5_IJNSA_ILi256EEESG_NSA_ILi64EEEEEENS_6half_tENS5_IJlSC_lEEESJ_SK_NS4_8TiledMMAINS4_8MMA_AtomIJNS4_4SM904GMMA26MMA_64x256x16_F32F16F16_SSILNSO_5MajorE0ELSQ_0ELNSO_7ScaleInE1ELSR_1EEEEEENS4_6LayoutISD_NS5_IJSC_NSA_ILi0EEESV_EEEEENS5_IJNS4_10UnderscoreESY_SY_EEEEENS4_13SM90_TMA_LOADENS4_14ComposedLayoutINS4_7SwizzleILi3ELi4ELi3EEENS4_18smem_ptr_flag_bitsILi16EEENSU_INS5_IJNSA_ILi8EEESH_EEENS5_IJSH_SC_EEEEEEEvNS4_8identityENS4_23SM90_TMA_LOAD_MULTICASTES1B_vS1C_EENS_8epilogue10collective18CollectiveEpilogueINS1F_22Sm90TmaWarpSpecializedILi4ELi2ELi16ELb1ELb0EEEJSI_NS5_IJNSA_ILi128EEENSA_ILi32EEEEEESJ_SK_SJ_SK_NS1F_6fusion15FusionCallbacksIS1J_NS1N_13LinCombEltActINS1F_6thread4SiLuESJ_fSJ_fLNS_15FloatRoundStyleE2EEESI_S1M_JEEES11_NS12_INS13_ILi2ELi4ELi3EEES16_NSU_INS5_IJS17_S1L_EEENS5_IJS1L_SC_EEEEEEENS4_17SM75_U32x4_LDSM_NENS4_14SM90_TMA_STOREES1Z_NS4_17SM90_U32x4_STSM_NENS4_9Copy_AtomIJS22_SJ_EEEvEEEvvEEEEvNT_6ParamsE)
        /*002c*/ 	.word	0x000007a0
.L_24:


//--------------------- .nv.compat                --------------------------
	.section	.nv.compat,"",@"SHT_CUDA_COMPAT_INFO"
	.align	4
        /*0000*/ 	.byte	0x02, 0x09, 0x01, 0x00, 0x02, 0x02, 0x04, 0x00, 0x02, 0x05, 0x05, 0x00, 0x03, 0x07, 0x01, 0x01
        /*0010*/ 	.byte	0x02, 0x03, 0x01, 0x00, 0x02, 0x06, 0x01, 0x00, 0x04, 0x0b, 0x08, 0x00, 0x00, 0x00, 0x00, 0x00
        /*0020*/ 	.byte	0x00, 0x00, 0x00, 0x00


//--------------------- .nv.info._ZN7cutlass13device_kernelINS_4gemm6kernel13GemmUniversalIN4cute5tupleIJiiiiEEENS1_10collective13CollectiveMmaINS1_34MainloopSm90TmaGmmaWarpSpecializedILi3ENS5_IJNS4_1CILi2EEENSA_ILi1EEESC_EEENS1_35KernelTmaWarpSpecializedCooperativeEEENS5_IJNSA_ILi256EEESG_NSA_ILi64EEEEEENS_6half_tENS5_IJlSC_lEEESJ_SK_NS4_8TiledMMAINS4_8MMA_AtomIJNS4_4SM904GMMA26MMA_64x256x16_F32F16F16_SSILNSO_5MajorE0ELSQ_0ELNSO_7ScaleInE1ELSR_1EEEEEENS4_6LayoutISD_NS5_IJSC_NSA_ILi0EEESV_EEEEENS5_IJNS4_10UnderscoreESY_SY_EEEEENS4_13SM90_TMA_LOADENS4_14ComposedLayoutINS4_7SwizzleILi3ELi4ELi3EEENS4_18smem_ptr_flag_bitsILi16EEENSU_INS5_IJNSA_ILi8EEESH_EEENS5_IJSH_SC_EEEEEEEvNS4_8identityENS4_23SM90_TMA_LOAD_MULTICASTES1B_vS1C_EENS_8epilogue10collective18CollectiveEpilogueINS1F_22Sm90TmaWarpSpecializedILi4ELi2ELi16ELb1ELb0EEEJSI_NS5_IJNSA_ILi128EEENSA_ILi32EEEEEESJ_SK_SJ_SK_NS1F_6fusion15FusionCallbacksIS1J_NS1N_13LinCombEltActINS1F_6thread4SiLuESJ_fSJ_fLNS_15FloatRoundStyleE2EEESI_S1M_JEEES11_NS12_INS13_ILi2ELi4ELi3EEES16_NSU_INS5_IJS17_S1L_EEENS5_IJS1L_SC_EEEEEEENS4_17SM75_U32x4_LDSM_NENS4_14SM90_TMA_STOREES1Z_NS4_17SM90_U32x4_STSM_NENS4_9Copy_AtomIJS22_SJ_EEEvEEEvvEEEEvNT_6ParamsE --------------------------
	.section	.nv.info._ZN7cutlass13device_kernelINS_4gemm6kernel13GemmUniversalIN4cute5tupleIJiiiiEEENS1_10collective13CollectiveMmaINS1_34MainloopSm90TmaGmmaWarpSpecializedILi3ENS5_IJNS4_1CILi2EEENSA_ILi1EEESC_EEENS1_35KernelTmaWarpSpecializedCooperativeEEENS5_IJNSA_ILi256EEESG_NSA_ILi64EEEEEENS_6half_tENS5_IJlSC_lEEESJ_SK_NS4_8TiledMMAINS4_8MMA_AtomIJNS4_4SM904GMMA26MMA_64x256x16_F32F16F16_SSILNSO_5MajorE0ELSQ_0ELNSO_7ScaleInE1ELSR_1EEEEEENS4_6LayoutISD_NS5_IJSC_NSA_ILi0EEESV_EEEEENS5_IJNS4_10UnderscoreESY_SY_EEEEENS4_13SM90_TMA_LOADENS4_14ComposedLayoutINS4_7SwizzleILi3ELi4ELi3EEENS4_18smem_ptr_flag_bitsILi16EEENSU_INS5_IJNSA_ILi8EEESH_EEENS5_IJSH_SC_EEEEEEEvNS4_8identityENS4_23SM90_TMA_LOAD_MULTICASTES1B_vS1C_EENS_8epilogue10collective18CollectiveEpilogueINS1F_22Sm90TmaWarpSpecializedILi4ELi2ELi16ELb1ELb0EEEJSI_NS5_IJNSA_ILi128EEENSA_ILi32EEEEEESJ_SK_SJ_SK_NS1F_6fusion15FusionCallbacksIS1J_NS1N_13LinCombEltActINS1F_6thread4SiLuESJ_fSJ_fLNS_15FloatRoundStyleE2EEESI_S1M_JEEES11_NS12_INS13_ILi2ELi4ELi3EEES16_NSU_INS5_IJS17_S1L_EEENS5_IJS1L_SC_EEEEEEENS4_17SM75_U32x4_LDSM_NENS4_14SM90_TMA_STOREES1Z_NS4_17SM90_U32x4_STSM_NENS4_9Copy_AtomIJS22_SJ_EEEvEEEvvEEEEvNT_6ParamsE,"",@"SHT_CUDA_INFO"
	.sectionflags	@""
	.align	4


	//----- nvinfo : EIATTR_CUDA_API_VERSION
	.align		4
        /*0000*/ 	.byte	0x04, 0x37
        /*0002*/ 	.short	(.L_26 - .L_25)
.L_25:
        /*0004*/ 	.word	0x00000082


	//----- nvinfo : EIATTR_KPARAM_INFO
	.align		4
.L_26:
        /*0008*/ 	.byte	0x04, 0x17
        /*000a*/ 	.short	(.L_28 - .L_27)
.L_27:
        /*000c*/ 	.word	0x00000000
        /*0010*/ 	.short	0x0000
        /*0012*/ 	.short	0x0070
        /*0014*/ 	.byte	0x00, 0xf0, 0x01, 0x1c


	//----- nvinfo : EIATTR_SPARSE_MMA_MASK
	.align		4
.L_28:
        /*0018*/ 	.byte	0x03, 0x50
        /*001a*/ 	.short	0x0000


	//----- nvinfo : EIATTR_MAXREG_COUNT
	.align		4
        /*001c*/ 	.byte	0x03, 0x1b
        /*001e*/ 	.short	0x00a8


	//----- nvinfo : EIATTR_NUM_BARRIERS
	.align		4
        /*0020*/ 	.byte	0x02, 0x4c
        /*0022*/ 	.byte	0x02
	.zero		1


	//----- nvinfo : EIATTR_EXTERNS
	.align		4
        /*0024*/ 	.byte	0x04, 0x0f
        /*0026*/ 	.short	(.L_30 - .L_29)


	//   ....[0]....
	.align		4
.L_29:
        /*0028*/ 	.word	index@(__assertfail)


	//----- nvinfo : EIATTR_ANNOTATIONS
	.align		4
.L_30:
        /*002c*/ 	.byte	0x04, 0x55
        /*002e*/ 	.short	(.L_32 - .L_31)


	//   ....[0]....
.L_31:
        /*0030*/ 	.word	0x00000001
        /*0034*/ 	.byte	0x70, 0x0e, 0x00, 0x00, 0x01, 0x00, 0x00, 0x00, 0x80, 0x0e, 0x00, 0x00, 0x01, 0x00, 0x00, 0x00
        /* <DEDUP_REMOVED lines=669> */
        /*2a14*/ 	.byte	0xe0, 0xd6, 0x02, 0x00, 0x01, 0x00, 0x00, 0x00, 0x00, 0xd7, 0x02, 0x00


	//----- nvinfo : EIATTR_MERCURY_ISA_VERSION
	.align		4
.L_32:
        /*2a20*/ 	.byte	0x03, 0x5f
        /*2a22*/ 	.short	0x0101


	//----- nvinfo : EIATTR_INT_WARP_WIDE_INSTR_OFFSETS
	.align		4
        /*2a24*/ 	.byte	0x04, 0x31
        /*2a26*/ 	.short	(.L_34 - .L_33)


	//   ....[0]....
.L_33:
        /*2a28*/ 	.word	0x00000a20


	//   ....[1]....
        /*2a2c*/ 	.word	0x00000a30


	//   ....[2]....
        /*2a30*/ 	.word	0x00000b90


	//----- nvinfo : EIATTR_COOP_GROUP_MASK_REGIDS
	.align		4
.L_34:
        /*2a34*/ 	.byte	0x04, 0x29
        /*2a36*/ 	.short	(.L_36 - .L_35)


	//   ....[0]....
.L_35:
        /*2a38*/ 	.word	0xffffffff


	//   ....[1]....
        /*2a3c*/ 	.word	0xffffffff


	//   ....[2]....
        /*2a40*/ 	.word	0xffffffff


	//   ....[3]....
        /*2a44*/ 	.word	0xffffffff


	//   ....[4]....
        /*2a48*/ 	.word	0xffffffff


	//   ....[5]....
        /*2a4c*/ 	.word	0xffffffff


	//   ....[6]....
        /*2a50*/ 	.word	0xffffffff


	//----- nvinfo : EIATTR_COOP_GROUP_INSTR_OFFSETS
	.align		4
.L_36:
        /*2a54*/ 	.byte	0x04, 0x28
        /*2a56*/ 	.short	(.L_38 - .L_37)


	//   ....[0]....
.L_37:
        /*2a58*/ 	.word	0x00000060


	//   ....[1]....
        /*2a5c*/ 	.word	0x00000090


	//   ....[2]....
        /*2a60*/ 	.word	0x000004e0


	//   ....[3]....
        /*2a64*/ 	.word	0x000006b0


	//   ....[4]....
        /*2a68*/ 	.word	0x00000860


	//   ....[5]....
        /*2a6c*/ 	.word	0x00000d10


	//   ....[6]....
        /*2a70*/ 	.word	0x000018a0


	//----- nvinfo : EIATTR_REG_RECONFIG
	.align		4
.L_38:
        /*2a74*/ 	.byte	0x01, 0x54
	.zero		2


	//----- nvinfo : EIATTR_SYSCALL_OFFSETS
	.align		4
        /*2a78*/ 	.byte	0x04, 0x46
        /*2a7a*/ 	.short	(.L_40 - .L_39)


	//   ....[0]....
.L_39:
        /*2a7c*/ 	.word	0x00001a50


	//   ....[1]....
        /*2a80*/ 	.word	0x00009780


	//   ....[2]....
        /*2a84*/ 	.word	0x00009870


	//----- nvinfo : EIATTR_MBARRIER_INSTR_OFFSETS
	.align		4
.L_40:
        /*2a88*/ 	.byte	0x04, 0x39
        /*2a8a*/ 	.short	(.L_42 - .L_41)


	//   ....[0]....
.L_41:
        /*2a8c*/ 	.word	0x00000640
        /*2a90*/ 	.word	0x000000ff
        /*2a94*/ 	.word	0x00000000
        /*2a98*/ 	.short	0x0100
        /*2a9a*/ 	.byte	0x08
	.zero		1


	//   ....[1]....
        /*2a9c*/ 	.word	0x00000650
        /*2aa0*/ 	.word	0x000000ff
        /*2aa4*/ 	.word	0x00000018
        /*2aa8*/ 	.short	0x0100
        /*2aaa*/ 	.byte	0x08
	.zero		1


	//   ....[2]....
        /*2aac*/ 	.word	0x00000660
        /*2ab0*/ 	.word	0x000000ff
        /*2ab4*/ 	.word	0x00000008
        /*2ab8*/ 	.short	0x0100
        /*2aba*/ 	.byte	0x08
	.zero		1


	//   ....[3]....
        /*2abc*/ 	.word	0x00000670
        /*2ac0*/ 	.word	0x000000ff
        /*2ac4*/ 	.word	0x00000020
        /*2ac8*/ 	.short	0x0100
        /*2aca*/ 	.byte	0x08
	.zero		1


	//   ....[4]....
        /*2acc*/ 	.word	0x00000680
        /*2ad0*/ 	.word	0x000000ff
        /*2ad4*/ 	.word	0x00000010
        /*2ad8*/ 	.short	0x0100
        /*2ada*/ 	.byte	0x08
	.zero		1


	//   ....[5]....
        /*2adc*/ 	.word	0x00000690
        /*2ae0*/ 	.word	0x000000ff
        /*2ae4*/ 	.word	0x00000028
        /*2ae8*/ 	.short	0x0100
        /*2aea*/ 	.byte	0x08
	.zero		1


	//   ....[6]....
        /*2aec*/ 	.word	0x000007c0
        /*2af0*/ 	.word	0x000000ff
        /*2af4*/ 	.word	0x00000030
        /*2af8*/ 	.short	0x0100
        /*2afa*/ 	.byte	0x08
	.zero		1


	//   ....[7]....
        /*2afc*/ 	.word	0x000007d0
        /*2b00*/ 	.word	0x000000ff
        /*2b04*/ 	.word	0x00000050
        /*2b08*/ 	.short	0x0100
        /*2b0a*/ 	.byte	0x08
	.zero		1


	//   ....[8]....
        /*2b0c*/ 	.word	0x000007e0
        /*2b10*/ 	.word	0x000000ff
        /*2b14*/ 	.word	0x00000038
        /*2b18*/ 	.short	0x0100
        /*2b1a*/ 	.byte	0x08
	.zero		1


	//   ....[9]....
        /*2b1c*/ 	.word	0x000007f0
        /*2b20*/ 	.word	0x000000ff
        /*2b24*/ 	.word	0x00000058
        /*2b28*/ 	.short	0x0100
        /*2b2a*/ 	.byte	0x08
	.zero		1


	//   ....[10]....
        /*2b2c*/ 	.word	0x00000800
        /*2b30*/ 	.word	0x000000ff
        /*2b34*/ 	.word	0x00000040
        /*2b38*/ 	.short	0x0100
        /*2b3a*/ 	.byte	0x08
	.zero		1


	//   ....[11]....
        /*2b3c*/ 	.word	0x00000810
        /*2b40*/ 	.word	0x000000ff
        /*2b44*/ 	.word	0x00000060
        /*2b48*/ 	.short	0x0100
        /*2b4a*/ 	.byte	0x08
	.zero		1


	//   ....[12]....
        /*2b4c*/ 	.word	0x00000820
        /*2b50*/ 	.word	0x000000ff
        /*2b54*/ 	.word	0x00000048
        /*2b58*/ 	.short	0x0100
        /*2b5a*/ 	.byte	0x08
	.zero		1


	//   ....[13]....
        /*2b5c*/ 	.word	0x00000830
        /*2b60*/ 	.word	0x000000ff
        /*2b64*/ 	.word	0x00000068
        /*2b68*/ 	.short	0x0100
        /*2b6a*/ 	.byte	0x08
	.zero		1


	//   ....[14]....
        /*2b6c*/ 	.word	0x00000c00
        /*2b70*/ 	.word	0x000000ff
        /*2b74*/ 	.word	0x00000070
        /*2b78*/ 	.short	0x0100
        /*2b7a*/ 	.byte	0x06
	.zero		1


	//   ....[15]....
        /*2b7c*/ 	.word	0x00000c90
        /*2b80*/ 	.word	0x000000ff
        /*2b84*/ 	.word	0x00000078
        /*2b88*/ 	.short	0x0100
        /*2b8a*/ 	.byte	0x06
	.zero		1


	//   ....[16]....
        /*2b8c*/ 	.word	0x00001ae0
        /*2b90*/ 	.word	0x00000003
        /*2b94*/ 	.word	0x00000000
        /*2b98*/ 	.short	0x010a
        /*2b9a*/ 	.byte	0x3f
	.zero		1


	//   ....[17]....
        /*2b9c*/ 	.word	0x00001b20
        /*2ba0*/ 	.word	0x00000003
        /*2ba4*/ 	.word	0x00000000
        /*2ba8*/ 	.short	0x010a
        /*2baa*/ 	.byte	0x3f
	.zero		1


	//   ....[18]....
        /*2bac*/ 	.word	0x00005170
        /*2bb0*/ 	.word	0x000000ff
        /*2bb4*/ 	.word	0x00000000
        /*2bb8*/ 	.short	0x010a
        /*2bba*/ 	.byte	0x08
	.zero		1


	//   ....[19]....
        /*2bbc*/ 	.word	0x000051b0
        /*2bc0*/ 	.word	0x000000ff
        /*2bc4*/ 	.word	0x00000000
        /*2bc8*/ 	.short	0x010a
        /*2bca*/ 	.byte	0x08
	.zero		1


	//   ....[20]....
        /*2bcc*/ 	.word	0x00009320
        /*2bd0*/ 	.word	0x00000003
        /*2bd4*/ 	.word	0x00000000
        /*2bd8*/ 	.short	0x0101
        /*2bda*/ 	.byte	0x3f
	.zero		1


	//   ....[21]....
        /*2bdc*/ 	.word	0x00009530
        /*2be0*/ 	.word	0x00000000
        /*2be4*/ 	.word	0x00000000
        /*2be8*/ 	.short	0x0101
        /*2bea*/ 	.byte	0x3f
	.zero		1


	//   ....[22]....
        /*2bec*/ 	.word	0x00009d40
        /*2bf0*/ 	.word	0x000000ff
        /*2bf4*/ 	.word	0x00000030
        /*2bf8*/ 	.short	0x010a
        /*2bfa*/ 	.byte	0x2e
	.zero		1


	//   ....[23]....
        /*2bfc*/ 	.word	0x0000be60
        /*2c00*/ 	.word	0x000000ff
        /*2c04*/ 	.word	0x00000000
        /*2c08*/ 	.short	0x0101
        /*2c0a*/ 	.byte	0x04
	.zero		1


	//   ....[24]....
        /*2c0c*/ 	.word	0x0000bf40
        /*2c10*/ 	.word	0x00000000
        /*2c14*/ 	.word	0x00000030
        /*2c18*/ 	.short	0x010a
        /*2c1a*/ 	.byte	0x3f
	.zero		1


	//   ....[25]....
        /*2c1c*/ 	.word	0x0000dd90
        /*2c20*/ 	.word	0x000000ff
        /*2c24*/ 	.word	0x00000000
        /*2c28*/ 	.short	0x0101
        /*2c2a*/ 	.byte	0x04
	.zero		1


	//   ....[26]....
        /*2c2c*/ 	.word	0x0000de80
        /*2c30*/ 	.word	0x00000000
        /*2c34*/ 	.word	0x00000030
        /*2c38*/ 	.short	0x010a
        /*2c3a*/ 	.byte	0x3f
	.zero		1


	//   ....[27]....
        /*2c3c*/ 	.word	0x0000fe00
        /*2c40*/ 	.word	0x000000ff
        /*2c44*/ 	.word	0x00000000
        /*2c48*/ 	.short	0x0101
        /*2c4a*/ 	.byte	0x04
	.zero		1


	//   ....[28]....
        /*2c4c*/ 	.word	0x0000fee0
        /*2c50*/ 	.word	0x00000003
        /*2c54*/ 	.word	0x00000030
        /*2c58*/ 	.short	0x010a
        /*2c5a*/ 	.byte	0x3f
	.zero		1


	//   ....[29]....
        /*2c5c*/ 	.word	0x00011d70
        /*2c60*/ 	.word	0x000000ff
        /*2c64*/ 	.word	0x00000000
        /*2c68*/ 	.short	0x0101
        /*2c6a*/ 	.byte	0x04
	.zero		1


	//   ....[30]....
        /*2c6c*/ 	.word	0x00011e50
        /*2c70*/ 	.word	0x00000000
        /*2c74*/ 	.word	0x00000030
        /*2c78*/ 	.short	0x010a
        /*2c7a*/ 	.byte	0x3f
	.zero		1


	//   ....[31]....
        /*2c7c*/ 	.word	0x00013db0
        /*2c80*/ 	.word	0x000000ff
        /*2c84*/ 	.word	0x00000000
        /*2c88*/ 	.short	0x0101
        /*2c8a*/ 	.byte	0x04
	.zero		1


	//   ....[32]....
        /*2c8c*/ 	.word	0x00013ea0
        /*2c90*/ 	.word	0x00000000
        /*2c94*/ 	.word	0x00000030
        /*2c98*/ 	.short	0x010a
        /*2c9a*/ 	.byte	0x3f
	.zero		1


	//   ....[33]....
        /*2c9c*/ 	.word	0x00015d00
        /*2ca0*/ 	.word	0x000000ff
        /*2ca4*/ 	.word	0x00000000
        /*2ca8*/ 	.short	0x0101
        /*2caa*/ 	.byte	0x04
	.zero		1


	//   ....[34]....
        /*2cac*/ 	.word	0x00015df0
        /*2cb0*/ 	.word	0x00000000
        /*2cb4*/ 	.word	0x00000030
        /*2cb8*/ 	.short	0x010a
        /*2cba*/ 	.byte	0x3f
	.zero		1


	//   ....[35]....
        /*2cbc*/ 	.word	0x00017d40
        /*2cc0*/ 	.word	0x000000ff
        /*2cc4*/ 	.word	0x00000000
        /*2cc8*/ 	.short	0x0101
        /*2cca*/ 	.byte	0x04
	.zero		1


	//   ....[36]....
        /*2ccc*/ 	.word	0x00017e30
        /*2cd0*/ 	.word	0x00000000
        /*2cd4*/ 	.word	0x00000030
        /*2cd8*/ 	.short	0x010a
        /*2cda*/ 	.byte	0x3f
	.zero		1


	//   ....[37]....
        /*2cdc*/ 	.word	0x00019c80
        /*2ce0*/ 	.word	0x000000ff
        /*2ce4*/ 	.word	0x00000000
        /*2ce8*/ 	.short	0x0101
        /*2cea*/ 	.byte	0x04
	.zero		1


	//   ....[38]....
        /*2cec*/ 	.word	0x00019d70
        /*2cf0*/ 	.word	0x00000000
        /*2cf4*/ 	.word	0x00000030
        /*2cf8*/ 	.short	0x010a
        /*2cfa*/ 	.byte	0x3f
	.zero		1


	//   ....[39]....
        /*2cfc*/ 	.word	0x0001bcd0
        /*2d00*/ 	.word	0x000000ff
        /*2d04*/ 	.word	0x00000000
        /*2d08*/ 	.short	0x0101
        /*2d0a*/ 	.byte	0x04
	.zero		1


	//   ....[40]....
        /*2d0c*/ 	.word	0x0001bdc0
        /*2d10*/ 	.word	0x00000000
        /*2d14*/ 	.word	0x00000030
        /*2d18*/ 	.short	0x010a
        /*2d1a*/ 	.byte	0x3f
	.zero		1


	//   ....[41]....
        /*2d1c*/ 	.word	0x0001dc20
        /*2d20*/ 	.word	0x000000ff
        /*2d24*/ 	.word	0x00000000
        /*2d28*/ 	.short	0x0101
        /*2d2a*/ 	.byte	0x04
	.zero		1


	//   ....[42]....
        /*2d2c*/ 	.word	0x0001dd10
        /*2d30*/ 	.word	0x00000000
        /*2d34*/ 	.word	0x00000030
        /*2d38*/ 	.short	0x010a
        /*2d3a*/ 	.byte	0x3f
	.zero		1


	//   ....[43]....
        /*2d3c*/ 	.word	0x0001fc70
        /*2d40*/ 	.word	0x000000ff
        /*2d44*/ 	.word	0x00000000
        /*2d48*/ 	.short	0x0101
        /*2d4a*/ 	.byte	0x04
	.zero		1


	//   ....[44]....
        /*2d4c*/ 	.word	0x0001fd60
        /*2d50*/ 	.word	0x00000000
        /*2d54*/ 	.word	0x00000030
        /*2d58*/ 	.short	0x010a
        /*2d5a*/ 	.byte	0x3f
	.zero		1


	//   ....[45]....
        /*2d5c*/ 	.word	0x00021bc0
        /*2d60*/ 	.word	0x000000ff
        /*2d64*/ 	.word	0x00000000
        /*2d68*/ 	.short	0x0101
        /*2d6a*/ 	.byte	0x04
	.zero		1


	//   ....[46]....
        /*2d6c*/ 	.word	0x00021cb0
        /*2d70*/ 	.word	0x00000000
        /*2d74*/ 	.word	0x00000030
        /*2d78*/ 	.short	0x010a
        /*2d7a*/ 	.byte	0x3f
	.zero		1


	//   ....[47]....
        /*2d7c*/ 	.word	0x00023c10
        /*2d80*/ 	.word	0x000000ff
        /*2d84*/ 	.word	0x00000000
        /*2d88*/ 	.short	0x0101
        /*2d8a*/ 	.byte	0x04
	.zero		1


	//   ....[48]....
        /*2d8c*/ 	.word	0x00023d00
        /*2d90*/ 	.word	0x00000000
        /*2d94*/ 	.word	0x00000030
        /*2d98*/ 	.short	0x010a
        /*2d9a*/ 	.byte	0x3f
	.zero		1


	//   ....[49]....
        /*2d9c*/ 	.word	0x00025b60
        /*2da0*/ 	.word	0x000000ff
        /*2da4*/ 	.word	0x00000000
        /*2da8*/ 	.short	0x0101
        /*2daa*/ 	.byte	0x04
	.zero		1


	//   ....[50]....
        /*2dac*/ 	.word	0x00025c50
        /*2db0*/ 	.word	0x00000000
        /*2db4*/ 	.word	0x00000030
        /*2db8*/ 	.short	0x010a
        /*2dba*/ 	.byte	0x3f
	.zero		1


	//   ....[51]....
        /*2dbc*/ 	.word	0x00027bb0
        /*2dc0*/ 	.word	0x000000ff
        /*2dc4*/ 	.word	0x00000000
        /*2dc8*/ 	.short	0x0101
        /*2dca*/ 	.byte	0x04
	.zero		1


	//   ....[52]....
        /*2dcc*/ 	.word	0x00027ca0
        /*2dd0*/ 	.word	0x00000002
        /*2dd4*/ 	.word	0x00000030
        /*2dd8*/ 	.short	0x010a
        /*2dda*/ 	.byte	0x3f
	.zero		1


	//   ....[53]....
        /*2ddc*/ 	.word	0x00029ab0
        /*2de0*/ 	.word	0x000000ff
        /*2de4*/ 	.word	0x00000000
        /*2de8*/ 	.short	0x0101
        /*2dea*/ 	.byte	0x04
	.zero		1


	//   ....[54]....
        /*2dec*/ 	.word	0x0002a4a0
        /*2df0*/ 	.word	0x000000ff
        /*2df4*/ 	.word	0x00000000
        /*2df8*/ 	.short	0x0101
        /*2dfa*/ 	.byte	0x04
	.zero		1


	//   ....[55]....
        /*2dfc*/ 	.word	0x0002ab50
        /*2e00*/ 	.word	0x000000ff
        /*2e04*/ 	.word	0x00000078
        /*2e08*/ 	.short	0x010a
        /*2e0a*/ 	.byte	0x04
	.zero		1


	//   ....[56]....
        /*2e0c*/ 	.word	0x0002af90
        /*2e10*/ 	.word	0x000000ff
        /*2e14*/ 	.word	0x00000050
        /*2e18*/ 	.short	0x010a
        /*2e1a*/ 	.byte	0x04
	.zero		1


	//   ....[57]....
        /*2e1c*/ 	.word	0x0002b080
        /*2e20*/ 	.word	0x000000ff
        /*2e24*/ 	.word	0x00000030
        /*2e28*/ 	.short	0x010b
        /*2e2a*/ 	.byte	0x04
	.zero		1


	//   ....[58]....
        /*2e2c*/ 	.word	0x0002b0e0
        /*2e30*/ 	.word	0x000000ff
        /*2e34*/ 	.word	0x00000000
        /*2e38*/ 	.short	0x0101
        /*2e3a*/ 	.byte	0x0e
	.zero		1


	//   ....[59]....
        /*2e3c*/ 	.word	0x0002b110
        /*2e40*/ 	.word	0x000000ff
        /*2e44*/ 	.word	0x00000058
        /*2e48*/ 	.short	0x010a
        /*2e4a*/ 	.byte	0x04
	.zero		1


	//   ....[60]....
        /*2e4c*/ 	.word	0x0002b220
        /*2e50*/ 	.word	0x000000ff
        /*2e54*/ 	.word	0x00000038
        /*2e58*/ 	.short	0x010b
        /*2e5a*/ 	.byte	0x04
	.zero		1


	//   ....[61]....
        /*2e5c*/ 	.word	0x0002b290
        /*2e60*/ 	.word	0x000000ff
        /*2e64*/ 	.word	0x00000000
        /*2e68*/ 	.short	0x0101
        /*2e6a*/ 	.byte	0x0d
	.zero		1


	//   ....[62]....
        /*2e6c*/ 	.word	0x0002b2c0
        /*2e70*/ 	.word	0x000000ff
        /*2e74*/ 	.word	0x00000060
        /*2e78*/ 	.short	0x010a
        /*2e7a*/ 	.byte	0x04
	.zero		1


	//   ....[63]....
        /*2e7c*/ 	.word	0x0002b3c0
        /*2e80*/ 	.word	0x000000ff
        /*2e84*/ 	.word	0x00000040
        /*2e88*/ 	.short	0x010b
        /*2e8a*/ 	.byte	0x04
	.zero		1


	//   ....[64]....
        /*2e8c*/ 	.word	0x0002b420
        /*2e90*/ 	.word	0x000000ff
        /*2e94*/ 	.word	0x00000000
        /*2e98*/ 	.short	0x0101
        /*2e9a*/ 	.byte	0x0f
	.zero		1


	//   ....[65]....
        /*2e9c*/ 	.word	0x0002b450
        /*2ea0*/ 	.word	0x000000ff
        /*2ea4*/ 	.word	0x00000068
        /*2ea8*/ 	.short	0x010a
        /*2eaa*/ 	.byte	0x04
	.zero		1


	//   ....[66]....
        /*2eac*/ 	.word	0x0002b550
        /*2eb0*/ 	.word	0x000000ff
        /*2eb4*/ 	.word	0x00000048
        /*2eb8*/ 	.short	0x010b
        /*2eba*/ 	.byte	0x04
	.zero		1


	//   ....[67]....
        /*2ebc*/ 	.word	0x0002b5c0
        /*2ec0*/ 	.word	0x000000ff
        /*2ec4*/ 	.word	0x00000000
        /*2ec8*/ 	.short	0x0101
        /*2eca*/ 	.byte	0x05
	.zero		1


	//   ....[68]....
        /*2ecc*/ 	.word	0x0002b600
        /*2ed0*/ 	.word	0x000000ff
        /*2ed4*/ 	.word	0x00000050
        /*2ed8*/ 	.short	0x010a
        /*2eda*/ 	.byte	0x04
	.zero		1


	//   ....[69]....
        /*2edc*/ 	.word	0x0002b6f0
        /*2ee0*/ 	.word	0x000000ff
        /*2ee4*/ 	.word	0x00000030
        /*2ee8*/ 	.short	0x010b
        /*2eea*/ 	.byte	0x04
	.zero		1


	//   ....[70]....
        /*2eec*/ 	.word	0x0002b730
        /*2ef0*/ 	.word	0x000000ff
        /*2ef4*/ 	.word	0x00000000
        /*2ef8*/ 	.short	0x0101
        /*2efa*/ 	.byte	0x0e
	.zero		1


	//   ....[71]....
        /*2efc*/ 	.word	0x0002b760
        /*2f00*/ 	.word	0x000000ff
        /*2f04*/ 	.word	0x00000058
        /*2f08*/ 	.short	0x010a
        /*2f0a*/ 	.byte	0x04
	.zero		1


	//   ....[72]....
        /*2f0c*/ 	.word	0x0002b860
        /*2f10*/ 	.word	0x000000ff
        /*2f14*/ 	.word	0x00000038
        /*2f18*/ 	.short	0x010b
        /*2f1a*/ 	.byte	0x04
	.zero		1


	//   ....[73]....
        /*2f1c*/ 	.word	0x0002b8a0
        /*2f20*/ 	.word	0x000000ff
        /*2f24*/ 	.word	0x00000000
        /*2f28*/ 	.short	0x0101
        /*2f2a*/ 	.byte	0x0d
	.zero		1


	//   ....[74]....
        /*2f2c*/ 	.word	0x0002b8e0
        /*2f30*/ 	.word	0x000000ff
        /*2f34*/ 	.word	0x00000060
        /*2f38*/ 	.short	0x010a
        /*2f3a*/ 	.byte	0x04
	.zero		1


	//   ....[75]....
        /*2f3c*/ 	.word	0x0002b9d0
        /*2f40*/ 	.word	0x000000ff
        /*2f44*/ 	.word	0x00000040
        /*2f48*/ 	.short	0x010b
        /*2f4a*/ 	.byte	0x04
	.zero		1


	//   ....[76]....
        /*2f4c*/ 	.word	0x0002ba10
        /*2f50*/ 	.word	0x000000ff
        /*2f54*/ 	.word	0x00000000
        /*2f58*/ 	.short	0x0101
        /*2f5a*/ 	.byte	0x0f
	.zero		1


	//   ....[77]....
        /*2f5c*/ 	.word	0x0002ba40
        /*2f60*/ 	.word	0x000000ff
        /*2f64*/ 	.word	0x00000068
        /*2f68*/ 	.short	0x010a
        /*2f6a*/ 	.byte	0x04
	.zero		1


	//   ....[78]....
        /*2f6c*/ 	.word	0x0002bb40
        /*2f70*/ 	.word	0x000000ff
        /*2f74*/ 	.word	0x00000048
        /*2f78*/ 	.short	0x010b
        /*2f7a*/ 	.byte	0x04
	.zero		1


	//   ....[79]....
        /*2f7c*/ 	.word	0x0002bb80
        /*2f80*/ 	.word	0x000000ff
        /*2f84*/ 	.word	0x00000000
        /*2f88*/ 	.short	0x0101
        /*2f8a*/ 	.byte	0x05
	.zero		1


	//   ....[80]....
        /*2f8c*/ 	.word	0x0002bbc0
        /*2f90*/ 	.word	0x000000ff
        /*2f94*/ 	.word	0x00000050
        /*2f98*/ 	.short	0x010a
        /*2f9a*/ 	.byte	0x04
	.zero		1


	//   ....[81]....
        /*2f9c*/ 	.word	0x0002bcc0
        /*2fa0*/ 	.word	0x000000ff
        /*2fa4*/ 	.word	0x00000030
        /*2fa8*/ 	.short	0x010b
        /*2faa*/ 	.byte	0x04
	.zero		1


	//   ....[82]....
        /*2fac*/ 	.word	0x0002bd00
        /*2fb0*/ 	.word	0x000000ff
        /*2fb4*/ 	.word	0x00000000
        /*2fb8*/ 	.short	0x0101
        /*2fba*/ 	.byte	0x0e
	.zero		1


	//   ....[83]....
        /*2fbc*/ 	.word	0x0002bd30
        /*2fc0*/ 	.word	0x000000ff
        /*2fc4*/ 	.word	0x00000058
        /*2fc8*/ 	.short	0x010a
        /*2fca*/ 	.byte	0x04
	.zero		1


	//   ....[84]....
        /*2fcc*/ 	.word	0x0002be30
        /*2fd0*/ 	.word	0x000000ff
        /*2fd4*/ 	.word	0x00000038
        /*2fd8*/ 	.short	0x010b
        /*2fda*/ 	.byte	0x04
	.zero		1


	//   ....[85]....
        /*2fdc*/ 	.word	0x0002be70
        /*2fe0*/ 	.word	0x000000ff
        /*2fe4*/ 	.word	0x00000000
        /*2fe8*/ 	.short	0x0101
        /*2fea*/ 	.byte	0x0d
	.zero		1


	//   ....[86]....
        /*2fec*/ 	.word	0x0002beb0
        /*2ff0*/ 	.word	0x000000ff
        /*2ff4*/ 	.word	0x00000060
        /*2ff8*/ 	.short	0x010a
        /*2ffa*/ 	.byte	0x04
	.zero		1


	//   ....[87]....
        /*2ffc*/ 	.word	0x0002bfb0
        /*3000*/ 	.word	0x000000ff
        /*3004*/ 	.word	0x00000040
        /*3008*/ 	.short	0x010b
        /*300a*/ 	.byte	0x04
	.zero		1


	//   ....[88]....
        /*300c*/ 	.word	0x0002bff0
        /*3010*/ 	.word	0x000000ff
        /*3014*/ 	.word	0x00000000
        /*3018*/ 	.short	0x0101
        /*301a*/ 	.byte	0x0f
	.zero		1


	//   ....[89]....
        /*301c*/ 	.word	0x0002c020
        /*3020*/ 	.word	0x000000ff
        /*3024*/ 	.word	0x00000068
        /*3028*/ 	.short	0x010a
        /*302a*/ 	.byte	0x04
	.zero		1


	//   ....[90]....
        /*302c*/ 	.word	0x0002c120
        /*3030*/ 	.word	0x000000ff
        /*3034*/ 	.word	0x00000048
        /*3038*/ 	.short	0x010b
        /*303a*/ 	.byte	0x04
	.zero		1


	//   ....[91]....
        /*303c*/ 	.word	0x0002c160
        /*3040*/ 	.word	0x000000ff
        /*3044*/ 	.word	0x00000000
        /*3048*/ 	.short	0x0101
        /*304a*/ 	.byte	0x05
	.zero		1


	//   ....[92]....
        /*304c*/ 	.word	0x0002c1a0
        /*3050*/ 	.word	0x000000ff
        /*3054*/ 	.word	0x00000050
        /*3058*/ 	.short	0x010a
        /*305a*/ 	.byte	0x04
	.zero		1


	//   ....[93]....
        /*305c*/ 	.word	0x0002c2a0
        /*3060*/ 	.word	0x000000ff
        /*3064*/ 	.word	0x00000030
        /*3068*/ 	.short	0x010b
        /*306a*/ 	.byte	0x04
	.zero		1


	//   ....[94]....
        /*306c*/ 	.word	0x0002c2e0
        /*3070*/ 	.word	0x000000ff
        /*3074*/ 	.word	0x00000000
        /*3078*/ 	.short	0x0101
        /*307a*/ 	.byte	0x0e
	.zero		1


	//   ....[95]....
        /*307c*/ 	.word	0x0002c310
        /*3080*/ 	.word	0x000000ff
        /*3084*/ 	.word	0x00000058
        /*3088*/ 	.short	0x010a
        /*308a*/ 	.byte	0x04
	.zero		1


	//   ....[96]....
        /*308c*/ 	.word	0x0002c410
        /*3090*/ 	.word	0x000000ff
        /*3094*/ 	.word	0x00000038
        /*3098*/ 	.short	0x010b
        /*309a*/ 	.byte	0x04
	.zero		1


	//   ....[97]....
        /*309c*/ 	.word	0x0002c450
        /*30a0*/ 	.word	0x000000ff
        /*30a4*/ 	.word	0x00000000
        /*30a8*/ 	.short	0x0101
        /*30aa*/ 	.byte	0x0d
	.zero		1


	//   ....[98]....
        /*30ac*/ 	.word	0x0002c490
        /*30b0*/ 	.word	0x000000ff
        /*30b4*/ 	.word	0x00000060
        /*30b8*/ 	.short	0x010a
        /*30ba*/ 	.byte	0x04
	.zero		1


	//   ....[99]....
        /*30bc*/ 	.word	0x0002c590
        /*30c0*/ 	.word	0x000000ff
        /*30c4*/ 	.word	0x00000040
        /*30c8*/ 	.short	0x010b
        /*30ca*/ 	.byte	0x04
	.zero		1


	//   ....[100]....
        /*30cc*/ 	.word	0x0002c5d0
        /*30d0*/ 	.word	0x000000ff
        /*30d4*/ 	.word	0x00000000
        /*30d8*/ 	.short	0x0101
        /*30da*/ 	.byte	0x0f
	.zero		1


	//   ....[101]....
        /*30dc*/ 	.word	0x0002c600
        /*30e0*/ 	.word	0x000000ff
        /*30e4*/ 	.word	0x00000068
        /*30e8*/ 	.short	0x010a
        /*30ea*/ 	.byte	0x04
	.zero		1


	//   ....[102]....
        /*30ec*/ 	.word	0x0002c700
        /*30f0*/ 	.word	0x000000ff
        /*30f4*/ 	.word	0x00000048
        /*30f8*/ 	.short	0x010b
        /*30fa*/ 	.byte	0x04
	.zero		1


	//   ....[103]....
        /*30fc*/ 	.word	0x0002c750
        /*3100*/ 	.word	0x000000ff
        /*3104*/ 	.word	0x00000000
        /*3108*/ 	.short	0x0101
        /*310a*/ 	.byte	0x05
	.zero		1


	//   ....[104]....
        /*310c*/ 	.word	0x0002ce60
        /*3110*/ 	.word	0x00000000
        /*3114*/ 	.word	0x00000050
        /*3118*/ 	.short	0x010a
        /*311a*/ 	.byte	0x3f
	.zero		1


	//   ....[105]....
        /*311c*/ 	.word	0x0002cea0
        /*3120*/ 	.word	0x00000000
        /*3124*/ 	.word	0x00000058
        /*3128*/ 	.short	0x010a
        /*312a*/ 	.byte	0x3f
	.zero		1


	//   ....[106]....
        /*312c*/ 	.word	0x0002cee0
        /*3130*/ 	.word	0x00000000
        /*3134*/ 	.word	0x00000060
        /*3138*/ 	.short	0x010a
        /*313a*/ 	.byte	0x3f
	.zero		1


	//   ....[107]....
        /*313c*/ 	.word	0x0002cf40
        /*3140*/ 	.word	0x00000000
        /*3144*/ 	.word	0x00000068
        /*3148*/ 	.short	0x010a
        /*314a*/ 	.byte	0x3f
	.zero		1


	//   ....[108]....
        /*314c*/ 	.word	0x0002d290
        /*3150*/ 	.word	0x0000000b
        /*3154*/ 	.word	0x00000018
        /*3158*/ 	.short	0x010a
        /*315a*/ 	.byte	0x3f
	.zero		1


	//   ....[109]....
        /*315c*/ 	.word	0x0002d600
        /*3160*/ 	.word	0x00000002
        /*3164*/ 	.word	0x00000078
        /*3168*/ 	.short	0x0101
        /*316a*/ 	.byte	0x3f
	.zero		1


	//   ....[110]....
        /*316c*/ 	.word	0x0002ddc0
        /*3170*/ 	.word	0x00000004
        /*3174*/ 	.word	0x00000000
        /*3178*/ 	.short	0x010a
        /*317a*/ 	.byte	0x3f
	.zero		1


	//   ....[111]....
        /*317c*/ 	.word	0x0002de50
        /*3180*/ 	.word	0x00000003
        /*3184*/ 	.word	0x00000000
        /*3188*/ 	.short	0x010a
        /*318a*/ 	.byte	0x3f
	.zero		1


	//   ....[112]....
        /*318c*/ 	.word	0x0002dee0
        /*3190*/ 	.word	0x00000003
        /*3194*/ 	.word	0x00000000
        /*3198*/ 	.short	0x010a
        /*319a*/ 	.byte	0x3f
	.zero		1


	//   ....[113]....
        /*319c*/ 	.word	0x0002df40
        /*31a0*/ 	.word	0x00000003
        /*31a4*/ 	.word	0x00000000
        /*31a8*/ 	.short	0x010a
        /*31aa*/ 	.byte	0x3f
	.zero		1


	//   ....[114]....
        /*31ac*/ 	.word	0x0002dfa0
        /*31b0*/ 	.word	0x00000004
        /*31b4*/ 	.word	0x00000000
        /*31b8*/ 	.short	0x010a
        /*31ba*/ 	.byte	0x3f
	.zero		1


	//   ....[115]....
        /*31bc*/ 	.word	0x0002e000
        /*31c0*/ 	.word	0x00000003
        /*31c4*/ 	.word	0x00000030
        /*31c8*/ 	.short	0x010a
        /*31ca*/ 	.byte	0x3f
	.zero		1


	//   ....[116]....
        /*31cc*/ 	.word	0x0002e050
        /*31d0*/ 	.word	0x00000000
        /*31d4*/ 	.word	0x00000030
        /*31d8*/ 	.short	0x010a
        /*31da*/ 	.byte	0x3f
	.zero		1


	//   ....[117]....
        /*31dc*/ 	.word	0x0002e0a0
        /*31e0*/ 	.word	0x00000000
        /*31e4*/ 	.word	0x00000030
        /*31e8*/ 	.short	0x010a
        /*31ea*/ 	.byte	0x3f
	.zero		1


	//   ....[118]....
        /*31ec*/ 	.word	0x0002e0f0
        /*31f0*/ 	.word	0x00000003
        /*31f4*/ 	.word	0x00000030
        /*31f8*/ 	.short	0x010a
        /*31fa*/ 	.byte	0x3f
	.zero		1


	//   ....[119]....
        /*31fc*/ 	.word	0x0002e140
        /*3200*/ 	.word	0x00000000
        /*3204*/ 	.word	0x00000030
        /*3208*/ 	.short	0x010a
        /*320a*/ 	.byte	0x3f
	.zero		1


	//   ....[120]....
        /*320c*/ 	.word	0x0002e190
        /*3210*/ 	.word	0x00000000
        /*3214*/ 	.word	0x00000030
        /*3218*/ 	.short	0x010a
        /*321a*/ 	.byte	0x3f
	.zero		1


	//   ....[121]....
        /*321c*/ 	.word	0x0002e1e0
        /*3220*/ 	.word	0x00000000
        /*3224*/ 	.word	0x00000030
        /*3228*/ 	.short	0x010a
        /*322a*/ 	.byte	0x3f
	.zero		1


	//   ....[122]....
        /*322c*/ 	.word	0x0002e230
        /*3230*/ 	.word	0x00000000
        /*3234*/ 	.word	0x00000030
        /*3238*/ 	.short	0x010a
        /*323a*/ 	.byte	0x3f
	.zero		1


	//   ....[123]....
        /*323c*/ 	.word	0x0002e280
        /*3240*/ 	.word	0x00000000
        /*3244*/ 	.word	0x00000030
        /*3248*/ 	.short	0x010a
        /*324a*/ 	.byte	0x3f
	.zero		1


	//   ....[124]....
        /*324c*/ 	.word	0x0002e2d0
        /*3250*/ 	.word	0x00000000
        /*3254*/ 	.word	0x00000030
        /*3258*/ 	.short	0x010a
        /*325a*/ 	.byte	0x3f
	.zero		1


	//   ....[125]....
        /*325c*/ 	.word	0x0002e320
        /*3260*/ 	.word	0x00000000
        /*3264*/ 	.word	0x00000030
        /*3268*/ 	.short	0x010a
        /*326a*/ 	.byte	0x3f
	.zero		1


	//   ....[126]....
        /*326c*/ 	.word	0x0002e370
        /*3270*/ 	.word	0x00000000
        /*3274*/ 	.word	0x00000030
        /*3278*/ 	.short	0x010a
        /*327a*/ 	.byte	0x3f
	.zero		1


	//   ....[127]....
        /*327c*/ 	.word	0x0002e3c0
        /*3280*/ 	.word	0x00000000
        /*3284*/ 	.word	0x00000030
        /*3288*/ 	.short	0x010a
        /*328a*/ 	.byte	0x3f
	.zero		1


	//   ....[128]....
        /*328c*/ 	.word	0x0002e410
        /*3290*/ 	.word	0x00000000
        /*3294*/ 	.word	0x00000030
        /*3298*/ 	.short	0x010a
        /*329a*/ 	.byte	0x3f
	.zero		1


	//   ....[129]....
        /*329c*/ 	.word	0x0002e460
        /*32a0*/ 	.word	0x00000000
        /*32a4*/ 	.word	0x00000030
        /*32a8*/ 	.short	0x010a
        /*32aa*/ 	.byte	0x3f
	.zero		1


	//   ....[130]....
        /*32ac*/ 	.word	0x0002e4b0
        /*32b0*/ 	.word	0x00000002
        /*32b4*/ 	.word	0x00000030
        /*32b8*/ 	.short	0x010a
        /*32ba*/ 	.byte	0x3f
	.zero		1


	//   ....[131]....
        /*32bc*/ 	.word	0x0002e510
        /*32c0*/ 	.word	0x00000005
        /*32c4*/ 	.word	0x00000078
        /*32c8*/ 	.short	0x010a
        /*32ca*/ 	.byte	0x3f
	.zero		1


	//   ....[132]....
        /*32cc*/ 	.word	0x0002e570
        /*32d0*/ 	.word	0x00000003
        /*32d4*/ 	.word	0x00000050
        /*32d8*/ 	.short	0x010a
        /*32da*/ 	.byte	0x3f
	.zero		1


	//   ....[133]....
        /*32dc*/ 	.word	0x0002e5d0
        /*32e0*/ 	.word	0x00000003
        /*32e4*/ 	.word	0x00000058
        /*32e8*/ 	.short	0x010a
        /*32ea*/ 	.byte	0x3f
	.zero		1


	//   ....[134]....
        /*32ec*/ 	.word	0x0002e630
        /*32f0*/ 	.word	0x00000003
        /*32f4*/ 	.word	0x00000060
        /*32f8*/ 	.short	0x010a
        /*32fa*/ 	.byte	0x3f
	.zero		1


	//   ....[135]....
        /*32fc*/ 	.word	0x0002e690
        /*3300*/ 	.word	0x00000003
        /*3304*/ 	.word	0x00000068
        /*3308*/ 	.short	0x010a
        /*330a*/ 	.byte	0x3f
	.zero		1


	//   ....[136]....
        /*330c*/ 	.word	0x0002e6f0
        /*3310*/ 	.word	0x00000004
        /*3314*/ 	.word	0x00000050
        /*3318*/ 	.short	0x010a
        /*331a*/ 	.byte	0x3f
	.zero		1


	//   ....[137]....
        /*331c*/ 	.word	0x0002e750
        /*3320*/ 	.word	0x00000004
        /*3324*/ 	.word	0x00000058
        /*3328*/ 	.short	0x010a
        /*332a*/ 	.byte	0x3f
	.zero		1


	//   ....[138]....
        /*332c*/ 	.word	0x0002e7b0
        /*3330*/ 	.word	0x00000004
        /*3334*/ 	.word	0x00000060
        /*3338*/ 	.short	0x010a
        /*333a*/ 	.byte	0x3f
	.zero		1


	//   ....[139]....
        /*333c*/ 	.word	0x0002e810
        /*3340*/ 	.word	0x00000004
        /*3344*/ 	.word	0x00000068
        /*3348*/ 	.short	0x010a
        /*334a*/ 	.byte	0x3f
	.zero		1


	//   ....[140]....
        /*334c*/ 	.word	0x0002e870
        /*3350*/ 	.word	0x00000005
        /*3354*/ 	.word	0x00000050
        /*3358*/ 	.short	0x010a
        /*335a*/ 	.byte	0x3f
	.zero		1


	//   ....[141]....
        /*335c*/ 	.word	0x0002e8d0
        /*3360*/ 	.word	0x00000005
        /*3364*/ 	.word	0x00000058
        /*3368*/ 	.short	0x010a
        /*336a*/ 	.byte	0x3f
	.zero		1


	//   ....[142]....
        /*336c*/ 	.word	0x0002e930
        /*3370*/ 	.word	0x00000005
        /*3374*/ 	.word	0x00000060
        /*3378*/ 	.short	0x010a
        /*337a*/ 	.byte	0x3f
	.zero		1


	//   ....[143]....
        /*337c*/ 	.word	0x0002e990
        /*3380*/ 	.word	0x00000005
        /*3384*/ 	.word	0x00000068
        /*3388*/ 	.short	0x010a
        /*338a*/ 	.byte	0x3f
	.zero		1


	//   ....[144]....
        /*338c*/ 	.word	0x0002e9f0
        /*3390*/ 	.word	0x00000002
        /*3394*/ 	.word	0x00000050
        /*3398*/ 	.short	0x010a
        /*339a*/ 	.byte	0x3f
	.zero		1


	//   ....[145]....
        /*339c*/ 	.word	0x0002ea50
        /*33a0*/ 	.word	0x00000002
        /*33a4*/ 	.word	0x00000058
        /*33a8*/ 	.short	0x010a
        /*33aa*/ 	.byte	0x3f
	.zero		1


	//   ....[146]....
        /*33ac*/ 	.word	0x0002eab0
        /*33b0*/ 	.word	0x00000002
        /*33b4*/ 	.word	0x00000060
        /*33b8*/ 	.short	0x010a
        /*33ba*/ 	.byte	0x3f
	.zero		1


	//   ....[147]....
        /*33bc*/ 	.word	0x0002eb10
        /*33c0*/ 	.word	0x00000002
        /*33c4*/ 	.word	0x00000068
        /*33c8*/ 	.short	0x010a
        /*33ca*/ 	.byte	0x3f
	.zero		1


	//   ....[148]....
        /*33cc*/ 	.word	0x0002eb60
        /*33d0*/ 	.word	0x00000000
        /*33d4*/ 	.word	0x00000050
        /*33d8*/ 	.short	0x010a
        /*33da*/ 	.byte	0x3f
	.zero		1


	//   ....[149]....
        /*33dc*/ 	.word	0x0002ebb0
        /*33e0*/ 	.word	0x00000000
        /*33e4*/ 	.word	0x00000058
        /*33e8*/ 	.short	0x010a
        /*33ea*/ 	.byte	0x3f
	.zero		1


	//   ....[150]....
        /*33ec*/ 	.word	0x0002ec00
        /*33f0*/ 	.word	0x00000000
        /*33f4*/ 	.word	0x00000060
        /*33f8*/ 	.short	0x010a
        /*33fa*/ 	.byte	0x3f
	.zero		1


	//   ....[151]....
        /*33fc*/ 	.word	0x0002ecd0
        /*3400*/ 	.word	0x0000000b
        /*3404*/ 	.word	0x00000018
        /*3408*/ 	.short	0x010a
        /*340a*/ 	.byte	0x3f
	.zero		1


	//   ....[152]....
        /*340c*/ 	.word	0x0002eda0
        /*3410*/ 	.word	0x00000004
        /*3414*/ 	.word	0x00000000
        /*3418*/ 	.short	0x010a
        /*341a*/ 	.byte	0x3f
	.zero		1


	//   ....[153]....
        /*341c*/ 	.word	0x0002edf0
        /*3420*/ 	.word	0x00000003
        /*3424*/ 	.word	0x00000000
        /*3428*/ 	.short	0x010a
        /*342a*/ 	.byte	0x3f
	.zero		1


	//----- nvinfo : EIATTR_NUM_MBARRIERS
	.align		4
.L_42:
        /*342c*/ 	.byte	0x03, 0x38
        /*342e*/ 	.short	0x0010


	//----- nvinfo : EIATTR_EXIT_INSTR_OFFSETS
	.align		4
        /*3430*/ 	.byte	0x04, 0x1c
        /*3432*/ 	.short	(.L_44 - .L_43)


	//   ....[0]....
.L_43:
        /*3434*/ 	.word	0x0002df30


	//----- nvinfo : EIATTR_MAX_THREADS
	.align		4
.L_44:
        /*3438*/ 	.byte	0x04, 0x05
        /*343a*/ 	.short	(.L_46 - .L_45)
.L_45:
        /*343c*/ 	.word	0x00000180
        /*3440*/ 	.word	0x00000001
        /*3444*/ 	.word	0x00000001


	//----- nvinfo : EIATTR_CRS_STACK_SIZE
	.align		4
.L_46:
        /*3448*/ 	.byte	0x04, 0x1e
        /*344a*/ 	.short	(.L_48 - .L_47)
.L_47:
        /*344c*/ 	.word	0x00000000


	//----- nvinfo : EIATTR_CBANK_PARAM_SIZE
	.align		4
.L_48:
        /*3450*/ 	.byte	0x03, 0x19
        /*3452*/ 	.short	0x0770


	//----- nvinfo : EIATTR_PARAM_CBANK
	.align		4
        /*3454*/ 	.byte	0x04, 0x0a
        /*3456*/ 	.short	(.L_50 - .L_49)
	.align		4
.L_49:
        /*3458*/ 	.word	index@(.nv.constant0._ZN7cutlass13device_kernelINS_4gemm6kernel13GemmUniversalIN4cute5tupleIJiiiiEEENS1_10collective13CollectiveMmaINS1_34MainloopSm90TmaGmmaWarpSpecializedILi3ENS5_IJNS4_1CILi2EEENSA_ILi1EEESC_EEENS1_35KernelTmaWarpSpecializedCooperativeEEENS5_IJNSA_ILi256EEESG_NSA_ILi64EEEEEENS_6half_tENS5_IJlSC_lEEESJ_SK_NS4_8TiledMMAINS4_8MMA_AtomIJNS4_4SM904GMMA26MMA_64x256x16_F32F16F16_SSILNSO_5MajorE0ELSQ_0ELNSO_7ScaleInE1ELSR_1EEEEEENS4_6LayoutISD_NS5_IJSC_NSA_ILi0EEESV_EEEEENS5_IJNS4_10UnderscoreESY_SY_EEEEENS4_13SM90_TMA_LOADENS4_14ComposedLayoutINS4_7SwizzleILi3ELi4ELi3EEENS4_18smem_ptr_flag_bitsILi16EEENSU_INS5_IJNSA_ILi8EEESH_EEENS5_IJSH_SC_EEEEEEEvNS4_8identityENS4_23SM90_TMA_LOAD_MULTICASTES1B_vS1C_EENS_8epilogue10collective18CollectiveEpilogueINS1F_22Sm90TmaWarpSpecializedILi4ELi2ELi16ELb1ELb0EEEJSI_NS5_IJNSA_ILi128EEENSA_ILi32EEEEEESJ_SK_SJ_SK_NS1F_6fusion15FusionCallbacksIS1J_NS1N_13LinCombEltActINS1F_6thread4SiLuESJ_fSJ_fLNS_15FloatRoundStyleE2EEESI_S1M_JEEES11_NS12_INS13_ILi2ELi4ELi3EEES16_NSU_INS5_IJS17_S1L_EEENS5_IJS1L_SC_EEEEEEENS4_17SM75_U32x4_LDSM_NENS4_14SM90_TMA_STOREES1Z_NS4_17SM90_U32x4_STSM_NENS4_9Copy_AtomIJS22_SJ_EEEvEEEvvEEEEvNT_6ParamsE)
        /*345c*/ 	.short	0x0210
        /*345e*/ 	.short	0x0770


	//----- nvinfo : EIATTR_SW_WAR
	.align		4
.L_50:
        /*3460*/ 	.byte	0x04, 0x36
        /*3462*/ 	.short	(.L_52 - .L_51)
.L_51:
        /*3464*/ 	.word	0x00000008
.L_52:


//--------------------- .nv.callgraph             --------------------------
	.section	.nv.callgraph,"",@"SHT_CUDA_CALLGRAPH"
	.align	4
	.sectionentsize	8
	.align		4
        /*0000*/ 	.word	0x00000000
	.align		4
        /*0004*/ 	.word	0xffffffff
	.align		4
        /*0008*/ 	.word	index@(_ZN7cutlass13device_kernelINS_4gemm6kernel13GemmUniversalIN4cute5tupleIJiiiiEEENS1_10collective13CollectiveMmaINS1_34MainloopSm90TmaGmmaWarpSpecializedILi3ENS5_IJNS4_1CILi2EEENSA_ILi1EEESC_EEENS1_35KernelTmaWarpSpecializedCooperativeEEENS5_IJNSA_ILi256EEESG_NSA_ILi64EEEEEENS_6half_tENS5_IJlSC_lEEESJ_SK_NS4_8TiledMMAINS4_8MMA_AtomIJNS4_4SM904GMMA26MMA_64x256x16_F32F16F16_SSILNSO_5MajorE0ELSQ_0ELNSO_7ScaleInE1ELSR_1EEEEEENS4_6LayoutISD_NS5_IJSC_NSA_ILi0EEESV_EEEEENS5_IJNS4_10UnderscoreESY_SY_EEEEENS4_13SM90_TMA_LOADENS4_14ComposedLayoutINS4_7SwizzleILi3ELi4ELi3EEENS4_18smem_ptr_flag_bitsILi16EEENSU_INS5_IJNSA_ILi8EEESH_EEENS5_IJSH_SC_EEEEEEEvNS4_8identityENS4_23SM90_TMA_LOAD_MULTICASTES1B_vS1C_EENS_8epilogue10collective18CollectiveEpilogueINS1F_22Sm90TmaWarpSpecializedILi4ELi2ELi16ELb1ELb0EEEJSI_NS5_IJNSA_ILi128EEENSA_ILi32EEEEEESJ_SK_SJ_SK_NS1F_6fusion15FusionCallbacksIS1J_NS1N_13LinCombEltActINS1F_6thread4SiLuESJ_fSJ_fLNS_15FloatRoundStyleE2EEESI_S1M_JEEES11_NS12_INS13_ILi2ELi4ELi3EEES16_NSU_INS5_IJS17_S1L_EEENS5_IJS1L_SC_EEEEEEENS4_17SM75_U32x4_LDSM_NENS4_14SM90_TMA_STOREES1Z_NS4_17SM90_U32x4_STSM_NENS4_9Copy_AtomIJS22_SJ_EEEvEEEvvEEEEvNT_6ParamsE)
	.align		4
        /*000c*/ 	.word	index@(__assertfail)
	.align		4
        /*0010*/ 	.word	0x00000000
	.align		4
        /*0014*/ 	.word	0xfffffffe
	.align		4
        /*0018*/ 	.word	0x00000000
	.align		4
        /*001c*/ 	.word	0xfffffffd
	.align		4
        /*0020*/ 	.word	0x00000000
	.align		4
        /*0024*/ 	.word	0xfffffffc


//--------------------- .nv.constant4             --------------------------
	.section	.nv.constant4,"a",@progbits
	.align	8
	.align		8
.nv.constant4:
        /*0000*/ 	.dword	__assertfail
	.align		8
        /*0008*/ 	.dword	__unnamed_1
	.align		8
        /*0010*/ 	.dword	__unnamed_2
	.align		8
        /*0018*/ 	.dword	_ZN39_INTERNAL_a021825d_4_k_cu_40b11645_27944cuda3std3__45__cpo5beginE
	.align		8
        /*0020*/ 	.dword	_ZN39_INTERNAL_a021825d_4_k_cu_40b11645_27944cuda3std3__45__cpo3endE
	.align		8
        /*0028*/ 	.dword	_ZN39_INTERNAL_a021825d_4_k_cu_40b11645_27944cuda3std3__45__cpo6cbeginE
	.align		8
        /*0030*/ 	.dword	_ZN39_INTERNAL_a021825d_4_k_cu_40b11645_27944cuda3std3__45__cpo4cendE
	.align		8
        /*0038*/ 	.dword	_ZN39_INTERNAL_a021825d_4_k_cu_40b11645_27944cuda3std3__441_GLOBAL__N__a021825d_4_k_cu_40b11645_27946ignoreE
	.align		8
        /*0040*/ 	.dword	_ZN39_INTERNAL_a021825d_4_k_cu_40b11645_27944cuda3std3__419piecewise_constructE
	.align		8
        /*0048*/ 	.dword	_ZN39_INTERNAL_a021825d_4_k_cu_40b11645_27944cuda3std3__48in_placeE
	.align		8
        /*0050*/ 	.dword	_ZN39_INTERNAL_a021825d_4_k_cu_40b11645_27944cuda3std6ranges3__45__cpo4swapE
	.align		8
        /*0058*/ 	.dword	_ZN39_INTERNAL_a021825d_4_k_cu_40b11645_27944cuda3std6ranges3__45__cpo9iter_moveE
	.align		8
        /*0060*/ 	.dword	_ZN39_INTERNAL_a021825d_4_k_cu_40b11645_27944cute7productE
	.align		8
        /*0068*/ 	.dword	_ZN39_INTERNAL_a021825d_4_k_cu_40b11645_27944cute1_E
	.align		8
        /*0070*/ 	.dword	$str$22
	.align		8
        /*0078*/ 	.dword	$str$23
	.align		8
        /*0080*/ 	.dword	$str$26
	.align		8
        /*0088*/ 	.dword	$str$27


//--------------------- .text._ZN7cutlass13device_kernelINS_4gemm6kernel13GemmUniversalIN4cute5tupleIJiiiiEEENS1_10collective13CollectiveMmaINS1_34MainloopSm90TmaGmmaWarpSpecializedILi3ENS5_IJNS4_1CILi2EEENSA_ILi1EEESC_EEENS1_35KernelTmaWarpSpecializedCooperativeEEENS5_IJNSA_ILi256EEESG_NSA_ILi64EEEEEENS_6half_tENS5_IJlSC_lEEESJ_SK_NS4_8TiledMMAINS4_8MMA_AtomIJNS4_4SM904GMMA26MMA_64x256x16_F32F16F16_SSILNSO_5MajorE0ELSQ_0ELNSO_7ScaleInE1ELSR_1EEEEEENS4_6LayoutISD_NS5_IJSC_NSA_ILi0EEESV_EEEEENS5_IJNS4_10UnderscoreESY_SY_EEEEENS4_13SM90_TMA_LOADENS4_14ComposedLayoutINS4_7SwizzleILi3ELi4ELi3EEENS4_18smem_ptr_flag_bitsILi16EEENSU_INS5_IJNSA_ILi8EEESH_EEENS5_IJSH_SC_EEEEEEEvNS4_8identityENS4_23SM90_TMA_LOAD_MULTICASTES1B_vS1C_EENS_8epilogue10collective18CollectiveEpilogueINS1F_22Sm90TmaWarpSpecializedILi4ELi2ELi16ELb1ELb0EEEJSI_NS5_IJNSA_ILi128EEENSA_ILi32EEEEEESJ_SK_SJ_SK_NS1F_6fusion15FusionCallbacksIS1J_NS1N_13LinCombEltActINS1F_6thread4SiLuESJ_fSJ_fLNS_15FloatRoundStyleE2EEESI_S1M_JEEES11_NS12_INS13_ILi2ELi4ELi3EEES16_NSU_INS5_IJS17_S1L_EEENS5_IJS1L_SC_EEEEEEENS4_17SM75_U32x4_LDSM_NENS4_14SM90_TMA_STOREES1Z_NS4_17SM90_U32x4_STSM_NENS4_9Copy_AtomIJS22_SJ_EEEvEEEvvEEEEvNT_6ParamsE --------------------------
	.section	.text._ZN7cutlass13device_kernelINS_4gemm6kernel13GemmUniversalIN4cute5tupleIJiiiiEEENS1_10collective13CollectiveMmaINS1_34MainloopSm90TmaGmmaWarpSpecializedILi3ENS5_IJNS4_1CILi2EEENSA_ILi1EEESC_EEENS1_35KernelTmaWarpSpecializedCooperativeEEENS5_IJNSA_ILi256EEESG_NSA_ILi64EEEEEENS_6half_tENS5_IJlSC_lEEESJ_SK_NS4_8TiledMMAINS4_8MMA_AtomIJNS4_4SM904GMMA26MMA_64x256x16_F32F16F16_SSILNSO_5MajorE0ELSQ_0ELNSO_7ScaleInE1ELSR_1EEEEEENS4_6LayoutISD_NS5_IJSC_NSA_ILi0EEESV_EEEEENS5_IJNS4_10UnderscoreESY_SY_EEEEENS4_13SM90_TMA_LOADENS4_14ComposedLayoutINS4_7SwizzleILi3ELi4ELi3EEENS4_18smem_ptr_flag_bitsILi16EEENSU_INS5_IJNSA_ILi8EEESH_EEENS5_IJSH_SC_EEEEEEEvNS4_8identityENS4_23SM90_TMA_LOAD_MULTICASTES1B_vS1C_EENS_8epilogue10collective18CollectiveEpilogueINS1F_22Sm90TmaWarpSpecializedILi4ELi2ELi16ELb1ELb0EEEJSI_NS5_IJNSA_ILi128EEENSA_ILi32EEEEEESJ_SK_SJ_SK_NS1F_6fusion15FusionCallbacksIS1J_NS1N_13LinCombEltActINS1F_6thread4SiLuESJ_fSJ_fLNS_15FloatRoundStyleE2EEESI_S1M_JEEES11_NS12_INS13_ILi2ELi4ELi3EEES16_NSU_INS5_IJS17_S1L_EEENS5_IJS1L_SC_EEEEEEENS4_17SM75_U32x4_LDSM_NENS4_14SM90_TMA_STOREES1Z_NS4_17SM90_U32x4_STSM_NENS4_9Copy_AtomIJS22_SJ_EEEvEEEvvEEEEvNT_6ParamsE,"ax",@progbits
	.align	128
.text._ZN7cutlass13device_kernelINS_4gemm6kernel13GemmUniversalIN4cute5tupleIJiiiiEEENS1_10collective13CollectiveMmaINS1_34MainloopSm90TmaGmmaWarpSpecializedILi3ENS5_IJNS4_1CILi2EEENSA_ILi1EEESC_EEENS1_35KernelTmaWarpSpecializedCooperativeEEENS5_IJNSA_ILi256EEESG_NSA_ILi64EEEEEENS_6half_tENS5_IJlSC_lEEESJ_SK_NS4_8TiledMMAINS4_8MMA_AtomIJNS4_4SM904GMMA26MMA_64x256x16_F32F16F16_SSILNSO_5MajorE0ELSQ_0ELNSO_7ScaleInE1ELSR_1EEEEEENS4_6LayoutISD_NS5_IJSC_NSA_ILi0EEESV_EEEEENS5_IJNS4_10UnderscoreESY_SY_EEEEENS4_13SM90_TMA_LOADENS4_14ComposedLayoutINS4_7SwizzleILi3ELi4ELi3EEENS4_18smem_ptr_flag_bitsILi16EEENSU_INS5_IJNSA_ILi8EEESH_EEENS5_IJSH_SC_EEEEEEEvNS4_8identityENS4_23SM90_TMA_LOAD_MULTICASTES1B_vS1C_EENS_8epilogue10collective18CollectiveEpilogueINS1F_22Sm90TmaWarpSpecializedILi4ELi2ELi16ELb1ELb0EEEJSI_NS5_IJNSA_ILi128EEENSA_ILi32EEEEEESJ_SK_SJ_SK_NS1F_6fusion15FusionCallbacksIS1J_NS1N_13LinCombEltActINS1F_6thread4SiLuESJ_fSJ_fLNS_15FloatRoundStyleE2EEESI_S1M_JEEES11_NS12_INS13_ILi2ELi4ELi3EEES16_NSU_INS5_IJS17_S1L_EEENS5_IJS1L_SC_EEEEEEENS4_17SM75_U32x4_LDSM_NENS4_14SM90_TMA_STOREES1Z_NS4_17SM90_U32x4_STSM_NENS4_9Copy_AtomIJS22_SJ_EEEvEEEvvEEEEvNT_6ParamsE:
        .type           _ZN7cutlass13device_kernelINS_4gemm6kernel13GemmUniversalIN4cute5tupleIJiiiiEEENS1_10collective13CollectiveMmaINS1_34MainloopSm90TmaGmmaWarpSpecializedILi3ENS5_IJNS4_1CILi2EEENSA_ILi1EEESC_EEENS1_35KernelTmaWarpSpecializedCooperativeEEENS5_IJNSA_ILi256EEESG_NSA_ILi64EEEEEENS_6half_tENS5_IJlSC_lEEESJ_SK_NS4_8TiledMMAINS4_8MMA_AtomIJNS4_4SM904GMMA26MMA_64x256x16_F32F16F16_SSILNSO_5MajorE0ELSQ_0ELNSO_7ScaleInE1ELSR_1EEEEEENS4_6LayoutISD_NS5_IJSC_NSA_ILi0EEESV_EEEEENS5_IJNS4_10UnderscoreESY_SY_EEEEENS4_13SM90_TMA_LOADENS4_14ComposedLayoutINS4_7SwizzleILi3ELi4ELi3EEENS4_18smem_ptr_flag_bitsILi16EEENSU_INS5_IJNSA_ILi8EEESH_EEENS5_IJSH_SC_EEEEEEEvNS4_8identityENS4_23SM90_TMA_LOAD_MULTICASTES1B_vS1C_EENS_8epilogue10collective18CollectiveEpilogueINS1F_22Sm90TmaWarpSpecializedILi4ELi2ELi16ELb1ELb0EEEJSI_NS5_IJNSA_ILi128EEENSA_ILi32EEEEEESJ_SK_SJ_SK_NS1F_6fusion15FusionCallbacksIS1J_NS1N_13LinCombEltActINS1F_6thread4SiLuESJ_fSJ_fLNS_15FloatRoundStyleE2EEESI_S1M_JEEES11_NS12_INS13_ILi2ELi4ELi3EEES16_NSU_INS5_IJS17_S1L_EEENS5_IJS1L_SC_EEEEEEENS4_17SM75_U32x4_LDSM_NENS4_14SM90_TMA_STOREES1Z_NS4_17SM90_U32x4_STSM_NENS4_9Copy_AtomIJS22_SJ_EEEvEEEvvEEEEvNT_6ParamsE,@function
        .size           _ZN7cutlass13device_kernelINS_4gemm6kernel13GemmUniversalIN4cute5tupleIJiiiiEEENS1_10collective13CollectiveMmaINS1_34MainloopSm90TmaGmmaWarpSpecializedILi3ENS5_IJNS4_1CILi2EEENSA_ILi1EEESC_EEENS1_35KernelTmaWarpSpecializedCooperativeEEENS5_IJNSA_ILi256EEESG_NSA_ILi64EEEEEENS_6half_tENS5_IJlSC_lEEESJ_SK_NS4_8TiledMMAINS4_8MMA_AtomIJNS4_4SM904GMMA26MMA_64x256x16_F32F16F16_SSILNSO_5MajorE0ELSQ_0ELNSO_7ScaleInE1ELSR_1EEEEEENS4_6LayoutISD_NS5_IJSC_NSA_ILi0EEESV_EEEEENS5_IJNS4_10UnderscoreESY_SY_EEEEENS4_13SM90_TMA_LOADENS4_14ComposedLayoutINS4_7SwizzleILi3ELi4ELi3EEENS4_18smem_ptr_flag_bitsILi16EEENSU_INS5_IJNSA_ILi8EEESH_EEENS5_IJSH_SC_EEEEEEEvNS4_8identityENS4_23SM90_TMA_LOAD_MULTICASTES1B_vS1C_EENS_8epilogue10collective18CollectiveEpilogueINS1F_22Sm90TmaWarpSpecializedILi4ELi2ELi16ELb1ELb0EEEJSI_NS5_IJNSA_ILi128EEENSA_ILi32EEEEEESJ_SK_SJ_SK_NS1F_6fusion15FusionCallbacksIS1J_NS1N_13LinCombEltActINS1F_6thread4SiLuESJ_fSJ_fLNS_15FloatRoundStyleE2EEESI_S1M_JEEES11_NS12_INS13_ILi2ELi4ELi3EEES16_NSU_INS5_IJS17_S1L_EEENS5_IJS1L_SC_EEEEEEENS4_17SM75_U32x4_LDSM_NENS4_14SM90_TMA_STOREES1Z_NS4_17SM90_U32x4_STSM_NENS4_9Copy_AtomIJS22_SJ_EEEvEEEvvEEEEvNT_6ParamsE,(.L_x_1176 - _ZN7cutlass13device_kernelINS_4gemm6kernel13GemmUniversalIN4cute5tupleIJiiiiEEENS1_10collective13CollectiveMmaINS1_34MainloopSm90TmaGmmaWarpSpecializedILi3ENS5_IJNS4_1CILi2EEENSA_ILi1EEESC_EEENS1_35KernelTmaWarpSpecializedCooperativeEEENS5_IJNSA_ILi256EEESG_NSA_ILi64EEEEEENS_6half_tENS5_IJlSC_lEEESJ_SK_NS4_8TiledMMAINS4_8MMA_AtomIJNS4_4SM904GMMA26MMA_64x256x16_F32F16F16_SSILNSO_5MajorE0ELSQ_0ELNSO_7ScaleInE1ELSR_1EEEEEENS4_6LayoutISD_NS5_IJSC_NSA_ILi0EEESV_EEEEENS5_IJNS4_10UnderscoreESY_SY_EEEEENS4_13SM90_TMA_LOADENS4_14ComposedLayoutINS4_7SwizzleILi3ELi4ELi3EEENS4_18smem_ptr_flag_bitsILi16EEENSU_INS5_IJNSA_ILi8EEESH_EEENS5_IJSH_SC_EEEEEEEvNS4_8identityENS4_23SM90_TMA_LOAD_MULTICASTES1B_vS1C_EENS_8epilogue10collective18CollectiveEpilogueINS1F_22Sm90TmaWarpSpecializedILi4ELi2ELi16ELb1ELb0EEEJSI_NS5_IJNSA_ILi128EEENSA_ILi32EEEEEESJ_SK_SJ_SK_NS1F_6fusion15FusionCallbacksIS1J_NS1N_13LinCombEltActINS1F_6thread4SiLuESJ_fSJ_fLNS_15FloatRoundStyleE2EEESI_S1M_JEEES11_NS12_INS13_ILi2ELi4ELi3EEES16_NSU_INS5_IJS17_S1L_EEENS5_IJS1L_SC_EEEEEEENS4_17SM75_U32x4_LDSM_NENS4_14SM90_TMA_STOREES1Z_NS4_17SM90_U32x4_STSM_NENS4_9Copy_AtomIJS22_SJ_EEEvEEEvvEEEEvNT_6ParamsE)
        .other          _ZN7cutlass13device_kernelINS_4gemm6kernel13GemmUniversalIN4cute5tupleIJiiiiEEENS1_10collective13CollectiveMmaINS1_34MainloopSm90TmaGmmaWarpSpecializedILi3ENS5_IJNS4_1CILi2EEENSA_ILi1EEESC_EEENS1_35KernelTmaWarpSpecializedCooperativeEEENS5_IJNSA_ILi256EEESG_NSA_ILi64EEEEEENS_6half_tENS5_IJlSC_lEEESJ_SK_NS4_8TiledMMAINS4_8MMA_AtomIJNS4_4SM904GMMA26MMA_64x256x16_F32F16F16_SSILNSO_5MajorE0ELSQ_0ELNSO_7ScaleInE1ELSR_1EEEEEENS4_6LayoutISD_NS5_IJSC_NSA_ILi0EEESV_EEEEENS5_IJNS4_10UnderscoreESY_SY_EEEEENS4_13SM90_TMA_LOADENS4_14ComposedLayoutINS4_7SwizzleILi3ELi4ELi3EEENS4_18smem_ptr_flag_bitsILi16EEENSU_INS5_IJNSA_ILi8EEESH_EEENS5_IJSH_SC_EEEEEEEvNS4_8identityENS4_23SM90_TMA_LOAD_MULTICASTES1B_vS1C_EENS_8epilogue10collective18CollectiveEpilogueINS1F_22Sm90TmaWarpSpecializedILi4ELi2ELi16ELb1ELb0EEEJSI_NS5_IJNSA_ILi128EEENSA_ILi32EEEEEESJ_SK_SJ_SK_NS1F_6fusion15FusionCallbacksIS1J_NS1N_13LinCombEltActINS1F_6thread4SiLuESJ_fSJ_fLNS_15FloatRoundStyleE2EEESI_S1M_JEEES11_NS12_INS13_ILi2ELi4ELi3EEES16_NSU_INS5_IJS17_S1L_EEENS5_IJS1L_SC_EEEEEEENS4_17SM75_U32x4_LDSM_NENS4_14SM90_TMA_STOREES1Z_NS4_17SM90_U32x4_STSM_NENS4_9Copy_AtomIJS22_SJ_EEEvEEEvvEEEEvNT_6ParamsE,@"STO_CUDA_ENTRY STV_DEFAULT"
_ZN7cutlass13device_kernelINS_4gemm6kernel13GemmUniversalIN4cute5tupleIJiiiiEEENS1_10collective13CollectiveMmaINS1_34MainloopSm90TmaGmmaWarpSpecializedILi3ENS5_IJNS4_1CILi2EEENSA_ILi1EEESC_EEENS1_35KernelTmaWarpSpecializedCooperativeEEENS5_IJNSA_ILi256EEESG_NSA_ILi64EEEEEENS_6half_tENS5_IJlSC_lEEESJ_SK_NS4_8TiledMMAINS4_8MMA_AtomIJNS4_4SM904GMMA26MMA_64x256x16_F32F16F16_SSILNSO_5MajorE0ELSQ_0ELNSO_7ScaleInE1ELSR_1EEEEEENS4_6LayoutISD_NS5_IJSC_NSA_ILi0EEESV_EEEEENS5_IJNS4_10UnderscoreESY_SY_EEEEENS4_13SM90_TMA_LOADENS4_14ComposedLayoutINS4_7SwizzleILi3ELi4ELi3EEENS4_18smem_ptr_flag_bitsILi16EEENSU_INS5_IJNSA_ILi8EEESH_EEENS5_IJSH_SC_EEEEEEEvNS4_8identityENS4_23SM90_TMA_LOAD_MULTICASTES1B_vS1C_EENS_8epilogue10collective18CollectiveEpilogueINS1F_22Sm90TmaWarpSpecializedILi4ELi2ELi16ELb1ELb0EEEJSI_NS5_IJNSA_ILi128EEENSA_ILi32EEEEEESJ_SK_SJ_SK_NS1F_6fusion15FusionCallbacksIS1J_NS1N_13LinCombEltActINS1F_6thread4SiLuESJ_fSJ_fLNS_15FloatRoundStyleE2EEESI_S1M_JEEES11_NS12_INS13_ILi2ELi4ELi3EEES16_NSU_INS5_IJS17_S1L_EEENS5_IJS1L_SC_EEEEEEENS4_17SM75_U32x4_LDSM_NENS4_14SM90_TMA_STOREES1Z_NS4_17SM90_U32x4_STSM_NENS4_9Copy_AtomIJS22_SJ_EEEvEEEvvEEEEvNT_6ParamsE:
[----:B------:R-:W1:Y:S02]  /*0000*/  LDC R1, c[0x0][0x28] ;  /* 0x00000a00ff017b82 */ /* 0x000e640000000800 */
[----:B-1----:R-:W-:Y:S01]  /*0010*/  IADD3 R1, R1, -0x7a0, RZ ;  /* 0xfffff86001017810 */ /* 0x002fe20007ffe0ff */
[----:B------:R-:W1:Y:S01]  /*0020*/  S2R R6, SR_TID.X ;  /* 0x0000000000067919 */ /* 0x000e620000002100 */
[----:B------:R-:W-:Y:S01]  /*0030*/  ELECT P0, URZ, PT ;  /* 0x00000000003f782f */ /* 0x000fe20003800000 */
[----:B------:R-:W-:Y:S01]  /*0040*/  BSSY B0, `(.L_x_0) ;  /* 0x000001a000007945 */ /* 0x000fe20003800000 */
[----:B-1----:R-:W-:-:S05]  /*0050*/  SHF.R.U32.HI R0, RZ, 0x5, R6 ;  /* 0x00000005ff007819 */ /* 0x002fca0000011606 */
[----:B------:R-:W1:Y:S02]  /*0060*/  SHFL.IDX PT, R2, R0, RZ, 0x1f ;  /* 0x00001fff00027589 */ /* 0x000e6400000e0000 */
[----:B-1----:R-:W-:Y:S02]  /*0070*/  R2UR UR58, R2 ;  /* 0x00000000023a72ca */ /* 0x002fe400000e0000 */
[----:B------:R-:W-:-:S06]  /*0080*/  SHF.R.U32.HI R2, RZ, 0x7, R6 ;  /* 0x00000007ff027819 */ /* 0x000fcc0000011606 */
[----:B------:R-:W1:Y:S05]  /*0090*/  SHFL.IDX PT, R2, R2, RZ, 0x1f ;  /* 0x00001fff02027589 */ /* 0x000e6a00000e0000 */
[----:B------:R-:W-:Y:S02]  /*00a0*/  USHF.R.S32.HI UR4, URZ, 0x1f, UR58 ;  /* 0x0000001f3f047899 */ /* 0x000fe4000801143a */
[----:B------:R-:W-:Y:S02]  /*00b0*/  ISETP.NE.OR P0, PT, RZ, UR58, !P0 ;  /* 0x0000003aff007c0c */ /* 0x000fe4000c705670 */
[----:B------:R-:W-:-:S04]  /*00c0*/  ULEA.HI UR4, UR4, UR58, URZ, 0x2 ;  /* 0x0000003a04047291 */ /* 0x000fc8000f8f103f */
[----:B------:R-:W-:-:S04]  /*00d0*/  ULOP3.LUT UR4, UR4, 0xfffffffc, URZ, 0xc0, !UPT ;  /* 0xfffffffc04047892 */ /* 0x000fc8000f8ec03f */
[----:B------:R-:W-:-:S03]  /*00e0*/  UIADD3 UR58, UR58, -UR4, URZ ;  /* 0x800000043a3a7290 */ /* 0x000fc6000fffe03f */
[----:B------:R-:W-:Y:S09]  /*00f0*/  @P0 BRA `(.L_x_1) ;  /* 0x0000000000380947 */ /* 0x000ff20003800000 */
[----:B------:R-:W-:Y:S02]  /*0100*/  ULDC.64 UR4, c[0x0][0x198] ;  /* 0x0000660000047ab9 */ /* 0x000fe40000000a00 */
[----:B------:R-:W-:Y:S02]  /*0110*/  UIADD3 UR6, UP0, UR4, 0xf0, URZ ;  /* 0x000000f004067890 */ /* 0x000fe4000ff1e03f */
[----:B------:R-:W-:Y:S02]  /*0120*/  UIADD3 UR8, UP1, UR4, 0x1f0, URZ ;  /* 0x000001f004087890 */ /* 0x000fe4000ff3e03f */
[----:B------:R-:W-:Y:S02]  /*0130*/  UIADD3 UR10, UP2, UR4, 0x3f0, URZ ;  /* 0x000003f0040a7890 */ /* 0x000fe4000ff5e03f */
[----:B------:R-:W-:Y:S02]  /*0140*/  UIADD3 UR4, UP3, UR4, 0x4f0, URZ ;  /* 0x000004f004047890 */ /* 0x000fe4000ff7e03f */
[----:B------:R-:W-:-:S02]  /*0150*/  UIADD3.X UR7, URZ, UR5, URZ, UP0, !UPT ;  /* 0x000000053f077290 */ /* 0x000fc400087fe43f */
[----:B------:R-:W-:Y:S02]  /*0160*/  UIADD3.X UR9, URZ, UR5, URZ, UP1, !UPT ;  /* 0x000000053f097290 */ /* 0x000fe40008ffe43f */
[----:B------:R-:W-:Y:S02]  /*0170*/  UIADD3.X UR11, URZ, UR5, URZ, UP2, !UPT ;  /* 0x000000053f0b7290 */ /* 0x000fe400097fe43f */
[----:B------:R-:W-:-:S03]  /*0180*/  UIADD3.X UR5, URZ, UR5, URZ, UP3, !UPT ;  /* 0x000000053f057290 */ /* 0x000fc60009ffe43f */
[----:B------:R2:W-:Y:S02]  /*0190*/  UTMACCTL.PF [UR6] ;  /* 0x00000000060079b9 */ /* 0x0005e40008040000 */
[----:B------:R2:W-:Y:S02]  /*01a0*/  UTMACCTL.PF [UR8] ;  /* 0x00000000080079b9 */ /* 0x0005e40008040000 */
[----:B------:R2:W-:Y:S02]  /*01b0*/  UTMACCTL.PF [UR10] ;  /* 0x000000000a0079b9 */ /* 0x0005e40008040000 */
[----:B------:R2:W-:Y:S02]  /*01c0*/  UTMACCTL.PF [UR4] ;  /* 0x00000000040079b9 */ /* 0x0005e40008040000 */
[----:B--2---:R-:W-:Y:S01]  /*01d0*/  NOP ;  /* 0x0000000000007918 */ /* 0x004fe20000000000 */
.L_x_1:
[----:B------:R-:W-:Y:S05]  /*01e0*/  BSYNC B0 ;  /* 0x0000000000007941 */ /* 0x000fea0003800000 */
.L_x_0:
[----:B------:R-:W-:Y:S01]  /*01f0*/  ULDC.64 UR8, c[0x0][0x590] ;  /* 0x0001640000087ab9 */ /* 0x000fe20000000a00 */
[----:B-1----:R-:W-:Y:S01]  /*0200*/  R2UR UR6, R2 ;  /* 0x00000000020672ca */ /* 0x002fe200000e0000 */
[----:B------:R-:W-:Y:S01]  /*0210*/  ULDC.64 UR4, c[0x0][0x588] ;  /* 0x0001620000047ab9 */ /* 0x000fe20000000a00 */
[----:B------:R-:W-:Y:S01]  /*0220*/  ISETP.NE.U32.AND P2, PT, RZ, UR8, PT ;  /* 0x00000008ff007c0c */ /* 0x000fe2000bf45070 */
[----:B------:R-:W-:Y:S01]  /*0230*/  ULDC.64 UR56, c[0x0][0x208] ;  /* 0x0000820000387ab9 */ /* 0x000fe20000000a00 */
[----:B------:R-:W-:Y:S02]  /*0240*/  PRMT R4, RZ, 0x7610, R4 ;  /* 0x00007610ff047816 */ /* 0x000fe40000000004 */
[----:B------:R-:W-:-:S13]  /*0250*/  ISETP.NE.AND.EX P1, PT, RZ, UR9, PT, P2 ;  /* 0x00000009ff007c0c */ /* 0x000fda000bf25320 */
[----:B------:R-:W-:Y:S05]  /*0260*/  @P1 BRA `(.L_x_2) ;  /* 0x0000000000441947 */ /* 0x000fea0003800000 */
[----:B------:R-:W-:Y:S02]  /*0270*/  ULDC.64 UR10, c[0x0][0x588] ;  /* 0x00016200000a7ab9 */ /* 0x000fe40000000a00 */
[----:B------:R-:W-:-:S04]  /*0280*/  ISETP.NE.U32.AND P0, PT, RZ, UR10, PT ;  /* 0x0000000aff007c0c */ /* 0x000fc8000bf05070 */
[----:B------:R-:W-:-:S13]  /*0290*/  ISETP.NE.AND.EX P0, PT, RZ, UR11, PT, P0 ;  /* 0x0000000bff007c0c */ /* 0x000fda000bf05300 */
[----:B------:R-:W-:Y:S05]  /*02a0*/  @!P0 BRA `(.L_x_3) ;  /* 0x00000000001c8947 */ /* 0x000fea0003800000 */
[----:B------:R-:W-:Y:S02]  /*02b0*/  MOV R2, UR4 ;  /* 0x0000000400027c02 */ /* 0x000fe40008000f00 */
[----:B------:R-:W-:-:S05]  /*02c0*/  MOV R3, UR5 ;  /* 0x0000000500037c02 */ /* 0x000fca0008000f00 */
[----:B------:R-:W2:Y:S01]  /*02d0*/  LDG.E R2, desc[UR56][R2.64] ;  /* 0x0000003802027981 */ /* 0x000ea2000c1e1900 */
[----:B------:R-:W-:Y:S02]  /*02e0*/  MOV R4, 0x1 ;  /* 0x0000000100047802 */ /* 0x000fe40000000f00 */
[----:B--2---:R-:W-:-:S13]  /*02f0*/  FSETP.NEU.AND P0, PT, R2, RZ, PT ;  /* 0x000000ff0200720b */ /* 0x004fda0003f0d000 */
[----:B------:R-:W-:Y:S01]  /*0300*/  VOTEU.ANY UP0, P0 ;  /* 0x00000000003f7886 */ /* 0x000fe20000000100 */
[----:B------:R-:W-:Y:S05]  /*0310*/  BRA `(.L_x_2) ;  /* 0x0000000000187947 */ /* 0x000fea0003800000 */
.L_x_3:
[----:B------:R-:W-:Y:S01]  /*0320*/  ULDC UR4, c[0x0][0x580] ;  /* 0x0001600000047ab9 */ /* 0x000fe20000000800 */
[----:B------:R-:W-:Y:S01]  /*0330*/  MOV R4, 0x1 ;  /* 0x0000000100047802 */ /* 0x000fe20000000f00 */
[----:B------:R-:W-:Y:S01]  /*0340*/  UMOV UR5, URZ ;  /* 0x0000003f00057c82 */ /* 0x000fe20008000000 */
[----:B------:R-:W-:Y:S01]  /*0350*/  FSETP.NEU.AND P0, PT, RZ, UR4, PT ;  /* 0x00000004ff007c0b */ /* 0x000fe2000bf0d000 */
[----:B------:R-:W-:-:S12]  /*0360*/  UMOV UR4, URZ ;  /* 0x0000003f00047c82 */ /* 0x000fd80008000000 */
[----:B------:R-:W-:-:S05]  /*0370*/  VOTEU.ANY UP0, P0 ;  /* 0x00000000003f7886 */ /* 0x000fca0000000100 */
.L_x_2:
[----:B------:R-:W-:Y:S01]  /*0380*/  ISETP.NE.U32.AND P0, PT, RZ, UR4, PT ;  /* 0x00000004ff007c0c */ /* 0x000fe2000bf05070 */
[----:B------:R-:W-:Y:S01]  /*0390*/  UPLOP3.LUT UP1, UPT, UPT, UPT, UPT, 0x40, 0x0 ;  /* 0x000000000000789c */ /* 0x000fe20003f2e870 */
[----:B------:R-:W-:Y:S02]  /*03a0*/  ISETP.NE.AND.EX P2, PT, RZ, UR9, PT, P2 ;  /* 0x00000009ff007c0c */ /* 0x000fe4000bf45320 */
[----:B------:R-:W-:Y:S01]  /*03b0*/  ISETP.NE.AND.EX P0, PT, RZ, UR5, PT, P0 ;  /* 0x00000005ff007c0c */ /* 0x000fe2000bf05300 */
[----:B------:R-:W-:-:S12]  /*03c0*/  UP2UR UR60, UPR, URZ, 0x2 ;  /* 0x000000023f3c7883 */ /* 0x000fd80008000000 */
[----:B------:R-:W-:Y:S05]  /*03d0*/  @P0 BRA P2, `(.L_x_4) ;  /* 0x0000000000400947 */ /* 0x000fea0001000000 */
[----:B------:R-:W-:-:S04]  /*03e0*/  ISETP.NE.U32.AND P0, PT, RZ, UR8, PT ;  /* 0x00000008ff007c0c */ /* 0x000fc8000bf05070 */
[----:B------:R-:W-:-:S13]  /*03f0*/  ISETP.NE.AND.EX P0, PT, RZ, UR9, PT, P0 ;  /* 0x00000009ff007c0c */ /* 0x000fda000bf05300 */
[----:B------:R-:W-:Y:S05]  /*0400*/  @!P0 BRA `(.L_x_5) ;  /* 0x00000000002c8947 */ /* 0x000fea0003800000 */
[----:B------:R-:W-:Y:S01]  /*0410*/  PRMT R2, R4, 0x9910, RZ ;  /* 0x0000991004027816 */ /* 0x000fe200000000ff */
[----:B------:R-:W-:Y:S02]  /*0420*/  UISETP.NE.U32.AND UP1, UPT, UR4, URZ, UPT ;  /* 0x0000003f0400728c */ /* 0x000fe4000bf25070 */
[----:B------:R-:W-:Y:S01]  /*0430*/  USEL UR4, URZ, 0xffffffff, UP0 ;  /* 0xffffffff3f047887 */ /* 0x000fe20008000000 */
[----:B------:R-:W-:Y:S01]  /*0440*/  R2UR UR7, R2 ;  /* 0x00000000020772ca */ /* 0x000fe200000e0000 */
[----:B------:R-:W-:-:S12]  /*0450*/  UISETP.NE.AND.EX UP0, UPT, UR5, URZ, UPT, UP1 ;  /* 0x0000003f0500728c */ /* 0x000fd8000bf05310 */
[----:B------:R-:W-:-:S11]  /*0460*/  UISETP.NE.AND UP2, UPT, UR7, URZ, UPT ;  /* 0x0000003f0700728c */ /* 0x000fd6000bf45270 */
[----:B------:R-:W-:-:S04]  /*0470*/  @!UP2 USEL UR4, URZ, 0xffffffff, UP0 ;  /* 0xffffffff3f04a887 */ /* 0x000fc80008000000 */
[----:B------:R-:W-:-:S04]  /*0480*/  ULOP3.LUT UR4, UR4, 0x1, URZ, 0xc0, !UPT ;  /* 0x0000000104047892 */ /* 0x000fc8000f8ec03f */
[----:B------:R-:W-:-:S04]  /*0490*/  UISETP.EQ.U32.AND UP0, UPT, UR4, 0x1, UPT ;  /* 0x000000010400788c */ /* 0x000fc8000bf02070 */
[----:B------:R-:W-:Y:S01]  /*04a0*/  UP2UR UR60, UPR, URZ, 0x1 ;  /* 0x000000013f3c7883 */ /* 0x000fe20008000000 */
[----:B------:R-:W-:Y:S11]  /*04b0*/  BRA `(.L_x_4) ;  /* 0x0000000000087947 */ /* 0x000ff60003800000 */
.L_x_5:
[----:B------:R-:W-:-:S04]  /*04c0*/  UPLOP3.LUT UP0, UPT, UPT, UPT, UP0, 0x40, 0x0 ;  /* 0x000000000000789c */ /* 0x000fc80003f0e800 */
[----:B------:R-:W-:-:S12]  /*04d0*/  UP2UR UR60, UPR, URZ, 0x1 ;  /* 0x000000013f3c7883 */ /* 0x000fd80008000000 */
.L_x_4:
[----:B------:R-:W1:Y:S01]  /*04e0*/  SHFL.IDX PT, R2, R0, RZ, 0x1f ;  /* 0x00001fff00027589 */ /* 0x000e6200000e0000 */
[----:B------:R-:W-:Y:S02]  /*04f0*/  UISETP.NE.AND UP0, UPT, UR58, URZ, UPT ;  /* 0x0000003f3a00728c */ /* 0x000fe4000bf05270 */
[----:B------:R-:W-:Y:S02]  /*0500*/  UISETP.NE.AND UP1, UPT, UR6, URZ, UPT ;  /* 0x0000003f0600728c */ /* 0x000fe4000bf25270 */
[----:B------:R-:W-:Y:S02]  /*0510*/  UP2UR UR61, UPR, URZ, 0x1 ;  /* 0x000000013f3d7883 */ /* 0x000fe40008000000 */
[----:B------:R-:W-:Y:S02]  /*0520*/  UISETP.EQ.OR UP0, UPT, UR58, 0x3, !UP0 ;  /* 0x000000033a00788c */ /* 0x000fe4000c702670 */
[----:B------:R-:W-:Y:S02]  /*0530*/  UIADD3 UR9, UR6, -0x1, URZ ;  /* 0xffffffff06097890 */ /* 0x000fe4000fffe03f */
[----:B------:R-:W-:Y:S01]  /*0540*/  UISETP.EQ.AND UP0, UPT, UR6, URZ, UP0 ;  /* 0x0000003f0600728c */ /* 0x000fe20008702270 */
[----:B-1----:R-:W-:-:S13]  /*0550*/  ISETP.NE.AND P0, PT, R2, RZ, PT ;  /* 0x000000ff0200720c */ /* 0x002fda0003f05270 */
[----:B------:R-:W-:Y:S05]  /*0560*/  @P0 BRA `(.L_x_6) ;  /* 0x0000000000500947 */ /* 0x000fea0003800000 */
[----:B------:R-:W1:Y:S01]  /*0570*/  S2UR UR8, SR_CgaCtaId ;  /* 0x00000000000879c3 */ /* 0x000e620000008800 */
[----:B------:R-:W-:Y:S01]  /*0580*/  UMOV UR4, 0x400 ;  /* 0x0000040000047882 */ /* 0x000fe20000000000 */
[----:B------:R-:W-:Y:S01]  /*0590*/  UMOV UR5, 0x1 ;  /* 0x0000000100057882 */ /* 0x000fe20000000000 */
[----:B------:R-:W-:Y:S01]  /*05a0*/  UMOV UR6, 0x4 ;  /* 0x0000000400067882 */ /* 0x000fe20000000000 */
[----:B------:R-:W-:Y:S01]  /*05b0*/  ELECT P0, URZ, PT ;  /* 0x00000000003f782f */ /* 0x000fe20003800000 */
[----:B------:R-:W-:-:S04]  /*05c0*/  UIADD3 UR6, -UR6, 0x100000, URZ ;  /* 0x0010000006067890 */ /* 0x000fc8000fffe13f */
[----:B------:R-:W-:Y:S02]  /*05d0*/  USHF.L.U32 UR7, UR6, 0xb, URZ ;  /* 0x0000000b06077899 */ /* 0x000fe4000800063f */
[----:B------:R-:W-:Y:S02]  /*05e0*/  USHF.L.U32 UR6, UR6, 0x1, URZ ;  /* 0x0000000106067899 */ /* 0x000fe4000800063f */
[----:B-1----:R-:W-:Y:S02]  /*05f0*/  ULEA UR8, UR8, UR4, 0x18 ;  /* 0x0000000408087291 */ /* 0x002fe4000f8ec03f */
[----:B------:R-:W-:-:S04]  /*0600*/  UIADD3 UR4, -UR5, 0x100000, URZ ;  /* 0x0010000005047890 */ /* 0x000fc8000fffe13f */
[----:B------:R-:W-:Y:S02]  /*0610*/  USHF.L.U32 UR5, UR4, 0xb, URZ ;  /* 0x0000000b04057899 */ /* 0x000fe4000800063f */
[----:B------:R-:W-:Y:S01]  /*0620*/  USHF.L.U32 UR4, UR4, 0x1, URZ ;  /* 0x0000000104047899 */ /* 0x000fe2000800063f */
[----:B------:R-:W1:Y:S11]  /*0630*/  FENCE.VIEW.ASYNC.S ;  /* 0x00000000000073c6 */ /* 0x000e760000000000 */
[----:B-1----:R1:W2:Y:S01]  /*0640*/  SYNCS.EXCH.64 URZ, [UR8], UR4 ;  /* 0x00000004083f75b2 */ /* 0x0022a20008000100 */
[----:B------:R1:W3:Y:S01]  /*0650*/  SYNCS.EXCH.64 URZ, [UR8+0x18], UR6 ;  /* 0x00001806083f75b2 */ /* 0x0002e20008000100 */
[----:B------:R1:W4:Y:S01]  /*0660*/  SYNCS.EXCH.64 URZ, [UR8+0x8], UR4 ;  /* 0x00000804083f75b2 */ /* 0x0003220008000100 */
[----:B------:R1:W1:Y:S01]  /*0670*/  SYNCS.EXCH.64 URZ, [UR8+0x20], UR6 ;  /* 0x00002006083f75b2 */ /* 0x0002620008000100 */
[----:B------:R1:W1:Y:S01]  /*0680*/  SYNCS.EXCH.64 URZ, [UR8+0x10], UR4 ;  /* 0x00001004083f75b2 */ /* 0x0002620008000100 */
[----:B------:R1:W1:Y:S01]  /*0690*/  SYNCS.EXCH.64 URZ, [UR8+0x28], UR6 ;  /* 0x00002806083f75b2 */ /* 0x0002620008000100 */
[----:B------:R-:W-:Y:S01]  /*06a0*/  NOP ;  /* 0x0000000000007918 */ /* 0x000fe20000000000 */
.L_x_6:
[----:B------:R-:W5:Y:S01]  /*06b0*/  SHFL.IDX PT, R3, R0, RZ, 0x1f ;  /* 0x00001fff00037589 */ /* 0x000f6200000e0000 */
[----:B------:R-:W-:Y:S01]  /*06c0*/  NOP ;  /* 0x0000000000007918 */ /* 0x000fe20000000000 */
[----:B-----5:R-:W-:-:S13]  /*06d0*/  ISETP.NE.AND P0, PT, R3, RZ, PT ;  /* 0x000000ff0300720c */ /* 0x020fda0003f05270 */
[----:B------:R-:W-:Y:S05]  /*06e0*/  @P0 BRA `(.L_x_7) ;  /* 0x0000000000580947 */ /* 0x000fea0003800000 */
[----:B-1----:R-:W1:Y:S01]  /*06f0*/  S2UR UR5, SR_CgaCtaId ;  /* 0x00000000000579c3 */ /* 0x002e620000008800 */
[----:B------:R-:W-:Y:S01]  /*0700*/  UMOV UR4, 0x400 ;  /* 0x0000040000047882 */ /* 0x000fe20000000000 */
[----:B------:R-:W-:Y:S01]  /*0710*/  UMOV UR6, 0x20 ;  /* 0x0000002000067882 */ /* 0x000fe20000000000 */
[----:B------:R-:W-:Y:S01]  /*0720*/  UMOV UR7, 0x100 ;  /* 0x0000010000077882 */ /* 0x000fe20000000000 */
[----:B------:R-:W-:Y:S01]  /*0730*/  ELECT P0, URZ, PT ;  /* 0x00000000003f782f */ /* 0x000fe20003800000 */
[----:B-1----:R-:W-:Y:S02]  /*0740*/  ULEA UR8, UR5, UR4, 0x18 ;  /* 0x0000000405087291 */ /* 0x002fe4000f8ec03f */
[----:B------:R-:W-:-:S04]  /*0750*/  UIADD3 UR4, -UR6, 0x100000, URZ ;  /* 0x0010000006047890 */ /* 0x000fc8000fffe13f */
[----:B------:R-:W-:Y:S02]  /*0760*/  USHF.L.U32 UR5, UR4, 0xb, URZ ;  /* 0x0000000b04057899 */ /* 0x000fe4000800063f */
[----:B------:R-:W-:Y:S02]  /*0770*/  USHF.L.U32 UR4, UR4, 0x1, URZ ;  /* 0x0000000104047899 */ /* 0x000fe4000800063f */
[----:B------:R-:W-:-:S04]  /*0780*/  UIADD3 UR6, -UR7, 0x100000, URZ ;  /* 0x0010000007067890 */ /* 0x000fc8000fffe13f */
[----:B------:R-:W-:Y:S02]  /*0790*/  USHF.L.U32 UR7, UR6, 0xb, URZ ;  /* 0x0000000b06077899 */ /* 0x000fe4000800063f */
[----:B------:R-:W-:Y:S01]  /*07a0*/  USHF.L.U32 UR6, UR6, 0x1, URZ ;  /* 0x0000000106067899 */ /* 0x000fe2000800063f */
[----:B------:R-:W1:Y:S03]  /*07b0*/  FENCE.VIEW.ASYNC.S ;  /* 0x00000000000073c6 */ /* 0x000e660000000000 */
[----:B-1----:R1:W1:Y:S08]  /*07c0*/  SYNCS.EXCH.64 URZ, [UR8+0x30], UR4 ;  /* 0x00003004083f75b2 */ /* 0x0022700008000100 */
[----:B------:R1:W1:Y:S01]  /*07d0*/  SYNCS.EXCH.64 URZ, [UR8+0x50], UR6 ;  /* 0x00005006083f75b2 */ /* 0x0002620008000100 */
[----:B------:R1:W1:Y:S01]  /*07e0*/  SYNCS.EXCH.64 URZ, [UR8+0x38], UR4 ;  /* 0x00003804083f75b2 */ /* 0x0002620008000100 */
[----:B------:R1:W1:Y:S01]  /*07f0*/  SYNCS.EXCH.64 URZ, [UR8+0x58], UR6 ;  /* 0x00005806083f75b2 */ /* 0x0002620008000100 */
[----:B------:R1:W1:Y:S01]  /*0800*/  SYNCS.EXCH.64 URZ, [UR8+0x40], UR4 ;  /* 0x00004004083f75b2 */ /* 0x0002620008000100 */
[----:B------:R1:W1:Y:S01]  /*0810*/  SYNCS.EXCH.64 URZ, [UR8+0x60], UR6 ;  /* 0x00006006083f75b2 */ /* 0x0002620008000100 */
[----:B------:R1:W1:Y:S01]  /*0820*/  SYNCS.EXCH.64 URZ, [UR8+0x48], UR4 ;  /* 0x00004804083f75b2 */ /* 0x0002620008000100 */
[----:B------:R1:W1:Y:S01]  /*0830*/  SYNCS.EXCH.64 URZ, [UR8+0x68], UR6 ;  /* 0x00006806083f75b2 */ /* 0x0002620008000100 */
[----:B------:R-:W-:Y:S01]  /*0840*/  NOP ;  /* 0x0000000000007918 */ /* 0x000fe20000000000 */
.L_x_7:
[----:B-1----:R-:W1:Y:S01]  /*0850*/  S2UR UR8, SR_CTAID.X ;  /* 0x00000000000879c3 */ /* 0x002e620000002500 */
[----:B------:R-:W5:Y:S01]  /*0860*/  SHFL.IDX PT, R0, R0, RZ, 0x1f ;  /* 0x00001fff00007589 */ /* 0x000f6200000e0000 */
[----:B------:R-:W-:Y:S02]  /*0870*/  SHF.R.S32.HI R3, RZ, 0x1f, R6 ;  /* 0x0000001fff037819 */ /* 0x000fe40000011406 */
[----:B------:R-:W-:Y:S02]  /*0880*/  ELECT P0, URZ, PT ;  /* 0x00000000003f782f */ /* 0x000fe40003800000 */
[----:B------:R-:W-:Y:S01]  /*0890*/  SHF.R.S32.HI R9, RZ, 0x1f, R2 ;  /* 0x0000001fff097819 */ /* 0x000fe20000011402 */
[----:B------:R-:W2:Y:S01]  /*08a0*/  S2R R4, SR_CTAID.Y ;  /* 0x0000000000047919 */ /* 0x000ea20000002600 */
[----:B------:R-:W-:Y:S01]  /*08b0*/  LEA.HI R3, R3, R6, RZ, 0x7 ;  /* 0x0000000603037211 */ /* 0x000fe200078f38ff */
[----:B------:R-:W-:Y:S01]  /*08c0*/  ULDC UR4, c[0x0][0x150] ;  /* 0x0000540000047ab9 */ /* 0x000fe20000000800 */
[----:B------:R-:W-:Y:S01]  /*08d0*/  LEA.HI R9, R9, R2, RZ, 0x2 ;  /* 0x0000000209097211 */ /* 0x000fe200078f10ff */
[----:B------:R-:W3:Y:S01]  /*08e0*/  LDC R11, c[0x0][0x148] ;  /* 0x00005200ff0b7b82 */ /* 0x000ee20000000800 */
[----:B------:R-:W-:Y:S01]  /*08f0*/  LOP3.LUT R3, R3, 0xffffff80, RZ, 0xc0, !PT ;  /* 0xffffff8003037812 */ /* 0x000fe200078ec0ff */
[----:B------:R-:W-:Y:S01]  /*0900*/  NOP ;  /* 0x0000000000007918 */ /* 0x000fe20000000000 */
[----:B------:R-:W-:Y:S01]  /*0910*/  LOP3.LUT R9, R9, 0x3ffffffc, RZ, 0xc0, !PT ;  /* 0x3ffffffc09097812 */ /* 0x000fe200078ec0ff */
[----:B------:R-:W-:Y:S01]  /*0920*/  USEL UR37, URZ, 0x1, !UP0 ;  /* 0x000000013f257887 */ /* 0x000fe2000c000000 */
[----:B------:R-:W-:-:S02]  /*0930*/  IADD3 R3, -R3, R6, RZ ;  /* 0x0000000603037210 */ /* 0x000fc40007ffe1ff */
[----:B------:R-:W-:Y:S02]  /*0940*/  IADD3 R2, R2, -R9, RZ ;  /* 0x8000000902027210 */ /* 0x000fe40007ffe0ff */
[----:B------:R-:W-:Y:S02]  /*0950*/  SHF.R.S32.HI R6, RZ, 0x1f, R3 ;  /* 0x0000001fff067819 */ /* 0x000fe40000011403 */
[----:B------:R-:W-:Y:S02]  /*0960*/  MOV R19, 0x1 ;  /* 0x0000000100137802 */ /* 0x000fe40000000f00 */
[----:B------:R-:W-:Y:S02]  /*0970*/  LEA.HI R6, R6, R3, RZ, 0x3 ;  /* 0x0000000306067211 */ /* 0x000fe400078f18ff */
[----:B-1----:R-:W-:Y:S02]  /*0980*/  I2FP.F32.U32 R8, UR8 ;  /* 0x0000000800087c45 */ /* 0x002fe40008201000 */
[----:B-----5:R-:W-:-:S02]  /*0990*/  ISETP.NE.OR P0, PT, R0, RZ, !P0 ;  /* 0x000000ff0000720c */ /* 0x020fc40004705670 */
[--C-:B------:R-:W-:Y:S01]  /*09a0*/  SHF.R.S32.HI R0, RZ, 0x3, R6.reuse ;  /* 0x00000003ff007819 */ /* 0x100fe20000011406 */
[----:B------:R-:W-:Y:S01]  /*09b0*/  FMUL R8, R8, UR4 ;  /* 0x0000000408087c20 */ /* 0x000fe20008400000 */
[----:B------:R-:W-:Y:S01]  /*09c0*/  SHF.R.S32.HI R7, RZ, 0x1f, R6 ;  /* 0x0000001fff077819 */ /* 0x000fe20000011406 */
[----:B------:R-:W-:Y:S01]  /*09d0*/  ULDC UR4, c[0x0][0x154] ;  /* 0x0000550000047ab9 */ /* 0x000fe20000000800 */
[----:B------:R-:W1:Y:S02]  /*09e0*/  LDC R6, c[0x0][0x144] ;  /* 0x00005100ff067b82 */ /* 0x000e640000000800 */
[----:B------:R-:W-:Y:S01]  /*09f0*/  LEA.HI R7, R7, R0, RZ, 0x2 ;  /* 0x0000000007077211 */ /* 0x000fe200078f10ff */
[----:B------:R-:W5:Y:S03]  /*0a00*/  F2I.U32.TRUNC.NTZ R8, R8 ;  /* 0x0000000800087305 */ /* 0x000f66000020f000 */
[----:B------:R-:W-:Y:S01]  /*0a10*/  LOP3.LUT R7, R7, 0xfffffffc, RZ, 0xc0, !PT ;  /* 0xfffffffc07077812 */ /* 0x000fe200078ec0ff */
[----:B------:R-:W-:Y:S01]  /*0a20*/  VOTEU.ALL UP2, P0 ;  /* 0x00000000003f7886 */ /* 0x000fe20000040000 */
[----:B------:R-:W-:-:S02]  /*0a30*/  VOTEU.ALL UP3, P0 ;  /* 0x00000000003f7886 */ /* 0x000fc40000060000 */
[----:B------:R-:W-:Y:S02]  /*0a40*/  IADD3 R7, R0, -R7, RZ ;  /* 0x8000000700077210 */ /* 0x000fe40007ffe0ff */
[----:B------:R-:W4:Y:S01]  /*0a50*/  @!UP2 S2UR UR7, SR_CgaCtaId ;  /* 0x000000000007a9c3 */ /* 0x000f220000008800 */
[----:B------:R-:W-:Y:S01]  /*0a60*/  @!UP2 UMOV UR6, 0x400 ;  /* 0x000004000006a882 */ /* 0x000fe20000000000 */
[----:B------:R-:W-:Y:S02]  /*0a70*/  LEA R2, R2, R7, 0x2 ;  /* 0x0000000702027211 */ /* 0x000fe400078e10ff */
[----:B--2---:R-:W-:Y:S02]  /*0a80*/  I2FP.F32.U32 R7, R4 ;  /* 0x0000000400077245 */ /* 0x004fe40000201000 */
[----:B------:R-:W-:Y:S02]  /*0a90*/  LEA.HI R0, R2, R2, RZ, 0x1 ;  /* 0x0000000202007211 */ /* 0x000fe400078f08ff */
[----:B-----5:R-:W-:Y:S01]  /*0aa0*/  IADD3 R9, -R8, RZ, RZ ;  /* 0x000000ff08097210 */ /* 0x020fe20007ffe1ff */
[----:B------:R-:W-:Y:S01]  /*0ab0*/  FMUL R8, R7, UR4 ;  /* 0x0000000407087c20 */ /* 0x000fe20008400000 */
[----:B------:R-:W-:Y:S01]  /*0ac0*/  LOP3.LUT R7, R0, 0xfffffffe, RZ, 0xc0, !PT ;  /* 0xfffffffe00077812 */ /* 0x000fe200078ec0ff */
[----:B------:R-:W-:-:S02]  /*0ad0*/  UMOV UR4, 0x20 ;  /* 0x0000002000047882 */ /* 0x000fc40000000000 */
[----:B-1----:R-:W-:Y:S01]  /*0ae0*/  IMAD R0, R6, R9, UR8 ;  /* 0x0000000806007e24 */ /* 0x002fe2000f8e0209 */
[----:B------:R-:W-:Y:S01]  /*0af0*/  IADD3 R7, R2, -R7, RZ ;  /* 0x8000000702077210 */ /* 0x000fe20007ffe0ff */
[----:B------:R-:W1:Y:S01]  /*0b00*/  LDC R6, c[0x0][0x140] ;  /* 0x00005000ff067b82 */ /* 0x000e620000000800 */
[----:B------:R-:W2:Y:S01]  /*0b10*/  F2I.U32.TRUNC.NTZ R8, R8 ;  /* 0x0000000800087305 */ /* 0x000ea2000020f000 */
[----:B------:R-:W-:-:S04]  /*0b20*/  @!UP2 UIADD3 UR4, -UR4, 0x100000, URZ ;  /* 0x001000000404a890 */ /* 0x000fc8000fffe13f */
[----:B------:R-:W-:Y:S02]  /*0b30*/  @!UP2 USHF.L.U32 UR5, UR4, 0xb, URZ ;  /* 0x0000000b0405a899 */ /* 0x000fe4000800063f */
[----:B------:R-:W-:Y:S01]  /*0b40*/  @!UP2 USHF.L.U32 UR4, UR4, 0x1, URZ ;  /* 0x000000010404a899 */ /* 0x000fe2000800063f */
[----:B------:R-:W-:Y:S02]  /*0b50*/  ISETP.NE.AND P2, PT, R7, R0, PT ;  /* 0x000000000700720c */ /* 0x000fe40003f45270 */
[----:B------:R-:W-:Y:S01]  /*0b60*/  SHF.L.U32 R7, R2, 0x2, RZ ;  /* 0x0000000202077819 */ /* 0x000fe200000006ff */
[----:B----4-:R-:W-:-:S03]  /*0b70*/  @!UP2 ULEA UR6, UR7, UR6, 0x18 ;  /* 0x000000060706a291 */ /* 0x010fc6000f8ec03f */
[----:B------:R-:W-:Y:S01]  /*0b80*/  LOP3.LUT R156, R2, 0xc, R7, 0x78, !PT ;  /* 0x0000000c029c7812 */ /* 0x000fe200078e7807 */
[----:B------:R-:W-:Y:S01]  /*0b90*/  VOTEU.ALL UP2, P0 ;  /* 0x00000000003f7886 */ /* 0x000fe20000040000 */
[----:B------:R-:W-:Y:S02]  /*0ba0*/  LOP3.LUT P0, RZ, R3, 0x7, RZ, 0xc0, !PT ;  /* 0x0000000703ff7812 */ /* 0x000fe4000780c0ff */
[----:B--2---:R-:W-:-:S03]  /*0bb0*/  IADD3 R12, -R8, RZ, RZ ;  /* 0x000000ff080c7210 */ /* 0x004fc60007ffe1ff */
[C---:B------:R-:W-:Y:S02]  /*0bc0*/  @P2 LEA.HI R2, R156.reuse, R156, RZ, 0x1 ;  /* 0x0000009c9c022211 */ /* 0x040fe400078f08ff */
[----:B------:R-:W-:Y:S01]  /*0bd0*/  ISETP.LT.U32.AND P0, PT, R156, 0x2, !P0 ;  /* 0x000000029c00780c */ /* 0x000fe20004701070 */
[----:B---3--:R-:W-:Y:S01]  /*0be0*/  IMAD R7, R11, R12, R4 ;  /* 0x0000000c0b077224 */ /* 0x008fe200078e0204 */
[----:B------:R-:W2:Y:S02]  /*0bf0*/  FENCE.VIEW.ASYNC.S ;  /* 0x00000000000073c6 */ /* 0x000ea40000000000 */
[----:B--2---:R2:W3:Y:S01]  /*0c00*/  @!UP2 SYNCS.EXCH.64 URZ, [UR6+0x70], UR4 ;  /* 0x00007004063fa5b2 */ /* 0x0044e20008000100 */
[----:B------:R-:W-:Y:S01]  /*0c10*/  @P2 SHF.R.S32.HI R2, RZ, 0x1, R2 ;  /* 0x00000001ff022819 */ /* 0x000fe20000011402 */
[----:B------:R-:W-:Y:S01]  /*0c20*/  UISETP.EQ.AND UP2, UPT, UR58, 0x2, !UP1 ;  /* 0x000000023a00788c */ /* 0x000fe2000cf42270 */
[----:B-1----:R-:W-:Y:S02]  /*0c30*/  ISETP.EQ.U32.AND P4, PT, R6, 0x1, PT ;  /* 0x000000010600780c */ /* 0x002fe40003f82070 */
[----:B------:R-:W-:Y:S01]  /*0c40*/  @P2 ISETP.NE.AND P3, PT, R2, R7, PT ;  /* 0x000000070200220c */ /* 0x000fe20003f65270 */
[----:B------:R-:W-:Y:S01]  /*0c50*/  USEL UR59, URZ, 0x1, !UP2 ;  /* 0x000000013f3b7887 */ /* 0x000fe2000d000000 */
[----:B------:R-:W-:-:S02]  /*0c60*/  SEL R2, RZ, 0x1, !P0 ;  /* 0x00000001ff027807 */ /* 0x000fc40004000000 */
[----:B------:R-:W-:-:S04]  /*0c70*/  @P2 SEL R19, RZ, 0x1, P3 ;  /* 0x00000001ff132807 */ /* 0x000fc80001800000 */
[----:B------:R-:W-:Y:S01]  /*0c80*/  LOP3.LUT R19, R19, R2, RZ, 0xc0, !PT ;  /* 0x0000000213137212 */ /* 0x000fe200078ec0ff */
[----:B------:R2:W1:Y:S01]  /*0c90*/  @!UP3 SYNCS.EXCH.64 URZ, [UR6+0x78], UR4 ;  /* 0x00007804063fb5b2 */ /* 0x0004620008000100 */
[----:B------:R-:W-:Y:S01]  /*0ca0*/  UISETP.GE.U32.AND UP3, UPT, UR9, 0x2, UPT ;  /* 0x000000020900788c */ /* 0x000fe2000bf66070 */
[----:B------:R-:W-:-:S03]  /*0cb0*/  NOP ;  /* 0x0000000000007918 */ /* 0x000fc60000000000 */
[----:B------:R-:W-:Y:S02]  /*0cc0*/  USEL UR59, UR59, 0x2, UP3 ;  /* 0x000000023b3b7887 */ /* 0x000fe40009800000 */
[----:B------:R-:W-:Y:S01]  /*0cd0*/  USEL UR37, UR37, 0x2, UP3 ;  /* 0x0000000225257887 */ /* 0x000fe20009800000 */
[----:B--23--:R-:W-:Y:S11]  /*0ce0*/  @!P4 BRA `(.L_x_8) ;  /* 0x000000000008c947 */ /* 0x00cff60003800000 */
[----:B-1----:R-:W-:Y:S01]  /*0cf0*/  UCGABAR_ARV ;  /* 0x00000000000079c7 */ /* 0x002fe20008000000 */
[----:B------:R-:W-:Y:S05]  /*0d00*/  BRA `(.L_x_9) ;  /* 0x0000000000047947 */ /* 0x000fea0003800000 */
.L_x_8:
[----:B-1----:R-:W-:Y:S01]  /*0d10*/  NOP ;  /* 0x0000000000007918 */ /* 0x002fe20000000000 */
.L_x_9:
[----:B------:R-:W1:Y:S01]  /*0d20*/  LDC R2, c[0x0][0x904] ;  /* 0x00024100ff027b82 */ /* 0x000e620000000800 */
[----:B------:R-:W-:Y:S02]  /*0d30*/  MOV R3, RZ ;  /* 0x000000ff00037202 */ /* 0x000fe40000000f00 */
[----:B-1----:R-:W-:Y:S02]  /*0d40*/  ISETP.NE.AND P2, PT, R2, 0x1, PT ;  /* 0x000000010200780c */ /* 0x002fe40003f45270 */
[----:B------:R-:W-:-:S11]  /*0d50*/  MOV R2, UR8 ;  /* 0x0000000800027c02 */ /* 0x000fd60008000f00 */
[----:B------:R-:W1:Y:S01]  /*0d60*/  @P2 LDC R7, c[0x0][0x10] ;  /* 0x00000400ff072b82 */ /* 0x000e620000000800 */
[----:B------:R-:W-:Y:S02]  /*0d70*/  @P2 MOV R5, RZ ;  /* 0x000000ff00052202 */ /* 0x000fe40000000f00 */
[----:B------:R-:W-:-:S05]  /*0d80*/  @P2 MOV R13, RZ ;  /* 0x000000ff000d2202 */ /* 0x000fca0000000f00 */
[----:B------:R-:W2:Y:S01]  /*0d90*/  @!P2 LDC R9, c[0x0][0xc] ;  /* 0x00000300ff09ab82 */ /* 0x000ea20000000800 */
[----:B------:R-:W-:Y:S01]  /*0da0*/  ULDC UR4, c[0x0][0xc] ;  /* 0x0000030000047ab9 */ /* 0x000fe20000000800 */
[----:B------:R-:W-:Y:S01]  /*0db0*/  ULDC UR5, c[0x0][0x10] ;  /* 0x0000040000057ab9 */ /* 0x000fe20000000800 */
[----:B------:R-:W-:Y:S01]  /*0dc0*/  ULDC UR6, c[0x0][0x14] ;  /* 0x0000050000067ab9 */ /* 0x000fe20000000800 */
[----:B------:R-:W-:-:S04]  /*0dd0*/  UIMAD.WIDE.U32 UR4, UR4, UR5, URZ ;  /* 0x00000005040472a5 */ /* 0x000fc8000f8e003f */
[----:B------:R-:W-:Y:S02]  /*0de0*/  UIMAD.WIDE.U32 UR54, UR4, UR6, URZ ;  /* 0x00000006043672a5 */ /* 0x000fe4000f8e003f */
[----:B------:R-:W-:-:S04]  /*0df0*/  UIMAD UR53, UR5, UR6, URZ ;  /* 0x00000006053572a4 */ /* 0x000fc8000f8e023f */
[----:B------:R-:W-:Y:S01]  /*0e00*/  UIADD3 UR53, UR55, UR53, URZ ;  /* 0x0000003537357290 */ /* 0x000fe2000fffe03f */
[----:B-1----:R-:W-:-:S03]  /*0e10*/  @P2 IMAD.WIDE.U32 R6, R7, UR8, R4 ;  /* 0x0000000807062c25 */ /* 0x002fc6000f8e0004 */
[----:B------:R-:W-:Y:S02]  /*0e20*/  @P2 MOV R23, R6 ;  /* 0x0000000600172202 */ /* 0x000fe40000000f00 */
[----:B------:R-:W-:Y:S01]  /*0e30*/  @P2 IADD3 R24, R7, R13, RZ ;  /* 0x0000000d07182210 */ /* 0x000fe20007ffe0ff */
[----:B--2---:R-:W-:-:S03]  /*0e40*/  @!P2 IMAD.WIDE.U32 R2, R4, R9, R2 ;  /* 0x000000090402a225 */ /* 0x004fc600078e0002 */
[----:B------:R-:W-:Y:S02]  /*0e50*/  @!P2 MOV R23, R2 ;  /* 0x000000020017a202 */ /* 0x000fe40000000f00 */
[----:B------:R-:W-:-:S03]  /*0e60*/  @!P2 MOV R24, R3 ;  /* 0x000000030018a202 */ /* 0x000fc60000000f00 */
[----:B------:R1:W-:Y:S04]  /*0e70*/  STL [R1+0x200], R23 ;  /* 0x0002001701007387 */ /* 0x0003e80000100800 */
[----:B------:R1:W-:Y:S01]  /*0e80*/  STL [R1+0x204], R24 ;  /* 0x0002041801007387 */ /* 0x0003e20000100800 */
[----:B------:R-:W-:Y:S05]  /*0e90*/  @!P4 BRA `(.L_x_10) ;  /* 0x00000000000cc947 */ /* 0x000fea0003800000 */
[----:B------:R-:W-:Y:S01]  /*0ea0*/  UCGABAR_WAIT ;  /* 0x0000000000007dc7 */ /* 0x000fe20008000000 */
[----:B------:R-:W-:Y:S01]  /*0eb0*/  CCTL.IVALL ;  /* 0x00000000ff00798f */ /* 0x000fe20002000000 */
[----:B------:R-:W-:Y:S05]  /*0ec0*/  BRA `(.L_x_11) ;  /* 0x0000000000047947 */ /* 0x000fea0003800000 */
.L_x_10:
[----:B------:R-:W-:Y:S06]  /*0ed0*/  BAR.SYNC.DEFER_BLOCKING 0x0 ;  /* 0x0000000000007b1d */ /* 0x000fec0000010000 */
.L_x_11:
[----:B------:R-:W-:Y:S01]  /*0ee0*/  PLOP3.LUT P0, PT, PT, PT, UP1, 0x80, 0x0 ;  /* 0x000000000000781c */ /* 0x000fe20003f0f018 */
[----:B------:R-:W2:Y:S01]  /*0ef0*/  S2UR UR45, SR_CgaCtaId ;  /* 0x00000000002d79c3 */ /* 0x000ea20000008800 */
[----:B------:R-:W-:Y:S11]  /*0f00*/  BSSY B6, `(.L_x_12) ;  /* 0x0002d02000067945 */ /* 0x000ff60003800000 */
[----:B------:R-:W-:Y:S05]  /*0f10*/  @!P0 BRA `(.L_x_13) ;  /* 0x0000029400688947 */ /* 0x000fea0003800000 */
[----:B------:R-:W-:-:S06]  /*0f20*/  UISETP.GT.U32.AND UP0, UPT, UR9, 0x1, UPT ;  /* 0x000000010900788c */ /* 0x000fcc000bf04070 */
[----:B------:R-:W-:-:S13]  /*0f30*/  PLOP3.LUT P0, PT, PT, PT, UP0, 0x80, 0x0 ;  /* 0x000000000000781c */ /* 0x000fda0003f0f008 */
[----:B------:R-:W-:Y:S05]  /*0f40*/  @P0 BRA `(.L_x_14) ;  /* 0x000002cc00f40947 */ /* 0x000fea0003800000 */
[----:B------:R-:W-:Y:S01]  /*0f50*/  PRMT R2, RZ, 0x7610, R2 ;  /* 0x00007610ff027816 */ /* 0x000fe20000000002 */
[----:B------:R-:W-:Y:S01]  /*0f60*/  ULDC.64 UR4, c[0x0][0x8f8] ;  /* 0x00023e0000047ab9 */ /* 0x000fe20000000a00 */
[----:B------:R-:W-:Y:S01]  /*0f70*/  UMOV UR49, 0xffffffff ;  /* 0xffffffff00317882 */ /* 0x000fe20000000000 */
[----:B------:R-:W-:Y:S01]  /*0f80*/  ISETP.GE.U32.AND P0, PT, R23, UR4, PT ;  /* 0x0000000417007c0c */ /* 0x000fe2000bf06070 */
[----:B------:R-:W-:Y:S01]  /*0f90*/  UMOV UR51, 0xffffffff ;  /* 0xffffffff00337882 */ /* 0x000fe20000000000 */
[----:B------:R3:W-:Y:S01]  /*0fa0*/  STL.S16 [R1+0x208], R2 ;  /* 0x0002080201007387 */ /* 0x0007e20000100600 */
[----:B------:R-:W-:Y:S02]  /*0fb0*/  MOV R22, 0xffffffff ;  /* 0xffffffff00167802 */ /* 0x000fe40000000f00 */
[----:B------:R-:W-:Y:S02]  /*0fc0*/  ISETP.GE.U32.AND.EX P0, PT, R24, UR5, PT, P0 ;  /* 0x0000000518007c0c */ /* 0x000fe4000bf06100 */
[----:B------:R-:W-:-:S11]  /*0fd0*/  PRMT R6, RZ, 0x7610, R6 ;  /* 0x00007610ff067816 */ /* 0x000fd60000000006 */
[----:B---3--:R-:W-:Y:S05]  /*0fe0*/  @P0 BRA `(.L_x_15) ;  /* 0x0000000400340947 */ /* 0x008fea0003800000 */
[----:B------:R-:W3:Y:S01]  /*0ff0*/  LDC.64 R14, c[0x0][0x8d0] ;  /* 0x00023400ff0e7b82 */ /* 0x000ee20000000a00 */
[----:B------:R-:W-:Y:S02]  /*1000*/  MOV R2, R23 ;  /* 0x0000001700027202 */ /* 0x000fe40000000f00 */
[----:B------:R-:W-:-:S05]  /*1010*/  MOV R3, R24 ;  /* 0x0000001800037202 */ /* 0x000fca0000000f00 */
[----:B------:R-:W4:Y:S08]  /*1020*/  LDC R10, c[0x0][0x8d8] ;  /* 0x00023600ff0a7b82 */ /* 0x000f300000000800 */
[----:B------:R-:W1:Y:S01]  /*1030*/  LDC.64 R16, c[0x0][0x8c8] ;  /* 0x00023200ff107b82 */ /* 0x000e620000000a00 */
[----:B---3--:R-:W-:-:S04]  /*1040*/  ISETP.NE.U32.AND P0, PT, R14, RZ, PT ;  /* 0x000000ff0e00720c */ /* 0x008fc80003f05070 */
[----:B------:R-:W-:-:S13]  /*1050*/  ISETP.NE.AND.EX P0, PT, R15, RZ, PT, P0 ;  /* 0x000000ff0f00720c */ /* 0x000fda0003f05300 */
[----:B-1--4-:R-:W-:Y:S05]  /*1060*/  @!P0 BRA `(.L_x_16) ;  /* 0x0000000000288947 */ /* 0x012fea0003800000 */
[----:B------:R-:W1:Y:S02]  /*1070*/  LDC R9, c[0x0][0x8dc] ;  /* 0x00023700ff097b82 */ /* 0x000e640000000800 */
[----:B-1----:R-:W-:-:S04]  /*1080*/  IADD3 R9, P0, R23, R9, RZ ;  /* 0x0000000917097210 */ /* 0x002fc80007f1e0ff */
[----:B------:R-:W-:-:S05]  /*1090*/  IADD3.X R13, RZ, R24, RZ, P0, !PT ;  /* 0x00000018ff0d7210 */ /* 0x000fca00007fe4ff */
[----:B------:R-:W-:-:S04]  /*10a0*/  IMAD.WIDE.U32 R2, R13, R14, RZ ;  /* 0x0000000e0d027225 */ /* 0x000fc800078e00ff */
[----:B------:R-:W-:-:S04]  /*10b0*/  IMAD.WIDE.U32 R6, P0, R9, R15, R2 ;  /* 0x0000000f09067225 */ /* 0x000fc80007800002 */
[----:B------:R-:W-:Y:S01]  /*10c0*/  IMAD.WIDE.U32 R2, R9, R14, RZ ;  /* 0x0000000e09027225 */ /* 0x000fe200078e00ff */
[----:B------:R-:W-:Y:S02]  /*10d0*/  IADD3.X R9, RZ, RZ, RZ, P0, !PT ;  /* 0x000000ffff097210 */ /* 0x000fe400007fe4ff */
[----:B------:R-:W-:Y:S02]  /*10e0*/  MOV R8, R7 ;  /* 0x0000000700087202 */ /* 0x000fe40000000f00 */
[----:B------:R-:W-:-:S05]  /*10f0*/  IADD3 RZ, P0, R3, R6, RZ ;  /* 0x0000000603ff7210 */ /* 0x000fca0007f1e0ff */
[----:B------:R-:W-:-:S08]  /*1100*/  IMAD.WIDE.U32.X R2, R13, R15, R8, P0 ;  /* 0x0000000f0d027225 */ /* 0x000fd000000e0408 */
.L_x_16:
[-CC-:B------:R-:W-:Y:S01]  /*1110*/  SHF.R.U64 R22, R2, R10.reuse, R3.reuse ;  /* 0x0000000a02167219 */ /* 0x180fe20000001203 */
[----:B------:R-:W1:Y:S01]  /*1120*/  LDC.64 R20, c[0x0][0x8e8] ;  /* 0x00023a00ff147b82 */ /* 0x000e620000000a00 */
[----:B------:R-:W-:Y:S01]  /*1130*/  SHF.R.U32.HI R2, RZ, R10, R3 ;  /* 0x0000000aff027219 */ /* 0x000fe20000011603 */
[----:B------:R-:W-:Y:S01]  /*1140*/  IMAD R11, R11, R12, R4 ;  /* 0x0000000c0b0b7224 */ /* 0x000fe200078e0204 */
[----:B------:R-:W-:Y:S02]  /*1150*/  IADD3 R5, P0, RZ, -R22, RZ ;  /* 0x80000016ff057210 */ /* 0x000fe40007f1e0ff */
[----:B------:R-:W-:Y:S02]  /*1160*/  MOV R25, 0x1 ;  /* 0x0000000100197802 */ /* 0x000fe40000000f00 */
[----:B------:R-:W-:Y:S01]  /*1170*/  IADD3.X R3, RZ, ~R2, RZ, P0, !PT ;  /* 0x80000002ff037210 */ /* 0x000fe200007fe4ff */
[----:B------:R-:W3:Y:S01]  /*1180*/  LDC R8, c[0x0][0x8c0] ;  /* 0x00023000ff087b82 */ /* 0x000ee20000000800 */
[----:B------:R-:W-:-:S03]  /*1190*/  MOV R2, R23 ;  /* 0x0000001700027202 */ /* 0x000fc60000000f00 */
[----:B------:R-:W-:Y:S01]  /*11a0*/  IMAD R6, R3, R16, RZ ;  /* 0x0000001003067224 */ /* 0x000fe200078e02ff */
[----:B------:R-:W-:-:S03]  /*11b0*/  MOV R3, R24 ;  /* 0x0000001800037202 */ /* 0x000fc60000000f00 */
[----:B------:R-:W4:Y:S01]  /*11c0*/  LDC R14, c[0x0][0x8b0] ;  /* 0x00022c00ff0e7b82 */ /* 0x000f220000000800 */
[----:B------:R-:W-:-:S04]  /*11d0*/  IMAD.WIDE.U32 R2, R5, R16, R2 ;  /* 0x0000001005027225 */ /* 0x000fc800078e0002 */
[----:B------:R-:W-:-:S03]  /*11e0*/  IMAD R5, R5, R17, R6 ;  /* 0x0000001105057224 */ /* 0x000fc600078e0206 */
[----:B------:R-:W5:Y:S01]  /*11f0*/  LDC R18, c[0x0][0x900] ;  /* 0x00024000ff127b82 */ /* 0x000f620000000800 */
[----:B-1----:R-:W-:Y:S02]  /*1200*/  ISETP.NE.U32.AND P0, PT, R20, RZ, PT ;  /* 0x000000ff1400720c */ /* 0x002fe40003f05070 */
[----:B------:R-:W-:Y:S02]  /*1210*/  IADD3 R3, R3, R5, RZ ;  /* 0x0000000503037210 */ /* 0x000fe40007ffe0ff */
[----:B------:R-:W-:Y:S02]  /*1220*/  ISETP.NE.AND.EX P0, PT, R21, RZ, PT, P0 ;  /* 0x000000ff1500720c */ /* 0x000fe40003f05300 */
[----:B------:R-:W-:Y:S01]  /*1230*/  MOV R5, 0xffffffff ;  /* 0xffffffff00057802 */ /* 0x000fe20000000f00 */
[----:B------:R-:W1:Y:S01]  /*1240*/  LDC R13, c[0x0][0x8a8] ;  /* 0x00022a00ff0d7b82 */ /* 0x000e620000000800 */
[-CC-:B---3--:R-:W-:Y:S02]  /*1250*/  SHF.R.U64 R10, R2, R8.reuse, R3.reuse ;  /* 0x00000008020a7219 */ /* 0x188fe40000001203 */
[----:B------:R-:W-:-:S05]  /*1260*/  SHF.R.U32.HI R3, RZ, R8, R3 ;  /* 0x00000008ff037219 */ /* 0x000fca0000011603 */
[----:B------:R-:W3:Y:S01]  /*1270*/  LDC R15, c[0x0][0x8f0] ;  /* 0x00023c00ff0f7b82 */ /* 0x000ee20000000800 */
[-CC-:B----4-:R-:W-:Y:S02]  /*1280*/  SHF.R.U64 R23, R10, R14.reuse, R3.reuse ;  /* 0x0000000e0a177219 */ /* 0x190fe40000001203 */
[----:B------:R-:W-:-:S05]  /*1290*/  SHF.R.U32.HI R3, RZ, R14, R3 ;  /* 0x0000000eff037219 */ /* 0x000fca0000011603 */
[----:B------:R-:W4:Y:S01]  /*12a0*/  LDC R17, c[0x0][0x8e0] ;  /* 0x00023800ff117b82 */ /* 0x000f220000000800 */
[-C--:B-----5:R-:W-:Y:S02]  /*12b0*/  SHF.L.U32 R2, R5, R18.reuse, RZ ;  /* 0x0000001205027219 */ /* 0x0a0fe400000006ff */
[--C-:B------:R-:W-:Y:S02]  /*12c0*/  SHF.R.U64 R12, R23, R18, R3.reuse ;  /* 0x00000012170c7219 */ /* 0x100fe40000001203 */
[----:B------:R-:W-:Y:S02]  /*12d0*/  LOP3.LUT R8, RZ, R2, RZ, 0x33, !PT ;  /* 0x00000002ff087212 */ /* 0x000fe400078e33ff */
[----:B------:R-:W-:Y:S01]  /*12e0*/  SHF.R.U32.HI R3, RZ, R18, R3 ;  /* 0x00000012ff037219 */ /* 0x000fe20000011603 */
[----:B------:R-:W1:Y:S01]  /*12f0*/  LDC R16, c[0x0][0x8b8] ;  /* 0x00022e00ff107b82 */ /* 0x000e620000000800 */
[----:B------:R-:W-:Y:S01]  /*1300*/  MOV R2, R12 ;  /* 0x0000000c00027202 */ /* 0x000fe20000000f00 */
[----:B------:R-:W-:Y:S06]  /*1310*/  @!P0 BRA `(.L_x_17) ;  /* 0x0000000000288947 */ /* 0x000fec0003800000 */
[----:B------:R-:W5:Y:S02]  /*1320*/  LDC R7, c[0x0][0x8f4] ;  /* 0x00023d00ff077b82 */ /* 0x000f640000000800 */
[----:B-----5:R-:W-:-:S04]  /*1330*/  IADD3 R7, P0, R12, R7, RZ ;  /* 0x000000070c077210 */ /* 0x020fc80007f1e0ff */
        /* <DEDUP_REMOVED lines=8> */
.L_x_17:
[----:B---3--:R-:W-:Y:S02]  /*13c0*/  SHF.R.U64 R4, R2, R15, R3 ;  /* 0x0000000f02047219 */ /* 0x008fe40000001203 */
[----:B------:R-:W-:Y:S02]  /*13d0*/  SHF.L.U32 R2, R25, R18, RZ ;  /* 0x0000001219027219 */ /* 0x000fe400000006ff */
[----:B------:R-:W-:Y:S02]  /*13e0*/  LOP3.LUT R3, R23, R8, RZ, 0xc0, !PT ;  /* 0x0000000817037212 */ /* 0x000fe400078ec0ff */
[----:B-1----:R-:W-:Y:S02]  /*13f0*/  IADD3 R5, R13, -0x1, RZ ;  /* 0xffffffff0d057810 */ /* 0x002fe40007ffe0ff */
[----:B------:R-:W-:Y:S01]  /*1400*/  IADD3 R6, -R4, RZ, RZ ;  /* 0x000000ff04067210 */ /* 0x000fe20007ffe1ff */
[----:B------:R-:W-:Y:S01]  /*1410*/  IMAD R3, R2, R4, R3 ;  /* 0x0000000402037224 */ /* 0x000fe200078e0203 */
[----:B------:R-:W-:-:S02]  /*1420*/  SEL R0, R0, R11, !P2 ;  /* 0x0000000b00007207 */ /* 0x000fc40005000000 */
[----:B------:R-:W-:Y:S01]  /*1430*/  LOP3.LUT R5, R10, R5, RZ, 0xc0, !PT ;  /* 0x000000050a057212 */ /* 0x000fe200078ec0ff */
[----:B----4-:R-:W-:Y:S01]  /*1440*/  IMAD R2, R6, R17, R12 ;  /* 0x0000001106027224 */ /* 0x010fe200078e020c */
[----:B------:R-:W-:Y:S01]  /*1450*/  R2UR UR51, R22 ;  /* 0x00000000163372ca */ /* 0x000fe200000e0000 */
[----:B------:R-:W-:Y:S01]  /*1460*/  IMAD R0, R3, R16, R0 ;  /* 0x0000001003007224 */ /* 0x000fe200078e0200 */
[----:B------:R-:W-:Y:S01]  /*1470*/  MOV R6, 0x1 ;  /* 0x0000000100067802 */ /* 0x000fe20000000f00 */
[----:B------:R-:W-:-:S05]  /*1480*/  IMAD R3, R2, R13, R5 ;  /* 0x0000000d02037224 */ /* 0x000fca00078e0205 */
[----:B------:R-:W-:Y:S02]  /*1490*/  SEL R2, R3, R0, !P2 ;  /* 0x0000000003027207 */ /* 0x000fe40005000000 */
[----:B------:R-:W-:Y:S02]  /*14a0*/  SEL R22, R0, R3, !P2 ;  /* 0x0000000300167207 */ /* 0x000fe40005000000 */
[----:B------:R-:W-:-:S15]  /*14b0*/  R2UR UR49, R2 ;  /* 0x00000000023172ca */ /* 0x000fde00000e0000 */
.L_x_15:
[----:B------:R-:W-:-:S08]  /*14c0*/  NOP ;  /* 0x0000000000007918 */ /* 0x000fd00000000000 */
[----:B------:R-:W3:Y:S02]  /*14d0*/  USETMAXREG.TRY_ALLOC.CTAPOOL UP0, 0xf0 ;  /* 0x000000f0000079c8 */ /* 0x000ee40008000600 */
[----:B---3--:R-:W-:-:S13]  /*14e0*/  PLOP3.LUT P0, PT, PT, PT, UP0, 0x80, 0x0 ;  /* 0x000000000000781c */ /* 0x008fda0003f0f008 */
[----:B------:R-:W-:Y:S05]  /*14f0*/  @!P0 BRA `(.L_x_15) ;  /* 0xfffffffc00f08947 */ /* 0x000fea000383ffff */
[----:B------:R-:W-:Y:S02]  /*1500*/  ULDC.64 UR4, c[0x0][0x590] ;  /* 0x0001640000047ab9 */ /* 0x000fe40000000a00 */
[----:B------:R-:W-:-:S04]  /*1510*/  ISETP.NE.U32.AND P0, PT, RZ, UR4, PT ;  /* 0x00000004ff007c0c */ /* 0x000fc8000bf05070 */
[----:B------:R-:W-:-:S13]  /*1520*/  ISETP.NE.AND.EX P0, PT, RZ, UR5, PT, P0 ;  /* 0x00000005ff007c0c */ /* 0x000fda000bf05300 */
[----:B------:R-:W-:Y:S05]  /*1530*/  @P0 BRA `(.L_x_18) ;  /* 0x0000000000340947 */ /* 0x000fea0003800000 */
[----:B------:R-:W-:Y:S02]  /*1540*/  ULDC.64 UR4, c[0x0][0x588] ;  /* 0x0001620000047ab9 */ /* 0x000fe40000000a00 */
[----:B------:R-:W-:-:S04]  /*1550*/  ISETP.NE.U32.AND P0, PT, RZ, UR4, PT ;  /* 0x00000004ff007c0c */ /* 0x000fc8000bf05070 */
[----:B------:R-:W-:-:S13]  /*1560*/  ISETP.NE.AND.EX P0, PT, RZ, UR5, PT, P0 ;  /* 0x00000005ff007c0c */ /* 0x000fda000bf05300 */
[----:B------:R-:W-:Y:S05]  /*1570*/  @!P0 BRA `(.L_x_19) ;  /* 0x0000000000148947 */ /* 0x000fea0003800000 */
[----:B------:R-:W3:Y:S02]  /*1580*/  LDC.64 R16, c[0x0][0x588] ;  /* 0x00016200ff107b82 */ /* 0x000ee40000000a00 */
[----:B---3--:R3:W5:Y:S01]  /*1590*/  LDG.E R16, desc[UR56][R16.64] ;  /* 0x0000003810107981 */ /* 0x008762000c1e1900 */
[----:B------:R-:W-:-:S05]  /*15a0*/  MOV R0, 0x1 ;  /* 0x0000000100007802 */ /* 0x000fca0000000f00 */
[----:B------:R3:W-:Y:S01]  /*15b0*/  STL.S16 [R1+0x208], R0 ;  /* 0x0002080001007387 */ /* 0x0007e20000100600 */
[----:B------:R-:W-:Y:S05]  /*15c0*/  BRA `(.L_x_18) ;  /* 0x0000000000107947 */ /* 0x000fea0003800000 */
.L_x_19:
[----:B------:R-:W-:Y:S01]  /*15d0*/  MOV R0, 0x1 ;  /* 0x0000000100007802 */ /* 0x000fe20000000f00 */
[----:B------:R-:W-:Y:S02]  /*15e0*/  ULDC UR4, c[0x0][0x580] ;  /* 0x0001600000047ab9 */ /* 0x000fe40000000800 */
[----:B------:R-:W-:Y:S02]  /*15f0*/  MOV R16, UR4 ;  /* 0x0000000400107c02 */ /* 0x000fe40008000f00 */
[----:B------:R4:W-:Y:S05]  /*1600*/  STL.S16 [R1+0x208], R0 ;  /* 0x0002080001007387 */ /* 0x0009ea0000100600 */
.L_x_18:
        /* <DEDUP_REMOVED lines=10> */
[----:B------:R-:W-:Y:S05]  /*16b0*/  BRA `(.L_x_20) ;  /* 0x0000000000087947 */ /* 0x000fea0003800000 */
.L_x_21:
[----:B------:R-:W-:Y:S02]  /*16c0*/  ULDC UR4, c[0x0][0x5a0] ;  /* 0x0001680000047ab9 */ /* 0x000fe40000000800 */
[----:B---3--:R-:W-:-:S07]  /*16d0*/  MOV R17, UR4 ;  /* 0x0000000400117c02 */ /* 0x008fce0008000f00 */
.L_x_20:
[----:B------:R-:W-:Y:S01]  /*16e0*/  LOP3.LUT P1, RZ, R6, 0xff, RZ, 0xc0, !PT ;  /* 0x000000ff06ff7812 */ /* 0x000fe2000782c0ff */
[----:B------:R-:W-:Y:S01]  /*16f0*/  UMOV UR36, URZ ;  /* 0x0000003f00247c82 */ /* 0x000fe20008000000 */
[----:B------:R-:W-:-:S11]  /*1700*/  PLOP3.LUT P0, PT, PT, PT, PT, 0x80, 0x0 ;  /* 0x000000000000781c */ /* 0x000fd60003f0f070 */
[----:B------:R-:W-:Y:S05]  /*1710*/  @!P1 BRA `(.L_x_22) ;  /* 0x0000028800c09947 */ /* 0x000fea0003800000 */
[----:B---34-:R-:W3:Y:S01]  /*1720*/  S2R R0, SR_TID.X ;  /* 0x0000000000007919 */ /* 0x018ee20000002100 */
[----:B------:R-:W-:Y:S01]  /*1730*/  ULDC UR4, c[0x0][0x28c] ;  /* 0x0000a30000047ab9 */ /* 0x000fe20000000800 */
[----:B------:R-:W-:Y:S01]  /*1740*/  MOV R18, 0x10 ;  /* 0x0000001000127802 */ /* 0x000fe20000000f00 */
[----:B------:R-:W-:Y:S02]  /*1750*/  UIADD3 UR4, UR4, 0x3f, URZ ;  /* 0x0000003f04047890 */ /* 0x000fe4000fffe03f */
[----:B------:R-:W-:Y:S02]  /*1760*/  ULOP3.LUT UR52, UR37, 0x1, URZ, 0xfc, !UPT ;  /* 0x0000000125347892 */ /* 0x000fe4000f8efc3f */
[----:B------:R-:W-:Y:S02]  /*1770*/  USHF.R.S32.HI UR5, URZ, 0x1f, UR4 ;  /* 0x0000001f3f057899 */ /* 0x000fe40008011404 */
[----:B------:R-:W-:Y:S02]  /*1780*/  ULOP3.LUT UR43, UR59, 0x1, URZ, 0xfc, !UPT ;  /* 0x000000013b2b7892 */ /* 0x000fe4000f8efc3f */
[----:B------:R-:W-:Y:S01]  /*1790*/  ULEA.HI UR5, UR5, UR4, URZ, 0x6 ;  /* 0x0000000405057291 */ /* 0x000fe2000f8f303f */
[----:B------:R-:W-:Y:S01]  /*17a0*/  ULDC.64 UR38, c[0x0][0x198] ;  /* 0x0000660000267ab9 */ /* 0x000fe20000000a00 */
[----:B------:R-:W-:-:S02]  /*17b0*/  UMOV UR40, URZ ;  /* 0x0000003f00287c82 */ /* 0x000fc40008000000 */
[----:B------:R-:W-:Y:S01]  /*17c0*/  USHF.R.S32.HI UR44, URZ, 0x6, UR5 ;  /* 0x000000063f2c7899 */ /* 0x000fe20008011405 */
[----:B------:R-:W-:Y:S01]  /*17d0*/  UMOV UR41, URZ ;  /* 0x0000003f00297c82 */ /* 0x000fe20008000000 */
[----:B------:R-:W-:Y:S01]  /*17e0*/  UMOV UR42, URZ ;  /* 0x0000003f002a7c82 */ /* 0x000fe20008000000 */
[----:B------:R-:W-:Y:S01]  /*17f0*/  UMOV UR36, URZ ;  /* 0x0000003f00247c82 */ /* 0x000fe20008000000 */
[C---:B---3--:R-:W-:Y:S02]  /*1800*/  LOP3.LUT P0, RZ, R0.reuse, 0x4, RZ, 0xc0, !PT ;  /* 0x0000000400ff7812 */ /* 0x048fe4000780c0ff */
[----:B------:R-:W-:Y:S02]  /*1810*/  LOP3.LUT R183, R0, 0xff, RZ, 0xc0, !PT ;  /* 0x000000ff00b77812 */ /* 0x000fe400078ec0ff */
[----:B------:R-:W-:Y:S02]  /*1820*/  SEL R18, R18, 0xfffffff0, !P0 ;  /* 0xfffffff012127807 */ /* 0x000fe40004000000 */
[----:B------:R-:W-:-:S07]  /*1830*/  IADD3 R183, R183, 0x1f, RZ ;  /* 0x0000001fb7b77810 */ /* 0x000fce0007ffe0ff */
.L_x_983:
[----:B------:R-:W3:Y:S01]  /*1840*/  S2R R0, SR_TID.X ;  /* 0x0000000000007919 */ /* 0x000ee20000002100 */
[----:B------:R-:W4:Y:S01]  /*1850*/  S2UR UR47, SR_CgaCtaId ;  /* 0x00000000002f79c3 */ /* 0x000f220000008800 */
[----:B------:R-:W-:Y:S02]  /*1860*/  UMOV UR46, 0x400 ;  /* 0x00000400002e7882 */ /* 0x000fe40000000000 */
[----:B----4-:R-:W-:Y:S01]  /*1870*/  ULEA UR46, UR47, UR46, 0x18 ;  /* 0x0000002e2f2e7291 */ /* 0x010fe2000f8ec03f */
[----:B---3--:R-:W-:-:S04]  /*1880*/  LOP3.LUT R0, R0, 0x80, RZ, 0xc0, !PT ;  /* 0x0000008000007812 */ /* 0x008fc800078ec0ff */
[----:B------:R-:W-:-:S06]  /*1890*/  SHF.R.U32.HI R0, RZ, 0x7, R0 ;  /* 0x00000007ff007819 */ /* 0x000fcc0000011600 */
[----:B------:R-:W3:Y:S02]  /*18a0*/  SHFL.IDX PT, R0, R0, RZ, 0x1f ;  /* 0x00001fff00007589 */ /* 0x000ee400000e0000 */
[----:B---3--:R-:W-:-:S13]  /*18b0*/  R2UR UR4, R0 ;  /* 0x00000000000472ca */ /* 0x008fda00000e0000 */
[----:B------:R-:W-:-:S04]  /*18c0*/  ULEA.HI UR5, UR4, UR4, URZ, 0x1 ;  /* 0x0000000404057291 */ /* 0x000fc8000f8f083f */
[----:B------:R-:W-:-:S04]  /*18d0*/  ULOP3.LUT UR5, UR5, 0x7fffe, URZ, 0xc0, !UPT ;  /* 0x0007fffe05057892 */ /* 0x000fc8000f8ec03f */
[----:B------:R-:W-:-:S03]  /*18e0*/  UIADD3 UR5, UR4, -UR5, URZ ;  /* 0x8000000504057290 */ /* 0x000fc6000fffe03f */
[----:B------:R-:W-:Y:S01]  /*18f0*/  ULDC UR4, c[0x0][0x28c] ;  /* 0x0000a30000047ab9 */ /* 0x000fe20000000800 */
[----:B------:R-:W-:Y:S01]  /*1900*/  ULEA UR5, UR5, UR46, 0xd ;  /* 0x0000002e05057291 */ /* 0x000fe2000f8e683f */
[----:B------:R-:W-:-:S03]  /*1910*/  ISETP.LT.AND P0, PT, RZ, UR4, PT ;  /* 0x00000004ff007c0c */ /* 0x000fc6000bf01270 */
[----:B------:R-:W-:-:S04]  /*1920*/  UIADD3 UR5, UR5, 0x8400, URZ ;  /* 0x0000840005057890 */ /* 0x000fc8000fffe03f */
[----:B------:R-:W-:-:S04]  /*1930*/  USHF.R.U32.HI UR5, URZ, 0x4, UR5 ;  /* 0x000000043f057899 */ /* 0x000fc80008011605 */
[----:B------:R-:W-:Y:S02]  /*1940*/  ULOP3.LUT UR48, UR5, 0x3fff, URZ, 0xc0, !UPT ;  /* 0x00003fff05307892 */ /* 0x000fe4000f8ec03f */
[----:B-1----:R-:W-:Y:S10]  /*1950*/  @P0 BRA `(.L_x_23) ;  /* 0x0000000000400947 */ /* 0x002ff40003800000 */
[----:B------:R-:W-:Y:S01]  /*1960*/  MOV R0, 0x0 ;  /* 0x0000000000007802 */ /* 0x000fe20000000f00 */
[----:B------:R-:W-:Y:S01]  /*1970*/  ULDC.64 UR4, c[0x4][0x70] ;  /* 0x01001c0000047ab9 */ /* 0x000fe20000000a00 */
[----:B------:R-:W-:Y:S01]  /*1980*/  ULDC.64 UR6, c[0x4][0x8] ;  /* 0x0100020000067ab9 */ /* 0x000fe20000000a00 */
[----:B------:R-:W-:Y:S01]  /*1990*/  MOV R4, UR4 ;  /* 0x0000000400047c02 */ /* 0x000fe20008000f00 */
[----:B------:R3:W4:Y:S01]  /*19a0*/  LDC.64 R2, c[0x4][R0] ;  /* 0x0100000000027b82 */ /* 0x0007220000000a00 */
[----:B------:R-:W-:Y:S01]  /*19b0*/  MOV R5, UR5 ;  /* 0x0000000500057c02 */ /* 0x000fe20008000f00 */
[----:B------:R-:W-:Y:S01]  /*19c0*/  ULDC.64 UR4, c[0x4][0x78] ;  /* 0x01001e0000047ab9 */ /* 0x000fe20000000a00 */
[----:B------:R-:W-:Y:S02]  /*19d0*/  MOV R10, UR6 ;  /* 0x00000006000a7c02 */ /* 0x000fe40008000f00 */
[----:B------:R-:W-:Y:S02]  /*19e0*/  MOV R6, UR4 ;  /* 0x0000000400067c02 */ /* 0x000fe40008000f00 */
[----:B------:R-:W-:-:S02]  /*19f0*/  MOV R7, UR5 ;  /* 0x0000000500077c02 */ /* 0x000fc40008000f00 */
[----:B------:R-:W-:Y:S02]  /*1a00*/  MOV R11, UR7 ;  /* 0x00000007000b7c02 */ /* 0x000fe40008000f00 */
[----:B------:R-:W-:Y:S02]  /*1a10*/  MOV R8, 0x1e1 ;  /* 0x000001e100087802 */ /* 0x000fe40000000f00 */
[----:B------:R-:W-:Y:S02]  /*1a20*/  MOV R12, 0x1 ;  /* 0x00000001000c7802 */ /* 0x000fe40000000f00 */
[----:B---3--:R-:W-:-:S07]  /*1a30*/  MOV R13, RZ ;  /* 0x000000ff000d7202 */ /* 0x008fce0000000f00 */
[----:B------:R-:W-:-:S07]  /*1a40*/  LEPC R20, `(.L_x_23) ;  /* 0x000000001014794e */ /* 0x000fce0000000000 */
[----:B-12-45:R-:W-:Y:S05]  /*1a50*/  CALL.ABS.NOINC R2 ;  /* 0x0000000002007343 */ /* 0x036fea0003c00000 */
.L_x_23:
[----:B------:R-:W-:-:S04]  /*1a60*/  MOV R0, UR52 ;  /* 0x0000003400007c02 */ /* 0x000fc80008000f00 */
[----:B------:R-:W-:-:S13]  /*1a70*/  ISETP.NE.AND P0, PT, R0, 0x3, PT ;  /* 0x000000030000780c */ /* 0x000fda0003f05270 */
[----:B------:R-:W-:Y:S05]  /*1a80*/  @!P0 BRA `(.L_x_24) ;  /* 0x0000000000048947 */ /* 0x000fea0003800000 */
[----:B--2---:R-:W-:Y:S01]  /*1a90*/  BPT.TRAP 0x1 ;  /* 0x000000040000795c */ /* 0x004fe20000300000 */
.L_x_24:
[----:B------:R-:W-:Y:S02]  /*1aa0*/  MOV R3, UR42 ;  /* 0x0000002a00037c02 */ /* 0x000fe40008000f00 */
[----:B------:R-:W-:Y:S02]  /*1ab0*/  MOV R0, UR41 ;  /* 0x0000002900007c02 */ /* 0x000fe40008000f00 */
[----:B------:R-:W-:Y:S02]  /*1ac0*/  LEA R3, R3, UR46, 0x3 ;  /* 0x0000002e03037c11 */ /* 0x000fe4000f8e18ff */
[----:B------:R-:W-:-:S04]  /*1ad0*/  SHF.L.U32 R0, R0, 0x1f, RZ ;  /* 0x0000001f00007819 */ /* 0x000fc800000006ff */
[----:B------:R3:W4:Y:S01]  /*1ae0*/  SYNCS.PHASECHK.TRANS64.TRYWAIT P1, [R3+URZ], R0 ;  /* 0x00000000030075a7 */ /* 0x000722000802017f */
[----:B------:R-:W-:Y:S05]  /*1af0*/  @!P0 BRA `(.L_x_25) ;  /* 0x0000000000048947 */ /* 0x000fea0003800000 */
[----:B--2---:R-:W-:Y:S01]  /*1b00*/  BPT.TRAP 0x1 ;  /* 0x000000040000795c */ /* 0x004fe20000300000 */
.L_x_25:
[----:B----4-:R-:W-:Y:S05]  /*1b10*/  @P1 BRA `(.L_x_26) ;  /* 0x0000000000081947 */ /* 0x010fea0003800000 */
[----:B------:R-:W4:Y:S02]  /*1b20*/  SYNCS.PHASECHK.TRANS64.TRYWAIT P1, [R3+URZ], R0 ;  /* 0x00000000030075a7 */ /* 0x000f24000802017f */
[----:B----4-:R-:W-:Y:S05]  /*1b30*/  @!P1 BRA `(.L_x_27) ;  /* 0x000002c400009947 */ /* 0x010fea0003800000 */
.L_x_26:
[----:B------:R-:W-:-:S04]  /*1b40*/  UISETP.LT.AND UP0, UPT, UR44, 0x1, UPT ;  /* 0x000000012c00788c */ /* 0x000fc8000bf01270 */
[----:B------:R-:W-:-:S06]  /*1b50*/  USEL UR4, UR44, 0x1, UP0 ;  /* 0x000000012c047887 */ /* 0x000fcc0008000000 */
[----:B------:R-:W-:Y:S01]  /*1b60*/  MOV R2, UR4 ;  /* 0x0000000400027c02 */ /* 0x000fe20008000f00 */
[----:B------:R-:W-:Y:S05]  /*1b70*/  WARPSYNC.ALL ;  /* 0x0000000000007948 */ /* 0x000fea0003800000 */
[----:B------:R-:W-:-:S04]  /*1b80*/  IADD3 R2, -R2, UR44, RZ ;  /* 0x0000002c02027c10 */ /* 0x000fc8000fffe1ff */
[----:B------:R-:W-:Y:S01]  /*1b90*/  ISETP.GE.AND P1, PT, R2, 0x1, PT ;  /* 0x000000010200780c */ /* 0x000fe20003f26270 */
[----:B------:R-:W-:Y:S01]  /*1ba0*/  UIADD3 UR4, UR46, 0x20400, URZ ;  /* 0x000204002e047890 */ /* 0x000fe2000fffe03f */
[----:B-1----:R-:W-:Y:S01]  /*1bb0*/  WARPGROUP.ARRIVE ;  /* 0x00000000000079c5 */ /* 0x002fe20000000000 */
[----:B------:R-:W-:Y:S01]  /*1bc0*/  UMOV UR9, 0x40000040 ;  /* 0x4000004000097882 */ /* 0x000fe20000000000 */
[----:B------:R-:W-:Y:S01]  /*1bd0*/  UMOV UR11, 0x40000040 ;  /* 0x40000040000b7882 */ /* 0x000fe20000000000 */
[----:B------:R-:W-:Y:S01]  /*1be0*/  USHF.R.U32.HI UR4, URZ, 0x4, UR4 ;  /* 0x000000043f047899 */ /* 0x000fe20008011604 */
[----:B------:R1:W-:Y:S03]  /*1bf0*/  STL [R1+0x2dc], R22 ;  /* 0x0002dc1601007387 */ /* 0x0003e60000100800 */
[----:B------:R-:W-:Y:S01]  /*1c00*/  ULOP3.LUT UR5, UR4, 0x3fff, URZ, 0xc0, !UPT ;  /* 0x00003fff04057892 */ /* 0x000fe2000f8ec03f */
[----:B------:R2:W-:Y:S01]  /*1c10*/  STL [R1+0x2d8], R19 ;  /* 0x0002d81301007387 */ /* 0x0005e20000100800 */
[----:B------:R-:W-:-:S02]  /*1c20*/  ULOP3.LUT UR4, UR48, 0x10000, URZ, 0xfc, !UPT ;  /* 0x0001000030047892 */ /* 0x000fc4000f8efc3f */
[----:B------:R-:W-:Y:S01]  /*1c30*/  ULOP3.LUT UR5, UR5, 0x10000, URZ, 0xfc, !UPT ;  /* 0x0001000005057892 */ /* 0x000fe2000f8efc3f */
[----:B------:R3:W-:Y:S01]  /*1c40*/  STL [R1+0x2d4], R18 ;  /* 0x0002d41201007387 */ /* 0x0007e20000100800 */
[----:B------:R-:W-:Y:S02]  /*1c50*/  ULEA UR6, UR42, UR4, 0xb ;  /* 0x000000042a067291 */ /* 0x000fe4000f8e583f */
[----:B------:R-:W-:Y:S01]  /*1c60*/  ULEA UR7, UR42, UR5, 0xb ;  /* 0x000000052a077291 */ /* 0x000fe2000f8e583f */
[----:B-----5:R4:W-:Y:S04]  /*1c70*/  STL [R1+0x2d0], R17 ;  /* 0x0002d01101007387 */ /* 0x0209e80000100800 */
[----:B------:R-:W-:Y:S01]  /*1c80*/  UMOV UR8, UR6 ;  /* 0x0000000600087c82 */ /* 0x000fe20008000000 */
[----:B------:R4:W-:Y:S01]  /*1c90*/  STL [R1+0x2cc], R16 ;  /* 0x0002cc1001007387 */ /* 0x0009e20000100800 */
[----:B------:R-:W-:-:S02]  /*1ca0*/  UMOV UR10, UR7 ;  /* 0x00000007000a7c82 */ /* 0x000fc40008000000 */
[----:B------:R-:W-:Y:S01]  /*1cb0*/  HGMMA.64x256x16.F32 R24, gdesc[UR8], RZ, !UPT, gsb0 ;  /* 0x03e00000081879f0 */ /* 0x000fe2000c0008ff */
[----:B------:R4:W-:Y:S01]  /*1cc0*/  STL [R1+0x2c8], R2 ;  /* 0x0002c80201007387 */ /* 0x0009e20000100800 */
[----:B------:R-:W-:Y:S01]  /*1cd0*/  UIADD3 UR8, UR6, 0x400, URZ ;  /* 0x0000040006087890 */ /* 0x000fe2000fffe03f */
[----:B------:R-:W-:Y:S01]  /*1ce0*/  UMOV UR9, 0x40000040 ;  /* 0x4000004000097882 */ /* 0x000fe20000000000 */
[----:B------:R-:W-:Y:S02]  /*1cf0*/  WARPGROUP.DEPBAR.LE gsb0, 0x0 ;  /* 0x00008000000079c5 */ /* 0x000fe40000010000 */
[----:B------:R-:W-:Y:S01]  /*1d00*/  STL.64 [R1], R24 ;  /* 0x0000001801007387 */ /* 0x000fe20000100a00 */
[----:B------:R-:W-:Y:S02]  /*1d10*/  MOV R235, R47 ;  /* 0x0000002f00eb7202 */ /* 0x000fe40000000f00 */
[----:B------:R-:W-:Y:S01]  /*1d20*/  MOV R234, R48 ;  /* 0x0000003000ea7202 */ /* 0x000fe20000000f00 */
[----:B------:R-:W-:Y:S01]  /*1d30*/  STL.64 [R1+0x8], R26 ;  /* 0x0000081a01007387 */ /* 0x000fe20000100a00 */
[----:B------:R-:W-:-:S02]  /*1d40*/  MOV R233, R49 ;  /* 0x0000003100e97202 */ /* 0x000fc40000000f00 */
[----:B------:R-:W-:Y:S01]  /*1d50*/  MOV R232, R50 ;  /* 0x0000003200e87202 */ /* 0x000fe20000000f00 */
[----:B------:R-:W-:Y:S01]  /*1d60*/  STL.64 [R1+0x10], R28 ;  /* 0x0000101c01007387 */ /* 0x000fe20000100a00 */
[----:B------:R-:W-:Y:S02]  /*1d70*/  MOV R231, R51 ;  /* 0x0000003300e77202 */ /* 0x000fe40000000f00 */
[----:B------:R-:W-:Y:S01]  /*1d80*/  MOV R230, R52 ;  /* 0x0000003400e67202 */ /* 0x000fe20000000f00 */
[----:B------:R-:W-:Y:S01]  /*1d90*/  STL.64 [R1+0x18], R30 ;  /* 0x0000181e01007387 */ /* 0x000fe20000100a00 */
        /* <DEDUP_REMOVED lines=23> */
[----:B------:R4:W-:Y:S01]  /*1f10*/  STL [R1+0x58], R46 ;  /* 0x0000582e01007387 */ /* 0x0009e20000100800 */
[----:B------:R-:W-:Y:S02]  /*1f20*/  MOV R153, R69 ;  /* 0x0000004500997202 */ /* 0x000fe40000000f00 */
[----:B------:R-:W-:Y:S01]  /*1f30*/  MOV R154, R70 ;  /* 0x00000046009a7202 */ /* 0x000fe20000000f00 */
[----:B------:R-:W-:Y:S01]  /*1f40*/  STL [R1+0x594], R183 ;  /* 0x000594b701007387 */ /* 0x000fe20000100800 */
[----:B------:R-:W-:Y:S02]  /*1f50*/  MOV R155, R71 ;  /* 0x00000047009b7202 */ /* 0x000fe40000000f00 */
[----:B------:R-:W-:Y:S01]  /*1f60*/  MOV R214, R72 ;  /* 0x0000004800d67202 */ /* 0x000fe20000000f00 */
[----:B------:R-:W-:Y:S01]  /*1f70*/  STL [R1+0x590], R156 ;  /* 0x0005909c01007387 */ /* 0x000fe20000100800 */
[----:B------:R-:W-:-:S02]  /*1f80*/  MOV R157, R73 ;  /* 0x00000049009d7202 */ /* 0x000fc40000000f00 */
[----:B------:R-:W-:Y:S02]  /*1f90*/  MOV R158, R74 ;  /* 0x0000004a009e7202 */ /* 0x000fe40000000f00 */
[----:B------:R-:W-:Y:S02]  /*1fa0*/  MOV R159, R75 ;  /* 0x0000004b009f7202 */ /* 0x000fe40000000f00 */
[----:B------:R-:W-:Y:S02]  /*1fb0*/  MOV R160, R76 ;  /* 0x0000004c00a07202 */ /* 0x000fe40000000f00 */
[----:B------:R-:W-:Y:S02]  /*1fc0*/  MOV R161, R77 ;  /* 0x0000004d00a17202 */ /* 0x000fe40000000f00 */
[----:B------:R-:W-:Y:S02]  /*1fd0*/  MOV R162, R78 ;  /* 0x0000004e00a27202 */ /* 0x000fe40000000f00 */
        /* <DEDUP_REMOVED lines=51> */
[----:B-1----:R-:W-:Y:S02]  /*2310*/  MOV R22, R130 ;  /* 0x0000008200167202 */ /* 0x002fe40000000f00 */
[----:B------:R-:W-:Y:S02]  /*2320*/  MOV R21, R131 ;  /* 0x0000008300157202 */ /* 0x000fe40000000f00 */
[----:B------:R-:W-:Y:S02]  /*2330*/  MOV R20, R132 ;  /* 0x0000008400147202 */ /* 0x000fe40000000f00 */
[----:B--2---:R-:W-:-:S02]  /*2340*/  MOV R19, R133 ;  /* 0x0000008500137202 */ /* 0x004fc40000000f00 */
[----:B---3--:R-:W-:Y:S02]  /*2350*/  MOV R18, R134 ;  /* 0x0000008600127202 */ /* 0x008fe40000000f00 */
[----:B----4-:R-:W-:Y:S02]  /*2360*/  MOV R17, R135 ;  /* 0x0000008700117202 */ /* 0x010fe40000000f00 */
        /* <DEDUP_REMOVED lines=16> */
[----:B------:R-:W-:-:S06]  /*2470*/  WARPGROUP.ARRIVE ;  /* 0x00000000000079c5 */ /* 0x000fcc0000000000 */
[----:B------:R-:W-:Y:S03]  /*2480*/  HGMMA.64x256x16.F32 R24, gdesc[UR8], RZ, !UPT, gsb0 ;  /* 0x03e00000081879f0 */ /* 0x000fe6000c0008ff */
[----:B------:R-:W-:Y:S02]  /*2490*/  WARPGROUP.DEPBAR.LE gsb0, 0x0 ;  /* 0x00008000000079c5 */ /* 0x000fe40000010000 */
[----:B------:R-:W-:Y:S04]  /*24a0*/  STL.64 [R1+0x588], R150 ;  /* 0x0005889601007387 */ /* 0x000fe80000100a00 */
        /* <DEDUP_REMOVED lines=20> */
[----:B------:R1:W-:Y:S04]  /*25f0*/  STL.64 [R1+0x4e0], R108 ;  /* 0x0004e06c01007387 */ /* 0x0003e80000100a00 */
[----:B-1----:R-:W2:Y:S04]  /*2600*/  LDL.LU R108, [R1] ;  /* 0x00000000016c7983 */ /* 0x002ea80000300800 */
[----:B------:R-:W2:Y:S04]  /*2610*/  LDL.LU R109, [R1+0x4] ;  /* 0x00000400016d7983 */ /* 0x000ea80000300800 */
        /* <DEDUP_REMOVED lines=20> */
[----:B------:R-:W2:Y:S01]  /*2760*/  LDL.LU R130, [R1+0x58] ;  /* 0x0000580001827983 */ /* 0x000ea20000300800 */
[----:B------:R-:W-:Y:S01]  /*2770*/  MOV R131, R235 ;  /* 0x000000eb00837202 */ /* 0x000fe20000000f00 */
[----:B------:R-:W-:Y:S01]  /*2780*/  UIADD3 UR8, UR6, 0x2, URZ ;  /* 0x0000000206087890 */ /* 0x000fe2000fffe03f */
[----:B------:R-:W-:Y:S01]  /*2790*/  MOV R132, R234 ;  /* 0x000000ea00847202 */ /* 0x000fe20000000f00 */
[----:B------:R-:W-:Y:S01]  /*27a0*/  UIADD3 UR10, UR7, 0x2, URZ ;  /* 0x00000002070a7890 */ /* 0x000fe2000fffe03f */
[----:B------:R-:W-:Y:S01]  /*27b0*/  MOV R133, R233 ;  /* 0x000000e900857202 */ /* 0x000fe20000000f00 */
[----:B------:R-:W-:Y:S01]  /*27c0*/  UMOV UR9, 0x40000040 ;  /* 0x4000004000097882 */ /* 0x000fe20000000000 */
[----:B------:R-:W-:Y:S01]  /*27d0*/  MOV R134, R232 ;  /* 0x000000e800867202 */ /* 0x000fe20000000f00 */
[----:B------:R-:W-:Y:S01]  /*27e0*/  UMOV UR11, 0x40000040 ;  /* 0x40000040000b7882 */ /* 0x000fe20000000000 */
        /* <DEDUP_REMOVED lines=41> */
[----:B------:R-:W-:-:S06]  /*2a80*/  MOV R235, R0 ;  /* 0x0000000000eb7202 */ /* 0x000fcc0000000f00 */
[----:B--2---:R-:W-:-:S06]  /*2a90*/  WARPGROUP.ARRIVE ;  /* 0x00000000000079c5 */ /* 0x004fcc0000000000 */
[----:B------:R-:W-:Y:S03]  /*2aa0*/  HGMMA.64x256x16.F32 R108, gdesc[UR8], R108, gsb0 ;  /* 0x03e00000086c79f0 */ /* 0x000fe6000800086c */
[----:B------:R-:W-:Y:S02]  /*2ab0*/  WARPGROUP.DEPBAR.LE gsb0, 0x0 ;  /* 0x00008000000079c5 */ /* 0x000fe40000010000 */
[----:B------:R-:W-:Y:S04]  /*2ac0*/  STL.64 [R1], R108 ;  /* 0x0000006c01007387 */ /* 0x000fe80000100a00 */
        /* <DEDUP_REMOVED lines=63> */
[----:B-1----:R-:W2:Y:S04]  /*2ec0*/  LDL.LU R183, [R1+0x594] ;  /* 0x0005940001b77983 */ /* 0x002ea80000300800 */
[----:B------:R-:W3:Y:S04]  /*2ed0*/  LDL.LU R156, [R1+0x590] ;  /* 0x00059000019c7983 */ /* 0x000ee80000300800 */
[----:B------:R-:W4:Y:S04]  /*2ee0*/  LDL.LU.64 R150, [R1+0x588] ;  /* 0x0005880001967983 */ /* 0x000f280000300a00 */
        /* <DEDUP_REMOVED lines=20> */
[----:B------:R-:W4:Y:S01]  /*3030*/  LDL.LU.64 R108, [R1+0x4e0] ;  /* 0x0004e000016c7983 */ /* 0x000f220000300a00 */
[----:B------:R-:W-:Y:S01]  /*3040*/  UIADD3 UR8, UR6, 0x402, URZ ;  /* 0x0000040206087890 */ /* 0x000fe2000fffe03f */
[----:B------:R-:W-:Y:S01]  /*3050*/  UMOV UR9, 0x40000040 ;  /* 0x4000004000097882 */ /* 0x000fe20000000000 */
[----:B----4-:R-:W-:-:S07]  /*3060*/  WARPGROUP.ARRIVE ;  /* 0x00000000000079c5 */ /* 0x010fce0000000000 */
[----:B------:R-:W-:Y:S03]  /*3070*/  HGMMA.64x256x16.F32 R24, gdesc[UR8], R24, gsb0 ;  /* 0x03e00000081879f0 */ /* 0x000fe60008000818 */
        /* <DEDUP_REMOVED lines=65> */
[----:B-1----:R-:W4:Y:S04]  /*3490*/  LDL.LU.64 R24, [R1] ;  /* 0x0000000001187983 */ /* 0x002f280000300a00 */
        /* <DEDUP_REMOVED lines=63> */
[----:B------:R-:W-:-:S02]  /*3890*/  UIADD3 UR8, UR6, 0x4, URZ ;  /* 0x0000000406087890 */ /* 0x000fc4000fffe03f */
[----:B------:R-:W-:Y:S01]  /*38a0*/  UIADD3 UR10, UR7, 0x4, URZ ;  /* 0x00000004070a7890 */ /* 0x000fe2000fffe03f */
[----:B------:R-:W-:Y:S01]  /*38b0*/  UMOV UR9, 0x40000040 ;  /* 0x4000004000097882 */ /* 0x000fe20000000000 */
[----:B------:R-:W-:Y:S01]  /*38c0*/  UMOV UR11, 0x40000040 ;  /* 0x40000040000b7882 */ /* 0x000fe20000000000 */
[----:B----4-:R-:W-:-:S06]  /*38d0*/  WARPGROUP.ARRIVE ;  /* 0x00000000000079c5 */ /* 0x010fcc0000000000 */
[----:B------:R-:W-:Y:S03]  /*38e0*/  HGMMA.64x256x16.F32 R24, gdesc[UR8], R24, gsb0 ;  /* 0x03e00000081879f0 */ /* 0x000fe60008000818 */
        /* <DEDUP_REMOVED lines=37> */
[----:B------:R-:W4:Y:S01]  /*3b40*/  LDL.LU.64 R150, [R1+0x4d8] ;  /* 0x0004d80001967983 */ /* 0x000f220000300a00 */
[----:B------:R-:W-:Y:S02]  /*3b50*/  MOV R210, R126 ;  /* 0x0000007e00d27202 */ /* 0x000fe40000000f00 */
[----:B------:R-:W-:Y:S01]  /*3b60*/  MOV R211, R127 ;  /* 0x0000007f00d37202 */ /* 0x000fe20000000f00 */
[----:B------:R-:W4:Y:S01]  /*3b70*/  LDL.LU.64 R148, [R1+0x4d0] ;  /* 0x0004d00001947983 */ /* 0x000f220000300a00 */
[----:B------:R-:W-:-:S02]  /*3b80*/  MOV R208, R124 ;  /* 0x0000007c00d07202 */ /* 0x000fc40000000f00 */
[----:B------:R-:W-:Y:S01]  /*3b90*/  MOV R209, R125 ;  /* 0x0000007d00d17202 */ /* 0x000fe20000000f00 */
[----:B------:R-:W4:Y:S01]  /*3ba0*/  LDL.LU.64 R146, [R1+0x4c8] ;  /* 0x0004c80001927983 */ /* 0x000f220000300a00 */
        /* <DEDUP_REMOVED lines=114> */
[----:B------:R-:W-:-:S03]  /*42d0*/  MOV R22, R47 ;  /* 0x0000002f00167202 */ /* 0x000fc60000000f00 */
        /* <DEDUP_REMOVED lines=11> */
[----:B-1----:R-:W4:Y:S04]  /*4390*/  LDL.LU.64 R46, [R1+0x338] ;  /* 0x00033800012e7983 */ /* 0x002f280000300a00 */
        /* <DEDUP_REMOVED lines=12> */
[----:B------:R-:W-:-:S02]  /*4460*/  UMOV UR9, 0x40000040 ;  /* 0x4000004000097882 */ /* 0x000fc40000000000 */
[----:B--2---:R-:W-:Y:S04]  /*4470*/  STL [R1+0x2c4], R183 ;  /* 0x0002c4b701007387 */ /* 0x004fe80000100800 */
[----:B---3--:R-:W-:Y:S01]  /*4480*/  STL [R1+0x2c0], R156 ;  /* 0x0002c09c01007387 */ /* 0x008fe20000100800 */
[----:B----4-:R-:W-:-:S06]  /*4490*/  WARPGROUP.ARRIVE ;  /* 0x00000000000079c5 */ /* 0x010fcc0000000000 */
        /* <DEDUP_REMOVED lines=73> */
[----:B------:R-:W-:Y:S01]  /*4930*/  MOV R136, R2 ;  /* 0x0000000200887202 */ /* 0x000fe20000000f00 */
[----:B------:R1:W5:Y:S01]  /*4940*/  LDL.LU R22, [R1+0x2dc] ;  /* 0x0002dc0001167983 */ /* 0x0003620000300800 */
[----:B------:R-:W-:-:S02]  /*4950*/  MOV R219, R23 ;  /* 0x0000001700db7202 */ /* 0x000fc40000000f00 */
[----:B------:R-:W-:Y:S01]  /*4960*/  MOV R220, R21 ;  /* 0x0000001500dc7202 */ /* 0x000fe20000000f00 */
[----:B------:R1:W5:Y:S01]  /*4970*/  LDL.LU R19, [R1+0x2d8] ;  /* 0x0002d80001137983 */ /* 0x0003620000300800 */
[----:B------:R-:W-:Y:S02]  /*4980*/  MOV R221, R20 ;  /* 0x0000001400dd7202 */ /* 0x000fe40000000f00 */
[----:B------:R-:W-:Y:S01]  /*4990*/  MOV R222, R15 ;  /* 0x0000000f00de7202 */ /* 0x000fe20000000f00 */
[----:B------:R1:W5:Y:S01]  /*49a0*/  LDL.LU R18, [R1+0x2d4] ;  /* 0x0002d40001127983 */ /* 0x0003620000300800 */
[----:B------:R-:W-:Y:S02]  /*49b0*/  MOV R223, R14 ;  /* 0x0000000e00df7202 */ /* 0x000fe40000000f00 */
        /* <DEDUP_REMOVED lines=9> */
[----:B------:R-:W-:Y:S02]  /*4a50*/  MOV R230, R7 ;  /* 0x0000000700e67202 */ /* 0x000fe40000000f00 */
[----:B------:R-:W-:-:S02]  /*4a60*/  MOV R231, R6 ;  /* 0x0000000600e77202 */ /* 0x000fc40000000f00 */
        /* <DEDUP_REMOVED lines=71> */
[----:B--2---:R1:W5:Y:S04]  /*4ee0*/  LDL.LU R183, [R1+0x2c4] ;  /* 0x0002c40001b77983 */ /* 0x0043680000300800 */
[----:B------:R1:W5:Y:S04]  /*4ef0*/  LDL.LU R156, [R1+0x2c0] ;  /* 0x0002c000019c7983 */ /* 0x0003680000300800 */
[----:B------:R-:W2:Y:S04]  /*4f00*/  LDL.LU.64 R150, [R1+0x2b8] ;  /* 0x0002b80001967983 */ /* 0x000ea80000300a00 */
        /* <DEDUP_REMOVED lines=20> */
[----:B------:R-:W2:Y:S01]  /*5050*/  LDL.LU.64 R108, [R1+0x210] ;  /* 0x00021000016c7983 */ /* 0x000ea20000300a00 */
[----:B------:R-:W-:Y:S01]  /*5060*/  UIADD3 UR8, UR6, 0x406, URZ ;  /* 0x0000040606087890 */ /* 0x000fe2000fffe03f */
[----:B------:R-:W-:Y:S01]  /*5070*/  UMOV UR9, 0x40000040 ;  /* 0x4000004000097882 */ /* 0x000fe20000000000 */
[----:B--2---:R-:W-:-:S07]  /*5080*/  WARPGROUP.ARRIVE ;  /* 0x00000000000079c5 */ /* 0x004fce0000000000 */
[----:B------:R-:W-:Y:S03]  /*5090*/  HGMMA.64x256x16.F32 R24, gdesc[UR8], R24, gsb0 ;  /* 0x03e00000081879f0 */ /* 0x000fe60008000818 */
[----:B------:R-:W-:Y:S02]  /*50a0*/  WARPGROUP.DEPBAR.LE gsb0, 0x0 ;  /* 0x00008000000079c5 */ /* 0x000fe40000010000 */
[----:B-1----:R-:W-:Y:S05]  /*50b0*/  @!P1 BRA `(.L_x_28) ;  /* 0x0000004000d49947 */ /* 0x002fea0003800000 */
[----:B------:R-:W-:-:S04]  /*50c0*/  UIADD3 UR7, UR42, 0x1, URZ ;  /* 0x000000012a077890 */ /* 0x000fc8000fffe03f */
[----:B------:R-:W-:-:S04]  /*50d0*/  UISETP.NE.AND UP0, UPT, UR7, 0x3, UPT ;  /* 0x000000030700788c */ /* 0x000fc8000bf05270 */
[----:B------:R-:W-:Y:S02]  /*50e0*/  USEL UR6, URZ, 0x1, UP0 ;  /* 0x000000013f067887 */ /* 0x000fe40008000000 */
[----:B------:R-:W-:Y:S02]  /*50f0*/  USEL UR7, UR7, URZ, UP0 ;  /* 0x0000003f07077287 */ /* 0x000fe40008000000 */
[----:B------:R-:W-:-:S06]  /*5100*/  ULOP3.LUT UR6, UR41, UR6, URZ, 0x3c, !UPT ;  /* 0x0000000629067292 */ /* 0x000fcc000f8e3c3f */
[----:B------:R-:W-:Y:S01]  /*5110*/  MOV R0, UR6 ;  /* 0x0000000600007c02 */ /* 0x000fe20008000f00 */
[----:B------:R-:W-:-:S06]  /*5120*/  UMOV UR6, UR42 ;  /* 0x0000002a00067c82 */ /* 0x000fcc0008000000 */
.L_x_35:
[----:B------:R-:W-:Y:S05]  /*5130*/  @!P0 BRA `(.L_x_29) ;  /* 0x0000000000048947 */ /* 0x000fea0003800000 */
[----:B------:R-:W-:Y:S01]  /*5140*/  BPT.TRAP 0x1 ;  /* 0x000000040000795c */ /* 0x000fe20000300000 */
.L_x_29:
[----:B------:R-:W-:Y:S01]  /*5150*/  ULEA UR8, UR7, UR46, 0x3 ;  /* 0x0000002e07087291 */ /* 0x000fe2000f8e183f */
[----:B------:R-:W-:-:S08]  /*5160*/  SHF.L.U32 R3, R0, 0x1f, RZ ;  /* 0x0000001f00037819 */ /* 0x000fd000000006ff */
[----:B------:R1:W2:Y:S01]  /*5170*/  SYNCS.PHASECHK.TRANS64.TRYWAIT P1, [UR8], R3 ;  /* 0x00000003ff0075a7 */ /* 0x0002a20008020148 */
[----:B------:R-:W-:Y:S05]  /*5180*/  @!P0 BRA `(.L_x_30) ;  /* 0x0000000000048947 */ /* 0x000fea0003800000 */
[----:B------:R-:W-:Y:S01]  /*5190*/  BPT.TRAP 0x1 ;  /* 0x000000040000795c */ /* 0x000fe20000300000 */
.L_x_30:
[----:B--2---:R-:W-:Y:S05]  /*51a0*/  @P1 BRA `(.L_x_31) ;  /* 0x0000000000081947 */ /* 0x004fea0003800000 */
[----:B------:R-:W2:Y:S02]  /*51b0*/  SYNCS.PHASECHK.TRANS64.TRYWAIT P1, [UR8], R3 ;  /* 0x00000003ff0075a7 */ /* 0x000ea40008020148 */
[----:B--2---:R-:W-:Y:S05]  /*51c0*/  @!P1 BRA `(.L_x_32) ;  /* 0x0000028c00709947 */ /* 0x004fea0003800000 */
.L_x_31:
        /* <DEDUP_REMOVED lines=64> */
[----:B---3--:R-:W3:Y:S04]  /*55d0*/  LDL.LU.64 R24, [R1] ;  /* 0x0000000001187983 */ /* 0x008ee80000300a00 */
[----:B------:R-:W3:Y:S04]  /*55e0*/  LDL.LU.64 R26, [R1+0x8] ;  /* 0x00000800011a7983 */ /* 0x000ee80000300a00 */
        /* <DEDUP_REMOVED lines=61> */
[----:B------:R-:W3:Y:S01]  /*59c0*/  LDL.LU.64 R150, [R1+0x1f8] ;  /* 0x0001f80001967983 */ /* 0x000ee20000300a00 */
[----:B------:R-:W-:-:S02]  /*59d0*/  ULEA UR12, UR7, UR4, 0xb ;  /* 0x00000004070c7291 */ /* 0x000fc4000f8e583f */
[----:B------:R-:W-:Y:S01]  /*59e0*/  ULEA UR13, UR7, UR5, 0xb ;  /* 0x00000005070d7291 */ /* 0x000fe2000f8e583f */
[----:B-----5:R-:W-:Y:S01]  /*59f0*/  STL [R1+0x2e0], R22 ;  /* 0x0002e01601007387 */ /* 0x020fe20000100800 */
[----:B------:R-:W-:Y:S01]  /*5a00*/  UMOV UR9, 0x40000040 ;  /* 0x4000004000097882 */ /* 0x000fe20000000000 */
[----:B------:R-:W-:Y:S02]  /*5a10*/  UMOV UR11, 0x40000040 ;  /* 0x40000040000b7882 */ /* 0x000fe40000000000 */
[----:B------:R-:W-:Y:S01]  /*5a20*/  UMOV UR8, UR12 ;  /* 0x0000000c00087c82 */ /* 0x000fe20008000000 */
[----:B------:R-:W-:Y:S01]  /*5a30*/  STL [R1+0x2dc], R19 ;  /* 0x0002dc1301007387 */ /* 0x000fe20000100800 */
[----:B------:R-:W-:-:S03]  /*5a40*/  UMOV UR10, UR13 ;  /* 0x0000000d000a7c82 */ /* 0x000fc60008000000 */
[----:B------:R-:W-:Y:S04]  /*5a50*/  STL [R1+0x2d8], R18 ;  /* 0x0002d81201007387 */ /* 0x000fe80000100800 */
[----:B------:R-:W-:Y:S04]  /*5a60*/  STL [R1+0x2d4], R17 ;  /* 0x0002d41101007387 */ /* 0x000fe80000100800 */
[----:B------:R-:W-:Y:S04]  /*5a70*/  STL [R1+0x2d0], R16 ;  /* 0x0002d01001007387 */ /* 0x000fe80000100800 */
[----:B------:R4:W-:Y:S04]  /*5a80*/  STL [R1+0x2cc], R2 ;  /* 0x0002cc0201007387 */ /* 0x0009e80000100800 */
[----:B------:R1:W-:Y:S01]  /*5a90*/  STL [R1+0x2c8], R0 ;  /* 0x0002c80001007387 */ /* 0x0003e20000100800 */
[----:B---3--:R-:W-:-:S06]  /*5aa0*/  WARPGROUP.ARRIVE ;  /* 0x00000000000079c5 */ /* 0x008fcc0000000000 */
[----:B------:R-:W-:Y:S03]  /*5ab0*/  HGMMA.64x256x16.F32 R24, gdesc[UR8], R24, gsb0 ;  /* 0x03e00000081879f0 */ /* 0x000fe60008000818 */
[----:B------:R-:W-:Y:S02]  /*5ac0*/  WARPGROUP.DEPBAR.LE gsb0, 0x0 ;  /* 0x00008000000079c5 */ /* 0x000fe40000010000 */
[----:B------:R-:W-:Y:S01]  /*5ad0*/  STL.64 [R1], R24 ;  /* 0x0000001801007387 */ /* 0x000fe20000100a00 */
[----:B----4-:R-:W-:Y:S02]  /*5ae0*/  MOV R2, R150 ;  /* 0x0000009600027202 */ /* 0x010fe40000000f00 */
[----:B-1----:R-:W-:Y:S01]  /*5af0*/  MOV R0, R151 ;  /* 0x0000009700007202 */ /* 0x002fe20000000f00 */
[----:B------:R-:W-:Y:S01]  /*5b00*/  STL.64 [R1+0x8], R26 ;  /* 0x0000081a01007387 */ /* 0x000fe20000100a00 */
[----:B--2---:R-:W-:-:S02]  /*5b10*/  MOV R4, R148 ;  /* 0x0000009400047202 */ /* 0x004fc40000000f00 */
        /* <DEDUP_REMOVED lines=31> */
[----:B------:R-:W2:Y:S01]  /*5d10*/  LDL.LU.64 R150, [R1+0x798] ;  /* 0x0007980001967983 */ /* 0x000ea20000300a00 */
[----:B------:R-:W-:Y:S02]  /*5d20*/  MOV R210, R126 ;  /* 0x0000007e00d27202 */ /* 0x000fe40000000f00 */
[----:B------:R-:W-:Y:S01]  /*5d30*/  MOV R211, R127 ;  /* 0x0000007f00d37202 */ /* 0x000fe20000000f00 */
[----:B------:R-:W2:Y:S01]  /*5d40*/  LDL.LU.64 R148, [R1+0x790] ;  /* 0x0007900001947983 */ /* 0x000ea20000300a00 */
[----:B------:R-:W-:-:S02]  /*5d50*/  MOV R208, R124 ;  /* 0x0000007c00d07202 */ /* 0x000fc40000000f00 */
[----:B------:R-:W-:Y:S01]  /*5d60*/  MOV R209, R125 ;  /* 0x0000007d00d17202 */ /* 0x000fe20000000f00 */
[----:B------:R-:W2:Y:S01]  /*5d70*/  LDL.LU.64 R146, [R1+0x788] ;  /* 0x0007880001927983 */ /* 0x000ea20000300a00 */
        /* <DEDUP_REMOVED lines=114> */
[----:B------:R-:W-:-:S03]  /*64a0*/  MOV R235, R47 ;  /* 0x0000002f00eb7202 */ /* 0x000fc60000000f00 */
        /* <DEDUP_REMOVED lines=11> */
[----:B-1----:R-:W2:Y:S04]  /*6560*/  LDL.LU.64 R46, [R1+0x5f8] ;  /* 0x0005f800012e7983 */ /* 0x002ea80000300a00 */
        /* <DEDUP_REMOVED lines=12> */
[----:B------:R-:W-:-:S02]  /*6630*/  UMOV UR9, 0x40000040 ;  /* 0x4000004000097882 */ /* 0x000fc40000000000 */
[----:B------:R-:W-:Y:S04]  /*6640*/  STL [R1+0x59c], R183 ;  /* 0x00059cb701007387 */ /* 0x000fe80000100800 */
[----:B------:R-:W-:Y:S01]  /*6650*/  STL [R1+0x598], R156 ;  /* 0x0005989c01007387 */ /* 0x000fe20000100800 */
[----:B--2---:R-:W-:-:S06]  /*6660*/  WARPGROUP.ARRIVE ;  /* 0x00000000000079c5 */ /* 0x004fcc0000000000 */
        /* <DEDUP_REMOVED lines=92> */
[----:B------:R-:W-:Y:S01]  /*6c30*/  MOV R235, R0 ;  /* 0x0000000000eb7202 */ /* 0x000fe20000000f00 */
[----:B------:R-:W-:Y:S02]  /*6c40*/  UIADD3 UR8, UR12, 0x2, URZ ;  /* 0x000000020c087890 */ /* 0x000fe4000fffe03f */
[----:B------:R-:W-:Y:S01]  /*6c50*/  UIADD3 UR10, UR13, 0x2, URZ ;  /* 0x000000020d0a7890 */ /* 0x000fe2000fffe03f */
[----:B------:R-:W-:Y:S01]  /*6c60*/  UMOV UR9, 0x40000040 ;  /* 0x4000004000097882 */ /* 0x000fe20000000000 */
[----:B------:R-:W-:Y:S01]  /*6c70*/  UMOV UR11, 0x40000040 ;  /* 0x40000040000b7882 */ /* 0x000fe20000000000 */
        /* <DEDUP_REMOVED lines=238> */
[----:B------:R-:W-:Y:S01]  /*7b60*/  STL.64 [R1+0x38], R38 ;  /* 0x0000382601007387 */ /* 0x000fe20000100a00 */
[----:B------:R-:W-:-:S03]  /*7b70*/  MOV R4, R150 ;  /* 0x0000009600047202 */ /* 0x000fc60000000f00 */
[----:B------:R-:W-:Y:S01]  /*7b80*/  STL.64 [R1+0x40], R40 ;  /* 0x0000402801007387 */ /* 0x000fe20000100a00 */
[----:B------:R-:W-:-:S03]  /*7b90*/  MOV R3, R151 ;  /* 0x0000009700037202 */ /* 0x000fc60000000f00 */
[----:B------:R-:W-:Y:S01]  /*7ba0*/  STL.64 [R1+0x48], R42 ;  /* 0x0000482a01007387 */ /* 0x000fe20000100a00 */
[----:B------:R-:W-:-:S03]  /*7bb0*/  MOV R6, R148 ;  /* 0x0000009400067202 */ /* 0x000fc60000000f00 */
[----:B------:R-:W-:Y:S01]  /*7bc0*/  STL.64 [R1+0x50], R44 ;  /* 0x0000502c01007387 */ /* 0x000fe20000100a00 */
[----:B------:R-:W-:-:S03]  /*7bd0*/  MOV R5, R149 ;  /* 0x0000009500057202 */ /* 0x000fc60000000f00 */
[----:B------:R1:W-:Y:S01]  /*7be0*/  STL [R1+0x58], R46 ;  /* 0x0000582e01007387 */ /* 0x0003e20000100800 */
[----:B------:R-:W-:Y:S02]  /*7bf0*/  MOV R8, R146 ;  /* 0x0000009200087202 */ /* 0x000fe40000000f00 */
        /* <DEDUP_REMOVED lines=363> */
[----:B------:R-:W-:Y:S01]  /*92b0*/  BPT.TRAP 0x1 ;  /* 0x000000040000795c */ /* 0x000fe20000300000 */
.L_x_33:
[----:B-----5:R-:W-:Y:S01]  /*92c0*/  ISETP.NE.AND P1, PT, R19, RZ, PT ;  /* 0x000000ff1300720c */ /* 0x020fe20003f25270 */
[----:B------:R-:W-:Y:S01]  /*92d0*/  UISETP.GT.U32.AND UP0, UPT, UR37, 0x1, UPT ;  /* 0x000000012500788c */ /* 0x000fe2000bf04070 */
[----:B------:R-:W-:-:S11]  /*92e0*/  MOV R3, UR6 ;  /* 0x0000000600037c02 */ /* 0x000fd60008000f00 */
[----:B------:R-:W-:-:S04]  /*92f0*/  @P1 LEA R3, R3, UR46, 0x3 ;  /* 0x0000002e03031c11 */ /* 0x000fc8000f8e18ff */
[----:B------:R-:W-:-:S04]  /*9300*/  @P1 IADD3 R3, R3, 0x18, RZ ;  /* 0x0000001803031810 */ /* 0x000fc80007ffe0ff */
[----:B------:R-:W-:-:S04]  /*9310*/  @P1 PRMT R3, R156, 0x654, R3 ;  /* 0x000006549c031816 */ /* 0x000fc80000000003 */
[----:B------:R1:W-:Y:S01]  /*9320*/  @P1 SYNCS.ARRIVE.TRANS64.RED.A1T0 RZ, [R3+URZ], RZ ;  /* 0x000000ff03ff19a7 */ /* 0x0003e2000810043f */
[----:B------:R-:W-:-:S13]  /*9330*/  PLOP3.LUT P1, PT, PT, PT, UP0, 0x80, 0x0 ;  /* 0x000000000000781c */ /* 0x000fda0003f2f008 */
[----:B-1----:R-:W-:Y:S05]  /*9340*/  @P1 BRA `(.L_x_34) ;  /* 0x0000000000041947 */ /* 0x002fea0003800000 */
[----:B------:R-:W-:Y:S01]  /*9350*/  BPT.TRAP 0x1 ;  /* 0x000000040000795c */ /* 0x000fe20000300000 */
.L_x_34:
[----:B------:R-:W-:Y:S01]  /*9360*/  UIADD3 UR7, UR7, 0x1, URZ ;  /* 0x0000000107077890 */ /* 0x000fe2000fffe03f */
[C---:B------:R-:W-:Y:S01]  /*9370*/  ISETP.GT.AND P1, PT, R2.reuse, 0x1, PT ;  /* 0x000000010200780c */ /* 0x040fe20003f24270 */
[----:B------:R-:W-:Y:S01]  /*9380*/  UIADD3 UR6, UR6, 0x1, URZ ;  /* 0x0000000106067890 */ /* 0x000fe2000fffe03f */
[----:B------:R-:W-:Y:S01]  /*9390*/  IADD3 R2, R2, -0x1, RZ ;  /* 0xffffffff02027810 */ /* 0x000fe20007ffe0ff */
[----:B------:R-:W-:Y:S02]  /*93a0*/  UISETP.NE.AND UP0, UPT, UR7, 0x3, UPT ;  /* 0x000000030700788c */ /* 0x000fe4000bf05270 */
[----:B------:R-:W-:Y:S02]  /*93b0*/  UISETP.NE.AND UP1, UPT, UR6, 0x3, UPT ;  /* 0x000000030600788c */ /* 0x000fe4000bf25270 */
[----:B------:R-:W-:Y:S02]  /*93c0*/  USEL UR8, URZ, 0x1, UP0 ;  /* 0x000000013f087887 */ /* 0x000fe40008000000 */
[----:B------:R-:W-:-:S02]  /*93d0*/  USEL UR7, UR7, URZ, UP0 ;  /* 0x0000003f07077287 */ /* 0x000fc40008000000 */
[----:B------:R-:W-:Y:S02]  /*93e0*/  USEL UR6, UR6, URZ, UP1 ;  /* 0x0000003f06067287 */ /* 0x000fe40008800000 */
[----:B------:R-:W-:Y:S01]  /*93f0*/  LOP3.LUT R0, R0, UR8, RZ, 0x3c, !PT ;  /* 0x0000000800007c12 */ /* 0x000fe2000f8e3cff */
[----:B------:R-:W-:Y:S09]  /*9400*/  @P1 BRA `(.L_x_35) ;  /* 0xffffffbc00481947 */ /* 0x000ff2000383ffff */
.L_x_28:
[----:B------:R-:W1:Y:S02]  /*9410*/  LDC R0, c[0x0][0x28c] ;  /* 0x0000a300ff007b82 */ /* 0x000e640000000800 */
[----:B-1----:R-:W-:-:S13]  /*9420*/  ISETP.GE.AND P1, PT, R0, 0x1, PT ;  /* 0x000000010000780c */ /* 0x002fda0003f26270 */
[----:B------:R-:W-:Y:S05]  /*9430*/  @!P1 BRA `(.L_x_36) ;  /* 0x0000000000549947 */ /* 0x000fea0003800000 */
[----:B------:R-:W-:Y:S05]  /*9440*/  @!P0 BRA `(.L_x_37) ;  /* 0x0000000000048947 */ /* 0x000fea0003800000 */
[----:B------:R-:W-:Y:S01]  /*9450*/  BPT.TRAP 0x1 ;  /* 0x000000040000795c */ /* 0x000fe20000300000 */
.L_x_37:
[----:B-----5:R-:W-:Y:S01]  /*9460*/  ISETP.NE.AND P0, PT, R19, RZ, PT ;  /* 0x000000ff1300720c */ /* 0x020fe20003f05270 */
[----:B------:R-:W-:-:S12]  /*9470*/  BSSY B0, `(.L_x_38) ;  /* 0x000000d000007945 */ /* 0x000fd80003800000 */
[----:B------:R-:W-:Y:S05]  /*9480*/  @!P0 BRA `(.L_x_39) ;  /* 0x00000000002c8947 */ /* 0x000fea0003800000 */
[----:B------:R-:W-:-:S04]  /*9490*/  UISETP.LT.AND UP0, UPT, UR44, 0x1, UPT ;  /* 0x000000012c00788c */ /* 0x000fc8000bf01270 */
[----:B------:R-:W-:-:S04]  /*94a0*/  USEL UR6, UR44, 0x1, UP0 ;  /* 0x000000012c067887 */ /* 0x000fc80008000000 */
[----:B------:R-:W-:-:S04]  /*94b0*/  UIADD3 UR6, UR42, UR44, -UR6 ;  /* 0x0000002c2a067290 */ /* 0x000fc8000fffe806 */
[----:B------:R-:W-:-:S04]  /*94c0*/  UIMAD.WIDE.U32 UR4, UR6, -0x55555555, URZ ;  /* 0xaaaaaaab060478a5 */ /* 0x000fc8000f8e003f */
[----:B------:R-:W-:-:S04]  /*94d0*/  USHF.R.U32.HI UR4, URZ, 0x1, UR5 ;  /* 0x000000013f047899 */ /* 0x000fc80008011605 */
[----:B------:R-:W-:-:S04]  /*94e0*/  UIMAD UR6, UR4, -0x3, UR6 ;  /* 0xfffffffd040678a4 */ /* 0x000fc8000f8e0206 */
[----:B------:R-:W-:-:S04]  /*94f0*/  ULEA UR6, UR6, UR46, 0x3 ;  /* 0x0000002e06067291 */ /* 0x000fc8000f8e183f */
[----:B------:R-:W-:-:S06]  /*9500*/  UIADD3 UR6, UR6, 0x18, URZ ;  /* 0x0000001806067890 */ /* 0x000fcc000fffe03f */
[----:B------:R-:W-:-:S04]  /*9510*/  MOV R0, UR6 ;  /* 0x0000000600007c02 */ /* 0x000fc80008000f00 */
[----:B------:R-:W-:-:S04]  /*9520*/  PRMT R0, R156, 0x654, R0 ;  /* 0x000006549c007816 */ /* 0x000fc80000000000 */
[----:B------:R1:W-:Y:S03]  /*9530*/  SYNCS.ARRIVE.TRANS64.RED.A1T0 RZ, [R0+URZ], RZ ;  /* 0x000000ff00ff79a7 */ /* 0x0003e6000810043f */
.L_x_39:
[----:B------:R-:W-:Y:S05]  /*9540*/  BSYNC B0 ;  /* 0x0000000000007941 */ /* 0x000fea0003800000 */
.L_x_38:
[----:B------:R-:W-:-:S06]  /*9550*/  UISETP.GT.U32.AND UP0, UPT, UR37, 0x1, UPT ;  /* 0x000000012500788c */ /* 0x000fcc000bf04070 */
[----:B------:R-:W-:-:S13]  /*9560*/  PLOP3.LUT P0, PT, PT, PT, UP0, 0x80, 0x0 ;  /* 0x000000000000781c */ /* 0x000fda0003f0f008 */
[----:B------:R-:W-:Y:S05]  /*9570*/  @P0 BRA `(.L_x_36) ;  /* 0x0000000000040947 */ /* 0x000fea0003800000 */
[----:B------:R-:W-:Y:S01]  /*9580*/  BPT.TRAP 0x1 ;  /* 0x000000040000795c */ /* 0x000fe20000300000 */
.L_x_36:
[----:B------:R-:W-:Y:S01]  /*9590*/  UIADD3 UR42, UR44, UR42, URZ ;  /* 0x0000002a2c2a7290 */ /* 0x000fe2000fffe03f */
[----:B-----5:R-:W-:Y:S01]  /*95a0*/  R2UR UR50, R22 ;  /* 0x00000000163272ca */ /* 0x020fe200000e0000 */
[----:B------:R-:W-:Y:S02]  /*95b0*/  UIADD3 UR7, UR46, 0x200, URZ ;  /* 0x000002002e077890 */ /* 0x000fe4000fffe03f */
[----:B------:R-:W-:Y:S02]  /*95c0*/  UISETP.GT.U32.AND UP0, UPT, UR42, 0x2, UPT ;  /* 0x000000022a00788c */ /* 0x000fe4000bf04070 */
[----:B------:R-:W-:Y:S02]  /*95d0*/  UISETP.GE.U32.AND UP1, UPT, UR44, 0x3, UPT ;  /* 0x000000032c00788c */ /* 0x000fe4000bf26070 */
[----:B------:R-:W-:Y:S02]  /*95e0*/  UISETP.LT.U32.AND UP0, UPT, UR44, 0x3, UP0 ;  /* 0x000000032c00788c */ /* 0x000fe40008701070 */
[----:B------:R-:W-:-:S02]  /*95f0*/  USHF.L.U32 UR49, UR49, 0x8, URZ ;  /* 0x0000000831317899 */ /* 0x000fc4000800063f */
[----:B------:R-:W-:Y:S02]  /*9600*/  USEL UR6, URZ, 0x1, !UP0 ;  /* 0x000000013f067887 */ /* 0x000fe4000c000000 */
[----:B------:R-:W-:Y:S02]  /*9610*/  ULOP3.LUT UP0, URZ, UR7, 0x1bf, URZ, 0xc0, !UPT ;  /* 0x000001bf073f7892 */ /* 0x000fe4000f80c03f */
[----:B------:R-:W-:Y:S02]  /*9620*/  ULOP3.LUT UR41, UR41, UR6, URZ, 0x3c, !UPT ;  /* 0x0000000629297292 */ /* 0x000fe4000f8e3c3f */
[----:B------:R-:W-:Y:S02]  /*9630*/  @UP1 UIMAD.WIDE.U32 UR4, UR42, -0x55555555, URZ ;  /* 0xaaaaaaab2a0418a5 */ /* 0x000fe4000f8e003f */
[----:B------:R-:W-:Y:S01]  /*9640*/  PLOP3.LUT P0, PT, PT, PT, UP0, 0x80, 0x0 ;  /* 0x000000000000781c */ /* 0x000fe20003f0f008 */
[----:B------:R-:W-:Y:S02]  /*9650*/  USHF.L.U32 UR50, UR50, 0x8, URZ ;  /* 0x0000000832327899 */ /* 0x000fe4000800063f */
[----:B------:R-:W-:-:S04]  /*9660*/  @UP1 USHF.R.U32.HI UR4, URZ, 0x1, UR5 ;  /* 0x000000013f041899 */ /* 0x000fc80008011605 */
[----:B------:R-:W-:-:S06]  /*9670*/  @UP1 ULOP3.LUT UR41, UR41, 0x1, UR4, 0x78, !UPT ;  /* 0x0000000129291892 */ /* 0x000fcc000f8e7804 */
[----:B------:R-:W-:Y:S06]  /*9680*/  @!P0 BRA `(.L_x_40) ;  /* 0x00000000007c8947 */ /* 0x000fec0003800000 */
[----:B------:R-:W-:Y:S01]  /*9690*/  MOV R22, 0x0 ;  /* 0x0000000000167802 */ /* 0x000fe20000000f00 */
[----:B------:R-:W-:Y:S01]  /*96a0*/  ULDC.64 UR4, c[0x4][0x80] ;  /* 0x0100200000047ab9 */ /* 0x000fe20000000a00 */
[----:B------:R-:W-:Y:S01]  /*96b0*/  ULDC.64 UR6, c[0x4][0x88] ;  /* 0x0100220000067ab9 */ /* 0x000fe20000000a00 */
[----:B------:R-:W-:Y:S01]  /*96c0*/  ULDC.64 UR8, c[0x4][0x10] ;  /* 0x0100040000087ab9 */ /* 0x000fe20000000a00 */
[----:B------:R2:W3:Y:S01]  /*96d0*/  LDC.64 R2, c[0x4][R22] ;  /* 0x0100000016027b82 */ /* 0x0004e20000000a00 */
[----:B------:R-:W-:Y:S02]  /*96e0*/  MOV R4, UR4 ;  /* 0x0000000400047c02 */ /* 0x000fe40008000f00 */
[----:B------:R-:W-:Y:S02]  /*96f0*/  MOV R5, UR5 ;  /* 0x0000000500057c02 */ /* 0x000fe40008000f00 */
[----:B------:R-:W-:Y:S02]  /*9700*/  MOV R6, UR6 ;  /* 0x0000000600067c02 */ /* 0x000fe40008000f00 */
[----:B------:R-:W-:-:S02]  /*9710*/  MOV R7, UR7 ;  /* 0x0000000700077c02 */ /* 0x000fc40008000f00 */
[----:B------:R-:W-:Y:S02]  /*9720*/  MOV R10, UR8 ;  /* 0x00000008000a7c02 */ /* 0x000fe40008000f00 */
[----:B------:R-:W-:Y:S02]  /*9730*/  MOV R11, UR9 ;  /* 0x00000009000b7c02 */ /* 0x000fe40008000f00 */
[----:B------:R-:W-:Y:S02]  /*9740*/  MOV R8, 0x70 ;  /* 0x0000007000087802 */ /* 0x000fe40000000f00 */
[----:B------:R-:W-:Y:S02]  /*9750*/  MOV R12, 0x1 ;  /* 0x00000001000c7802 */ /* 0x000fe40000000f00 */
[----:B--2---:R-:W-:-:S07]  /*9760*/  MOV R13, RZ ;  /* 0x000000ff000d7202 */ /* 0x004fce0000000f00 */
[----:B------:R-:W-:-:S07]  /*9770*/  LEPC R20, `(.L_x_41) ;  /* 0x000000001014794e */ /* 0x000fce0000000000 */
[----:B-1-3--:R-:W-:Y:S05]  /*9780*/  CALL.ABS.NOINC R2 ;  /* 0x0000000002007343 */ /* 0x00afea0003c00000 */
.L_x_41:
[----:B------:R1:W2:Y:S01]  /*9790*/  LDC.64 R2, c[0x4][R22] ;  /* 0x0100000016027b82 */ /* 0x0002a20000000a00 */
[----:B------:R-:W-:Y:S01]  /*97a0*/  ULDC.64 UR4, c[0x4][0x80] ;  /* 0x0100200000047ab9 */ /* 0x000fe20000000a00 */
[----:B------:R-:W-:Y:S01]  /*97b0*/  ULDC.64 UR6, c[0x4][0x88] ;  /* 0x0100220000067ab9 */ /* 0x000fe20000000a00 */
[----:B------:R-:W-:Y:S01]  /*97c0*/  ULDC.64 UR8, c[0x4][0x10] ;  /* 0x0100040000087ab9 */ /* 0x000fe20000000a00 */
        /* <DEDUP_REMOVED lines=8> */
[----:B-1----:R-:W-:-:S07]  /*9850*/  MOV R13, RZ ;  /* 0x000000ff000d7202 */ /* 0x002fce0000000f00 */
[----:B------:R-:W-:-:S07]  /*9860*/  LEPC R20, `(.L_x_40) ;  /* 0x000000001014794e */ /* 0x000fce0000000000 */
[----:B--2---:R-:W-:Y:S05]  /*9870*/  CALL.ABS.NOINC R2 ;  /* 0x0000000002007343 */ /* 0x004fea0003c00000 */
.L_x_40:
[----:B------:R-:W2:Y:S02]  /*9880*/  LDC.64 R2, c[0x0][0x590] ;  /* 0x00016400ff027b82 */ /* 0x000ea40000000a00 */
[----:B--2---:R-:W-:-:S04]  /*9890*/  ISETP.NE.U32.AND P2, PT, R2, RZ, PT ;  /* 0x000000ff0200720c */ /* 0x004fc80003f45070 */
[----:B------:R-:W-:-:S13]  /*98a0*/  ISETP.NE.AND.EX P2, PT, R3, RZ, PT, P2 ;  /* 0x000000ff0300720c */ /* 0x000fda0003f45320 */
[----:B------:R-:W-:Y:S05]  /*98b0*/  @!P2 BRA `(.L_x_42) ;  /* 0x00000000003ca947 */ /* 0x000fea0003800000 */
[----:B------:R-:W-:Y:S02]  /*98c0*/  ULDC.64 UR4, c[0x0][0x588] ;  /* 0x0001620000047ab9 */ /* 0x000fe40000000a00 */
[----:B------:R-:W-:-:S04]  /*98d0*/  ISETP.NE.U32.AND P0, PT, RZ, UR4, PT ;  /* 0x00000004ff007c0c */ /* 0x000fc8000bf05070 */
[----:B------:R-:W-:-:S13]  /*98e0*/  ISETP.NE.AND.EX P0, PT, RZ, UR5, PT, P0 ;  /* 0x00000005ff007c0c */ /* 0x000fda000bf05300 */
[----:B------:R-:W-:Y:S05]  /*98f0*/  @!P0 BRA `(.L_x_43) ;  /* 0x00000000001c8947 */ /* 0x000fea0003800000 */
[----:B------:R-:W2:Y:S01]  /*9900*/  LDC.64 R6, c[0x0][0x588] ;  /* 0x00016200ff067b82 */ /* 0x000ea20000000a00 */
[----:B------:R-:W-:-:S04]  /*9910*/  IMAD R4, R2, UR51, RZ ;  /* 0x0000003302047c24 */ /* 0x000fc8000f8e02ff */
[----:B--2---:R-:W-:-:S05]  /*9920*/  IMAD.WIDE R4, R4, 0x4, R6 ;  /* 0x0000000404047825 */ /* 0x004fca00078e0206 */
[----:B------:R2:W5:Y:S01]  /*9930*/  LDG.E R16, desc[UR56][R4.64] ;  /* 0x0000003804107981 */ /* 0x000562000c1e1900 */
[----:B-1----:R-:W-:-:S05]  /*9940*/  MOV R0, 0x1 ;  /* 0x0000000100007802 */ /* 0x002fca0000000f00 */
[----:B------:R2:W-:Y:S01]  /*9950*/  STL.S16 [R1+0x208], R0 ;  /* 0x0002080001007387 */ /* 0x0005e20000100600 */
[----:B------:R-:W-:Y:S05]  /*9960*/  BRA `(.L_x_42) ;  /* 0x0000000000107947 */ /* 0x000fea0003800000 */
.L_x_43:
[----:B-1----:R-:W-:Y:S01]  /*9970*/  MOV R0, 0x1 ;  /* 0x0000000100007802 */ /* 0x002fe20000000f00 */
[----:B------:R-:W-:Y:S02]  /*9980*/  ULDC UR4, c[0x0][0x580] ;  /* 0x0001600000047ab9 */ /* 0x000fe40000000800 */
[----:B------:R-:W-:Y:S02]  /*9990*/  MOV R16, UR4 ;  /* 0x0000000400107c02 */ /* 0x000fe40008000f00 */
[----:B------:R3:W-:Y:S05]  /*99a0*/  STL.S16 [R1+0x208], R0 ;  /* 0x0002080001007387 */ /* 0x0007ea0000100600 */
.L_x_42:
[----:B--2---:R-:W2:Y:S02]  /*99b0*/  LDC.64 R4, c[0x0][0x5b0] ;  /* 0x00016c00ff047b82 */ /* 0x004ea40000000a00 */
        /* <DEDUP_REMOVED lines=11> */
[----:B------:R-:W-:Y:S05]  /*9a70*/  BRA `(.L_x_44) ;  /* 0x0000000000087947 */ /* 0x000fea0003800000 */
.L_x_45:
[----:B------:R-:W-:Y:S02]  /*9a80*/  ULDC UR4, c[0x0][0x5a0] ;  /* 0x0001680000047ab9 */ /* 0x000fe40000000800 */
[----:B------:R-:W-:-:S07]  /*9a90*/  MOV R17, UR4 ;  /* 0x0000000400117c02 */ /* 0x000fce0008000f00 */
.L_x_44:
[----:B------:R-:W-:Y:S01]  /*9aa0*/  ULDC.64 UR4, c[0x0][0x588] ;  /* 0x0001620000047ab9 */ /* 0x000fe20000000a00 */
[----:B------:R-:W-:Y:S01]  /*9ab0*/  ISETP.NE.U32.AND P3, PT, R2, RZ, PT ;  /* 0x000000ff0200720c */ /* 0x000fe20003f65070 */
[----:B------:R-:W-:Y:S02]  /*9ac0*/  UISETP.NE.U32.AND UP0, UPT, UR4, URZ, UPT ;  /* 0x0000003f0400728c */ /* 0x000fe4000bf05070 */
[----:B------:R-:W-:Y:S02]  /*9ad0*/  ISETP.NE.U32.AND P4, PT, RZ, UR4, PT ;  /* 0x00000004ff007c0c */ /* 0x000fe4000bf85070 */
[----:B------:R-:W-:Y:S01]  /*9ae0*/  ISETP.NE.AND.EX P3, PT, R3, RZ, PT, P3 ;  /* 0x000000ff0300720c */ /* 0x000fe20003f65330 */
[----:B------:R-:W-:Y:S02]  /*9af0*/  UISETP.NE.AND.EX UP0, UPT, UR5, URZ, UPT, UP0 ;  /* 0x0000003f0500728c */ /* 0x000fe4000bf05300 */
[----:B------:R-:W-:Y:S02]  /*9b00*/  ISETP.NE.AND.EX P4, PT, RZ, UR5, PT, P4 ;  /* 0x00000005ff007c0c */ /* 0x000fe4000bf85340 */
[----:B------:R-:W-:-:S02]  /*9b10*/  PLOP3.LUT P0, PT, PT, PT, PT, 0x8, 0x0 ;  /* 0x000000000000781c */ /* 0x000fc40003f0e170 */
[----:B------:R-:W-:-:S04]  /*9b20*/  PLOP3.LUT P1, PT, PT, PT, UP0, 0x80, 0x0 ;  /* 0x000000000000781c */ /* 0x000fc80003f2f008 */
[----:B------:R-:W-:-:S05]  /*9b30*/  PLOP3.LUT P1, PT, P1, PT, PT, 0x8, 0x0 ;  /* 0x000000000000781c */ /* 0x000fca0000f2e170 */
[----:B------:R-:W-:Y:S08]  /*9b40*/  @P4 BRA P3, `(.L_x_46) ;  /* 0x0000000000284947 */ /* 0x000ff00001800000 */
[----:B------:R-:W-:Y:S04]  /*9b50*/  BSSY B0, `(.L_x_46) ;  /* 0x0000009000007945 */ /* 0x000fe80003800000 */
[----:B------:R-:W-:Y:S05]  /*9b60*/  @!P2 BRA `(.L_x_47) ;  /* 0x000000000018a947 */ /* 0x000fea0003800000 */
[----:B-1-3--:R-:W3:Y:S01]  /*9b70*/  LDL R0, [R1+0x208] ;  /* 0x0002080001007983 */ /* 0x00aee20000100800 */
[----:B------:R-:W-:Y:S02]  /*9b80*/  PLOP3.LUT P0, PT, P1, PT, PT, 0x80, 0x0 ;  /* 0x000000000000781c */ /* 0x000fe40000f0f070 */
[----:B---3--:R-:W-:-:S13]  /*9b90*/  LOP3.LUT P3, RZ, R0, 0xff, RZ, 0xc0, !PT ;  /* 0x000000ff00ff7812 */ /* 0x008fda000786c0ff */
[----:B------:R-:W-:Y:S05]  /*9ba0*/  @!P3 BRA `(.L_x_48) ;  /* 0x00000000000cb947 */ /* 0x000fea0003800000 */
[----:B-----5:R-:W-:Y:S01]  /*9bb0*/  FSETP.EQ.AND P0, PT, R16, RZ, PT ;  /* 0x000000ff1000720b */ /* 0x020fe20003f02000 */
[----:B------:R-:W-:-:S12]  /*9bc0*/  BRA `(.L_x_48) ;  /* 0x0000000000047947 */ /* 0x000fd80003800000 */
.L_x_47:
[----:B-----5:R-:W-:-:S13]  /*9bd0*/  FSETP.EQ.AND P0, PT, R16, RZ, PT ;  /* 0x000000ff1000720b */ /* 0x020fda0003f02000 */
.L_x_48:
[----:B------:R-:W-:Y:S05]  /*9be0*/  BSYNC B0 ;  /* 0x0000000000007941 */ /* 0x000fea0003800000 */
.L_x_46:
[----:B------:R-:W-:Y:S04]  /*9bf0*/  BSSY B0, `(.L_x_49) ;  /* 0x0000008000007945 */ /* 0x000fe80003800000 */
[----:B------:R-:W-:Y:S05]  /*9c00*/  @!P2 BRA `(.L_x_50) ;  /* 0x000000000014a947 */ /* 0x000fea0003800000 */
[----:B-1-3--:R-:W3:Y:S02]  /*9c10*/  LDL R0, [R1+0x208] ;  /* 0x0002080001007983 */ /* 0x00aee40000100800 */
[----:B---3--:R-:W-:-:S13]  /*9c20*/  LOP3.LUT P2, RZ, R0, 0xff, RZ, 0xc0, !PT ;  /* 0x000000ff00ff7812 */ /* 0x008fda000784c0ff */
[----:B------:R-:W-:Y:S05]  /*9c30*/  @!P2 BRA `(.L_x_51) ;  /* 0x00000000000ca947 */ /* 0x000fea0003800000 */
[----:B-----5:R-:W-:Y:S01]  /*9c40*/  FSETP.EQ.AND P1, PT, R16, RZ, PT ;  /* 0x000000ff1000720b */ /* 0x020fe20003f22000 */
[----:B------:R-:W-:-:S12]  /*9c50*/  BRA `(.L_x_51) ;  /* 0x0000000000047947 */ /* 0x000fd80003800000 */
.L_x_50:
[----:B-----5:R-:W-:-:S13]  /*9c60*/  FSETP.EQ.AND P1, PT, R16, RZ, PT ;  /* 0x000000ff1000720b */ /* 0x020fda0003f22000 */
.L_x_51:
[----:B------:R-:W-:Y:S05]  /*9c70*/  BSYNC B0 ;  /* 0x0000000000007941 */ /* 0x000fea0003800000 */
.L_x_49:
[----:B------:R-:W-:Y:S01]  /*9c80*/  BSSY B0, `(.L_x_52) ;  /* 0x0000025000007945 */ /* 0x000fe20003800000 */
[----:B------:R-:W-:Y:S02]  /*9c90*/  MOV R12, RZ ;  /* 0x000000ff000c7202 */ /* 0x000fe40000000f00 */
[----:B------:R-:W-:Y:S02]  /*9ca0*/  CS2R R6, SRZ ;  /* 0x0000000000067805 */ /* 0x000fe4000001ff00 */
[----:B--2---:R-:W-:Y:S02]  /*9cb0*/  CS2R R4, SRZ ;  /* 0x0000000000047805 */ /* 0x004fe4000001ff00 */
[----:B------:R-:W-:Y:S02]  /*9cc0*/  CS2R R10, SRZ ;  /* 0x00000000000a7805 */ /* 0x000fe4000001ff00 */
[----:B------:R-:W-:Y:S01]  /*9cd0*/  CS2R R8, SRZ ;  /* 0x0000000000087805 */ /* 0x000fe2000001ff00 */
[----:B------:R-:W-:Y:S06]  /*9ce0*/  @P0 BRA `(.L_x_53) ;  /* 0x0000000000780947 */ /* 0x000fec0003800000 */
[----:B------:R-:W-:-:S06]  /*9cf0*/  UISETP.NE.AND UP0, UPT, UR43, 0x3, UPT ;  /* 0x000000032b00788c */ /* 0x000fcc000bf05270 */
[----:B------:R-:W-:-:S13]  /*9d00*/  PLOP3.LUT P2, PT, PT, PT, UP0, 0x80, 0x0 ;  /* 0x000000000000781c */ /* 0x000fda0003f4f008 */
[----:B------:R-:W-:Y:S05]  /*9d10*/  @!P2 BRA `(.L_x_54) ;  /* 0x000000000004a947 */ /* 0x000fea0003800000 */
[----:B------:R-:W-:Y:S01]  /*9d20*/  BPT.TRAP 0x1 ;  /* 0x000000040000795c */ /* 0x000fe20000300000 */
.L_x_54:
[----:B-1-3--:R-:W-:-:S04]  /*9d30*/  SHF.L.U32 R0, RZ, 0x1f, RZ ;  /* 0x0000001fff007819 */ /* 0x00afc800000006ff */
[----:B------:R-:W1:Y:S02]  /*9d40*/  SYNCS.PHASECHK.TRANS64.TRYWAIT P2, [UR46+0x30], R0 ;  /* 0x00003000ff0075a7 */ /* 0x000e64000804016e */
[----:B-1----:R-:W-:Y:S05]  /*9d50*/  @!P2 BRA `(.L_x_55) ;  /* 0x0000024000a4a947 */ /* 0x002fea0003800000 */
.L_x_1127:
[----:B------:R-:W-:Y:S02]  /*9d60*/  MOV R12, 0x1 ;  /* 0x00000001000c7802 */ /* 0x000fe40000000f00 */
[----:B------:R-:W-:Y:S02]  /*9d70*/  CS2R R6, SRZ ;  /* 0x0000000000067805 */ /* 0x000fe4000001ff00 */
[----:B------:R-:W-:Y:S02]  /*9d80*/  CS2R R4, SRZ ;  /* 0x0000000000047805 */ /* 0x000fe4000001ff00 */
[----:B------:R-:W-:Y:S02]  /*9d90*/  CS2R R10, SRZ ;  /* 0x00000000000a7805 */ /* 0x000fe4000001ff00 */
[----:B------:R-:W-:Y:S01]  /*9da0*/  CS2R R8, SRZ ;  /* 0x0000000000087805 */ /* 0x000fe2000001ff00 */
[----:B------:R-:W-:Y:S06]  /*9db0*/  @P1 BRA `(.L_x_53) ;  /* 0x0000000000441947 */ /* 0x000fec0003800000 */
[----:B-1----:R-:W1:Y:S01]  /*9dc0*/  S2R R3, SR_TID.X ;  /* 0x0000000000037919 */ /* 0x002e620000002100 */
[----:B------:R-:W-:Y:S05]  /*9dd0*/  WARPSYNC.ALL ;  /* 0x0000000000007948 */ /* 0x000fea0003800000 */
[C---:B-1----:R-:W-:Y:S02]  /*9de0*/  SHF.L.U32 R0, R3.reuse, 0x4, RZ ;  /* 0x0000000403007819 */ /* 0x042fe400000006ff */
[----:B------:R-:W-:Y:S02]  /*9df0*/  SHF.L.U32 R2, R3, 0x5, RZ ;  /* 0x0000000503027819 */ /* 0x000fe400000006ff */
[----:B------:R-:W-:-:S02]  /*9e00*/  LOP3.LUT R0, R0, 0xe00, RZ, 0xc0, !PT ;  /* 0x00000e0000007812 */ /* 0x000fc400078ec0ff */
[----:B------:R-:W-:Y:S02]  /*9e10*/  LOP3.LUT R8, R2, 0xc0, RZ, 0xc0, !PT ;  /* 0x000000c002087812 */ /* 0x000fe400078ec0ff */
[----:B------:R-:W-:-:S04]  /*9e20*/  LOP3.LUT R0, R0, 0x20, R2, 0xf8, !PT ;  /* 0x0000002000007812 */ /* 0x000fc800078ef802 */
[----:B------:R-:W-:Y:S02]  /*9e30*/  LOP3.LUT R0, R0, 0x100, R2, 0xf8, !PT ;  /* 0x0000010000007812 */ /* 0x000fe400078ef802 */
[----:B------:R-:W-:-:S04]  /*9e40*/  SHF.R.U32.HI R2, RZ, 0x1, R3 ;  /* 0x00000001ff027819 */ /* 0x000fc80000011603 */
[----:B------:R-:W-:Y:S02]  /*9e50*/  LOP3.LUT R8, R8, 0x8, R2, 0xf8, !PT ;  /* 0x0000000808087812 */ /* 0x000fe400078ef802 */
[----:B------:R-:W-:-:S04]  /*9e60*/  SHF.L.U32 R2, R3, 0x2, RZ ;  /* 0x0000000203027819 */ /* 0x000fc800000006ff */
[----:B------:R-:W-:-:S04]  /*9e70*/  LOP3.LUT R8, R8, 0x18, R2, 0x78, !PT ;  /* 0x0000001808087812 */ /* 0x000fc800078e7802 */
[----:B------:R-:W-:-:S04]  /*9e80*/  LOP3.LUT R8, R0, R8, RZ, 0xfc, !PT ;  /* 0x0000000800087212 */ /* 0x000fc800078efcff */
[----:B------:R-:W-:-:S04]  /*9e90*/  LEA R8, R8, UR46, 0x1 ;  /* 0x0000002e08087c11 */ /* 0x000fc8000f8e08ff */
[----:B------:R-:W-:Y:S02]  /*9ea0*/  LEA R4, R18, R8, 0x1 ;  /* 0x0000000812047211 */ /* 0x000fe400078e08ff */
[----:B------:R-:W2:Y:S04]  /*9eb0*/  LDSM.16.M88.4 R8, [R8+0x200] ;  /* 0x000200000808783b */ /* 0x000ea80000000200 */
[----:B------:R-:W4:Y:S02]  /*9ec0*/  LDSM.16.M88.4 R4, [R4+0x200] ;  /* 0x000200000404783b */ /* 0x000f240000000200 */
.L_x_53:
[----:B------:R-:W-:Y:S05]  /*9ed0*/  BSYNC B0 ;  /* 0x0000000000007941 */ /* 0x000fea0003800000 */
.L_x_52:
[----:B-1-3--:R-:W3:Y:S04]  /*9ee0*/  LDL.LU R0, [R1] ;  /* 0x0000000001007983 */ /* 0x00aee80000300800 */
[----:B------:R-:W4:Y:S04]  /*9ef0*/  LDL.LU R13, [R1+0x4] ;  /* 0x00000400010d7983 */ /* 0x000f280000300800 */
        /* <DEDUP_REMOVED lines=11> */
[----:B------:R-:W4:Y:S01]  /*9fb0*/  LDL.LU R153, [R1+0x3c] ;  /* 0x00003c0001997983 */ /* 0x000f220000300800 */
[----:B--2---:R-:W-:Y:S01]  /*9fc0*/  HADD2.F32 R175, -RZ, R8.H1_H1 ;  /* 0x30000008ffaf7230 */ /* 0x004fe20000004100 */
[----:B------:R-:W-:-:S02]  /*9fd0*/  MOV R177, 0x3bbb989d ;  /* 0x3bbb989d00b17802 */ /* 0x000fc40000000f00 */
[----:B------:R-:W2:Y:S01]  /*9fe0*/  LDL.LU R161, [R1+0x10] ;  /* 0x0000100001a17983 */ /* 0x000ea20000300800 */
[----:B------:R-:W-:Y:S01]  /*9ff0*/  MOV R178, 0x437c0000 ;  /* 0x437c000000b27802 */ /* 0x000fe20000000f00 */
[----:B------:R-:W-:Y:S02]  /*a000*/  HADD2.F32 R168, -RZ, R10.H1_H1 ;  /* 0x3000000affa87230 */ /* 0x000fe40000004100 */
[----:B---3-5:R-:W-:Y:S01]  /*a010*/  FMUL R176, R17, R0 ;  /* 0x0000000011b07220 */ /* 0x028fe20000400000 */
[----:B------:R-:W-:-:S05]  /*a020*/  HADD2.F32 R0, -RZ, R8.H0_H0 ;  /* 0x20000008ff007230 */ /* 0x000fca0000004100 */
[C---:B------:R-:W-:Y:S01]  /*a030*/  FFMA R176, R16.reuse, R0, R176 ;  /* 0x0000000010b07223 */ /* 0x040fe200000000b0 */
[C---:B----4-:R-:W-:Y:S01]  /*a040*/  FMUL R0, R17.reuse, R13 ;  /* 0x0000000d11007220 */ /* 0x050fe20000400000 */
[C---:B------:R-:W-:Y:S01]  /*a050*/  FMUL R174, R17.reuse, R2 ;  /* 0x0000000211ae7220 */ /* 0x040fe20000400000 */
[--C-:B------:R-:W-:Y:S02]  /*a060*/  HADD2.F32 R2, -RZ, R9.reuse.H0_H0 ;  /* 0x20000009ff027230 */ /* 0x100fe40000004100 */
[C---:B------:R-:W-:Y:S01]  /*a070*/  FFMA R175, R16.reuse, R175, R0 ;  /* 0x000000af10af7223 */ /* 0x040fe20000000000 */
[C---:B------:R-:W-:Y:S01]  /*a080*/  FMUL R173, R17.reuse, R3 ;  /* 0x0000000311ad7220 */ /* 0x040fe20000400000 */
[----:B------:R-:W-:Y:S01]  /*a090*/  FMUL R167, R17, R159 ;  /* 0x0000009f11a77220 */ /* 0x000fe20000400000 */
[----:B------:R-:W-:Y:S01]  /*a0a0*/  FFMA R174, R16, R2, R174 ;  /* 0x0000000210ae7223 */ /* 0x000fe200000000ae */
[----:B------:R-:W3:Y:S01]  /*a0b0*/  LDL.LU R159, [R1+0x20] ;  /* 0x00002000019f7983 */ /* 0x000ee20000300800 */
[-C--:B------:R-:W-:Y:S01]  /*a0c0*/  FFMA.SAT R0, -R176, R177.reuse, 0.5 ;  /* 0x3f000000b0007423 */ /* 0x080fe200000021b1 */
[----:B------:R-:W-:Y:S01]  /*a0d0*/  FFMA.SAT R13, -R175, R177, 0.5 ;  /* 0x3f000000af0d7423 */ /* 0x000fe200000021b1 */
[----:B------:R-:W-:-:S02]  /*a0e0*/  HADD2.F32 R2, -RZ, R9.H1_H1 ;  /* 0x30000009ff027230 */ /* 0x000fc40000004100 */
[-C--:B------:R-:W-:Y:S01]  /*a0f0*/  FFMA.RM R0, R0, R178.reuse, 12582913 ;  /* 0x4b40000100007423 */ /* 0x080fe200000040b2 */
[----:B------:R-:W-:-:S03]  /*a100*/  FFMA.RM R13, R13, R178, 12582913 ;  /* 0x4b4000010d0d7423 */ /* 0x000fc600000040b2 */
[----:B------:R-:W-:Y:S01]  /*a110*/  FADD R3, R0, -12583039 ;  /* 0xcb40007f00037421 */ /* 0x000fe20000000000 */
[----:B------:R-:W-:Y:S01]  /*a120*/  FFMA R173, R16, R2, R173 ;  /* 0x0000000210ad7223 */ /* 0x000fe200000000ad */
[----:B------:R-:W-:Y:S02]  /*a130*/  FADD R2, R13, -12583039 ;  /* 0xcb40007f0d027421 */ /* 0x000fe40000000000 */
[C---:B------:R-:W-:Y:S02]  /*a140*/  FFMA R14, -R176.reuse, 1.4426950216293334961, -R3 ;  /* 0x3fb8aa3bb00e7823 */ /* 0x040fe40000000903 */
[----:B------:R-:W-:Y:S02]  /*a150*/  FFMA R15, -R175, 1.4426950216293334961, -R2 ;  /* 0x3fb8aa3baf0f7823 */ /* 0x000fe40000000902 */
[----:B------:R-:W-:-:S04]  /*a160*/  FFMA R2, -R176, 1.925963033500011079e-08, R14 ;  /* 0x32a57060b0027823 */ /* 0x000fc8000000010e */
[----:B------:R1:W-:Y:S01]  /*a170*/  MUFU.EX2 R20, R2 ;  /* 0x0000000200147308 */ /* 0x0003e20000000800 */
[----:B------:R-:W-:Y:S01]  /*a180*/  FFMA R14, -R175, 1.925963033500011079e-08, R15 ;  /* 0x32a57060af0e7823 */ /* 0x000fe2000000010f */
[----:B-1----:R-:W-:-:S06]  /*a190*/  FFMA.SAT R2, -R173, R177, 0.5 ;  /* 0x3f000000ad027423 */ /* 0x002fcc00000021b1 */
[----:B------:R1:W-:Y:S01]  /*a1a0*/  MUFU.EX2 R21, R14 ;  /* 0x0000000e00157308 */ /* 0x0003e20000000800 */
[----:B------:R-:W-:Y:S01]  /*a1b0*/  FFMA.RM R2, R2, R178, 12582913 ;  /* 0x4b40000102027423 */ /* 0x000fe200000040b2 */
[----:B------:R-:W-:-:S03]  /*a1c0*/  FFMA.SAT R3, -R174, R177, 0.5 ;  /* 0x3f000000ae037423 */ /* 0x000fc600000021b1 */
[----:B-1----:R-:W-:Y:S01]  /*a1d0*/  FADD R14, R2, -12583039 ;  /* 0xcb40007f020e7421 */ /* 0x002fe20000000000 */
[----:B------:R-:W-:-:S03]  /*a1e0*/  FFMA.RM R3, R3, R178, 12582913 ;  /* 0x4b40000103037423 */ /* 0x000fc600000040b2 */
[----:B------:R-:W-:Y:S01]  /*a1f0*/  FFMA R14, -R173, 1.4426950216293334961, -R14 ;  /* 0x3fb8aa3bad0e7823 */ /* 0x000fe2000000090e */
[----:B------:R-:W-:-:S03]  /*a200*/  FADD R15, R3, -12583039 ;  /* 0xcb40007f030f7421 */ /* 0x000fc60000000000 */
[----:B------:R-:W-:Y:S01]  /*a210*/  FFMA R14, -R173, 1.925963033500011079e-08, R14 ;  /* 0x32a57060ad0e7823 */ /* 0x000fe2000000010e */
[----:B------:R-:W-:Y:S01]  /*a220*/  FFMA R15, -R174, 1.4426950216293334961, -R15 ;  /* 0x3fb8aa3bae0f7823 */ /* 0x000fe2000000090f */
[----:B------:R-:W-:-:S04]  /*a230*/  SHF.L.U32 R170, R2, 0x17, RZ ;  /* 0x0000001702aa7819 */ /* 0x000fc800000006ff */
[----:B------:R-:W1:Y:S01]  /*a240*/  MUFU.EX2 R14, R14 ;  /* 0x0000000e000e7308 */ /* 0x000e620000000800 */
[----:B------:R-:W-:Y:S01]  /*a250*/  FFMA R15, -R174, 1.925963033500011079e-08, R15 ;  /* 0x32a57060ae0f7823 */ /* 0x000fe2000000010f */
[----:B------:R-:W-:Y:S02]  /*a260*/  HADD2.F32 R2, -RZ, R10.H0_H0 ;  /* 0x2000000aff027230 */ /* 0x000fe40000004100 */
[----:B--2---:R-:W-:-:S04]  /*a270*/  FMUL R169, R17, R161 ;  /* 0x000000a111a97220 */ /* 0x004fc80000400000 */
[C---:B------:R-:W-:Y:S01]  /*a280*/  FFMA R169, R16.reuse, R2, R169 ;  /* 0x0000000210a97223 */ /* 0x040fe200000000a9 */
[----:B------:R-:W2:Y:S01]  /*a290*/  MUFU.EX2 R15, R15 ;  /* 0x0000000f000f7308 */ /* 0x000ea20000000800 */
[----:B------:R-:W-:Y:S01]  /*a2a0*/  FMUL R2, R17, R160 ;  /* 0x000000a011027220 */ /* 0x000fe20000400000 */
[----:B------:R-:W-:Y:S01]  /*a2b0*/  SHF.L.U32 R171, R3, 0x17, RZ ;  /* 0x0000001703ab7819 */ /* 0x000fe200000006ff */
[--C-:B------:R-:W-:Y:S02]  /*a2c0*/  HADD2.F32 R3, -RZ, R11.reuse.H0_H0 ;  /* 0x2000000bff037230 */ /* 0x100fe40000004100 */
[----:B------:R-:W-:Y:S01]  /*a2d0*/  FFMA R168, R16, R168, R2 ;  /* 0x000000a810a87223 */ /* 0x000fe20000000002 */
[-C--:B------:R-:W-:Y:S01]  /*a2e0*/  FFMA.SAT R2, -R169, R177.reuse, 0.5 ;  /* 0x3f000000a9027423 */ /* 0x080fe200000021b1 */
[----:B-1----:R-:W-:Y:S02]  /*a2f0*/  FFMA R170, R170, R14, 1 ;  /* 0x3f800000aaaa7423 */ /* 0x002fe4000000000e */
[----:B------:R-:W-:Y:S01]  /*a300*/  FFMA.SAT R14, -R168, R177, 0.5 ;  /* 0x3f000000a80e7423 */ /* 0x000fe200000021b1 */
[----:B------:R-:W-:Y:S01]  /*a310*/  FFMA R167, R16, R3, R167 ;  /* 0x0000000310a77223 */ /* 0x000fe200000000a7 */
[----:B------:R-:W-:Y:S01]  /*a320*/  FFMA.RM R2, R2, R178, 12582913 ;  /* 0x4b40000102027423 */ /* 0x000fe200000040b2 */
[----:B------:R-:W-:-:S02]  /*a330*/  HADD2.F32 R3, -RZ, R11.H1_H1 ;  /* 0x3000000bff037230 */ /* 0x000fc40000004100 */
[----:B------:R-:W-:Y:S01]  /*a340*/  FMUL R166, R17, R22 ;  /* 0x0000001611a67220 */ /* 0x000fe20000400000 */
[----:B------:R-:W-:Y:S01]  /*a350*/  SHF.L.U32 R172, R13, 0x17, RZ ;  /* 0x000000170dac7819 */ /* 0x000fe200000006ff */
[----:B------:R-:W-:Y:S01]  /*a360*/  FFMA.RM R14, R14, R178, 12582913 ;  /* 0x4b4000010e0e7423 */ /* 0x000fe200000040b2 */
[----:B------:R-:W-:Y:S01]  /*a370*/  FADD R13, R2, -12583039 ;  /* 0xcb40007f020d7421 */ /* 0x000fe20000000000 */
[----:B------:R-:W-:Y:S01]  /*a380*/  SHF.L.U32 R0, R0, 0x17, RZ ;  /* 0x0000001700007819 */ /* 0x000fe200000006ff */
[----:B------:R-:W-:Y:S01]  /*a390*/  FFMA R166, R16, R3, R166 ;  /* 0x0000000310a67223 */ /* 0x000fe200000000a6 */
[----:B--2---:R-:W-:Y:S01]  /*a3a0*/  FFMA R171, R171, R15, 1 ;  /* 0x3f800000abab7423 */ /* 0x004fe2000000000f */
[----:B------:R-:W-:Y:S01]  /*a3b0*/  FADD R3, R14, -12583039 ;  /* 0xcb40007f0e037421 */ /* 0x000fe20000000000 */
[C---:B------:R-:W-:Y:S01]  /*a3c0*/  FFMA R15, -R169.reuse, 1.4426950216293334961, -R13 ;  /* 0x3fb8aa3ba90f7823 */ /* 0x040fe2000000090d */
[----:B------:R-:W-:Y:S02]  /*a3d0*/  FFMA R0, R0, R20, 1 ;  /* 0x3f80000000007423 */ /* 0x000fe40000000014 */
[----:B------:R-:W-:Y:S01]  /*a3e0*/  FFMA R20, -R168, 1.4426950216293334961, -R3 ;  /* 0x3fb8aa3ba8147823 */ /* 0x000fe20000000903 */
[----:B------:R-:W-:Y:S01]  /*a3f0*/  FFMA R3, -R169, 1.925963033500011079e-08, R15 ;  /* 0x32a57060a9037823 */ /* 0x000fe2000000010f */
[----:B------:R-:W-:Y:S01]  /*a400*/  FFMA R172, R172, R21, 1 ;  /* 0x3f800000acac7423 */ /* 0x000fe20000000015 */
[----:B------:R-:W-:Y:S01]  /*a410*/  SHF.L.U32 R165, R2, 0x17, RZ ;  /* 0x0000001702a57819 */ /* 0x000fe200000006ff */
[----:B------:R-:W-:Y:S01]  /*a420*/  HADD2.F32 R2, -RZ, R4.H0_H0 ;  /* 0x20000004ff027230 */ /* 0x000fe20000004100 */
[----:B------:R1:W-:Y:S01]  /*a430*/  MUFU.EX2 R21, R3 ;  /* 0x0000000300157308 */ /* 0x0003e20000000800 */
[----:B------:R-:W-:Y:S01]  /*a440*/  FFMA R15, -R168, 1.925963033500011079e-08, R20 ;  /* 0x32a57060a80f7823 */ /* 0x000fe20000000114 */
[----:B------:R-:W-:Y:S01]  /*a450*/  FMUL R160, R17, R158 ;  /* 0x0000009e11a07220 */ /* 0x000fe20000400000 */
[----:B-1----:R-:W-:-:S04]  /*a460*/  FFMA.SAT R3, -R166, R177, 0.5 ;  /* 0x3f000000a6037423 */ /* 0x002fc800000021b1 */
[-C--:B------:R-:W-:Y:S01]  /*a470*/  FFMA.RM R3, R3, R178.reuse, 12582913 ;  /* 0x4b40000103037423 */ /* 0x080fe200000040b2 */
[----:B------:R-:W-:Y:S01]  /*a480*/  FFMA.SAT R13, -R167, R177, 0.5 ;  /* 0x3f000000a70d7423 */ /* 0x000fe200000021b1 */
[----:B------:R1:W2:Y:S03]  /*a490*/  MUFU.EX2 R22, R15 ;  /* 0x0000000f00167308 */ /* 0x0002a60000000800 */
[----:B------:R-:W-:Y:S01]  /*a4a0*/  SHF.L.U32 R162, R3, 0x17, RZ ;  /* 0x0000001703a27819 */ /* 0x000fe200000006ff */
[----:B------:R-:W-:Y:S01]  /*a4b0*/  FFMA.RM R13, R13, R178, 12582913 ;  /* 0x4b4000010d0d7423 */ /* 0x000fe200000040b2 */
[----:B-1----:R-:W-:-:S03]  /*a4c0*/  FADD R15, R3, -12583039 ;  /* 0xcb40007f030f7421 */ /* 0x002fc60000000000 */
[C---:B------:R-:W-:Y:S01]  /*a4d0*/  FADD R20, R13.reuse, -12583039 ;  /* 0xcb40007f0d147421 */ /* 0x040fe20000000000 */
[----:B------:R-:W-:Y:S02]  /*a4e0*/  SHF.L.U32 R163, R13, 0x17, RZ ;  /* 0x000000170da37819 */ /* 0x000fe400000006ff */
[----:B------:R-:W-:Y:S01]  /*a4f0*/  SHF.L.U32 R164, R14, 0x17, RZ ;  /* 0x000000170ea47819 */ /* 0x000fe200000006ff */
[C---:B------:R-:W-:Y:S01]  /*a500*/  FMUL R157, R17.reuse, R157 ;  /* 0x0000009d119d7220 */ /* 0x040fe20000400000 */
[C---:B------:R-:W-:Y:S01]  /*a510*/  FMUL R154, R17.reuse, R154 ;  /* 0x0000009a119a7220 */ /* 0x040fe20000400000 */
[C---:B------:R-:W-:Y:S01]  /*a520*/  FMUL R152, R17.reuse, R152 ;  /* 0x0000009811987220 */ /* 0x040fe20000400000 */
[C---:B------:R-:W-:Y:S01]  /*a530*/  FMUL R23, R17.reuse, R23 ;  /* 0x0000001711177220 */ /* 0x040fe20000400000 */
[C---:B------:R-:W-:Y:S01]  /*a540*/  FMUL R155, R17.reuse, R155 ;  /* 0x0000009b119b7220 */ /* 0x040fe20000400000 */
[----:B------:R-:W-:Y:S01]  /*a550*/  FMUL R153, R17, R153 ;  /* 0x0000009911997220 */ /* 0x000fe20000400000 */
[----:B--2---:R-:W-:Y:S01]  /*a560*/  FFMA R164, R164, R22, 1 ;  /* 0x3f800000a4a47423 */ /* 0x004fe20000000016 */
[----:B------:R-:W-:Y:S01]  /*a570*/  FFMA R165, R165, R21, 1 ;  /* 0x3f800000a5a57423 */ /* 0x000fe20000000015 */
[----:B------:R-:W-:-:S04]  /*a580*/  FFMA R20, -R167, 1.4426950216293334961, -R20 ;  /* 0x3fb8aa3ba7147823 */ /* 0x000fc80000000914 */
[----:B------:R-:W-:-:S06]  /*a590*/  FFMA R20, -R167, 1.925963033500011079e-08, R20 ;  /* 0x32a57060a7147823 */ /* 0x000fcc0000000114 */
[----:B------:R-:W-:Y:S01]  /*a5a0*/  MUFU.EX2 R20, R20 ;  /* 0x0000001400147308 */ /* 0x000fe20000000800 */
[----:B------:R-:W-:Y:S01]  /*a5b0*/  FFMA R15, -R166, 1.4426950216293334961, -R15 ;  /* 0x3fb8aa3ba60f7823 */ /* 0x000fe2000000090f */
[----:B---3--:R-:W-:-:S04]  /*a5c0*/  FMUL R161, R17, R159 ;  /* 0x0000009f11a17220 */ /* 0x008fc80000400000 */
[----:B------:R-:W-:Y:S01]  /*a5d0*/  FFMA R161, R16, R2, R161 ;  /* 0x0000000210a17223 */ /* 0x000fe200000000a1 */
[----:B------:R-:W-:-:S03]  /*a5e0*/  HADD2.F32 R2, -RZ, R4.H1_H1 ;  /* 0x30000004ff027230 */ /* 0x000fc60000004100 */
[-C--:B------:R-:W-:Y:S02]  /*a5f0*/  FFMA.SAT R3, -R161, R177.reuse, 0.5 ;  /* 0x3f000000a1037423 */ /* 0x080fe400000021b1 */
[----:B------:R-:W-:Y:S02]  /*a600*/  FFMA R160, R16, R2, R160 ;  /* 0x0000000210a07223 */ /* 0x000fe400000000a0 */
[-C--:B------:R-:W-:Y:S02]  /*a610*/  FFMA.RM R3, R3, R178.reuse, 12582913 ;  /* 0x4b40000103037423 */ /* 0x080fe400000040b2 */
[----:B------:R-:W-:Y:S02]  /*a620*/  FFMA.SAT R2, -R160, R177, 0.5 ;  /* 0x3f000000a0027423 */ /* 0x000fe400000021b1 */
[----:B------:R-:W-:Y:S02]  /*a630*/  FADD R13, R3, -12583039 ;  /* 0xcb40007f030d7421 */ /* 0x000fe40000000000 */
[----:B------:R-:W-:-:S02]  /*a640*/  FFMA.RM R2, R2, R178, 12582913 ;  /* 0x4b40000102027423 */ /* 0x000fc400000040b2 */
[----:B------:R-:W-:Y:S02]  /*a650*/  FFMA R14, -R161, 1.4426950216293334961, -R13 ;  /* 0x3fb8aa3ba10e7823 */ /* 0x000fe4000000090d */
[C---:B------:R-:W-:Y:S01]  /*a660*/  FADD R13, R2.reuse, -12583039 ;  /* 0xcb40007f020d7421 */ /* 0x040fe20000000000 */
[----:B------:R-:W-:Y:S01]  /*a670*/  SHF.L.U32 R158, R2, 0x17, RZ ;  /* 0x00000017029e7819 */ /* 0x000fe200000006ff */
[----:B------:R-:W-:-:S05]  /*a680*/  HADD2.F32 R2, -RZ, R5.H0_H0 ;  /* 0x20000005ff027230 */ /* 0x000fca0000004100 */
[----:B------:R-:W-:Y:S01]  /*a690*/  FFMA R157, R16, R2, R157 ;  /* 0x00000002109d7223 */ /* 0x000fe2000000009d */
[----:B------:R-:W-:-:S05]  /*a6a0*/  HADD2.F32 R2, -RZ, R5.H1_H1 ;  /* 0x30000005ff027230 */ /* 0x000fca0000004100 */
[----:B------:R-:W-:Y:S01]  /*a6b0*/  FFMA R154, R16, R2, R154 ;  /* 0x00000002109a7223 */ /* 0x000fe2000000009a */
[----:B------:R-:W-:-:S05]  /*a6c0*/  HADD2.F32 R2, -RZ, R6.H0_H0 ;  /* 0x20000006ff027230 */ /* 0x000fca0000004100 */
[----:B------:R-:W-:Y:S01]  /*a6d0*/  FFMA R152, R16, R2, R152 ;  /* 0x0000000210987223 */ /* 0x000fe20000000098 */
[----:B------:R-:W-:-:S05]  /*a6e0*/  HADD2.F32 R2, -RZ, R6.H1_H1 ;  /* 0x30000006ff027230 */ /* 0x000fca0000004100 */
[----:B------:R-:W-:Y:S01]  /*a6f0*/  FFMA R23, R16, R2, R23 ;  /* 0x0000000210177223 */ /* 0x000fe20000000017 */
[--C-:B------:R-:W-:Y:S01]  /*a700*/  HADD2.F32 R2, -RZ, R7.reuse.H0_H0 ;  /* 0x20000007ff027230 */ /* 0x100fe20000004100 */
[----:B------:R-:W-:Y:S01]  /*a710*/  SHF.L.U32 R159, R3, 0x17, RZ ;  /* 0x00000017039f7819 */ /* 0x000fe200000006ff */
[----:B------:R-:W-:-:S03]  /*a720*/  HADD2.F32 R3, -RZ, R7.H1_H1 ;  /* 0x30000007ff037230 */ /* 0x000fc60000004100 */
[C---:B------:R-:W-:Y:S01]  /*a730*/  FFMA R155, R16.reuse, R2, R155 ;  /* 0x00000002109b7223 */ /* 0x040fe2000000009b */
[----:B------:R-:W-:Y:S01]  /*a740*/  FFMA.SAT R2, -R157, R177, 0.5 ;  /* 0x3f0000009d027423 */ /* 0x000fe200000021b1 */
[----:B------:R-:W-:-:S03]  /*a750*/  FFMA R153, R16, R3, R153 ;  /* 0x0000000310997223 */ /* 0x000fc60000000099 */
[----:B------:R-:W-:-:S04]  /*a760*/  FFMA.RM R2, R2, R178, 12582913 ;  /* 0x4b40000102027423 */ /* 0x000fc800000040b2 */
[----:B------:R-:W-:-:S04]  /*a770*/  FADD R3, R2, -12583039 ;  /* 0xcb40007f02037421 */ /* 0x000fc80000000000 */
[----:B------:R-:W-:-:S04]  /*a780*/  FFMA R3, -R157, 1.4426950216293334961, -R3 ;  /* 0x3fb8aa3b9d037823 */ /* 0x000fc80000000903 */
[----:B------:R-:W-:-:S06]  /*a790*/  FFMA R3, -R157, 1.925963033500011079e-08, R3 ;  /* 0x32a570609d037823 */ /* 0x000fcc0000000103 */
[----:B------:R-:W1:Y:S01]  /*a7a0*/  MUFU.EX2 R3, R3 ;  /* 0x0000000300037308 */ /* 0x000e620000000800 */
[----:B------:R-:W-:Y:S01]  /*a7b0*/  SHF.L.U32 R22, R2, 0x17, RZ ;  /* 0x0000001702167819 */ /* 0x000fe200000006ff */
[----:B------:R-:W-:-:S04]  /*a7c0*/  FFMA.SAT R2, -R154, R177, 0.5 ;  /* 0x3f0000009a027423 */ /* 0x000fc800000021b1 */
[----:B------:R-:W-:Y:S01]  /*a7d0*/  FFMA.RM R2, R2, R178, 12582913 ;  /* 0x4b40000102027423 */ /* 0x000fe200000040b2 */
[----:B-1----:R-:W-:-:S03]  /*a7e0*/  FFMA R22, R22, R3, 1 ;  /* 0x3f80000016167423 */ /* 0x002fc60000000003 */
        /* <DEDUP_REMOVED lines=12> */
[----:B------:R-:W-:Y:S01]  /*a8b0*/  FFMA R163, R163, R20, 1 ;  /* 0x3f800000a3a37423 */ /* 0x000fe20000000014 */
[----:B------:R-:W-:Y:S01]  /*a8c0*/  SHF.L.U32 R20, R2, 0x17, RZ ;  /* 0x0000001702147819 */ /* 0x000fe200000006ff */
[----:B------:R-:W-:-:S04]  /*a8d0*/  FFMA.SAT R2, -R23, R177, 0.5 ;  /* 0x3f00000017027423 */ /* 0x000fc800000021b1 */
[----:B------:R-:W-:Y:S01]  /*a8e0*/  FFMA.RM R2, R2, R178, 12582913 ;  /* 0x4b40000102027423 */ /* 0x000fe200000040b2 */
[----:B------:R-:W-:Y:S01]  /*a8f0*/  FFMA R15, -R166, 1.925963033500011079e-08, R15 ;  /* 0x32a57060a60f7823 */ /* 0x000fe2000000010f */
[----:B-1----:R-:W-:Y:S02]  /*a900*/  FFMA R20, R20, R3, 1 ;  /* 0x3f80000014147423 */ /* 0x002fe40000000003 */
[----:B------:R-:W-:-:S04]  /*a910*/  FADD R3, R2, -12583039 ;  /* 0xcb40007f02037421 */ /* 0x000fc80000000000 */
[C---:B------:R-:W-:Y:S01]  /*a920*/  FFMA R3, -R23.reuse, 1.4426950216293334961, -R3 ;  /* 0x3fb8aa3b17037823 */ /* 0x040fe20000000903 */
[----:B------:R-:W1:Y:S03]  /*a930*/  MUFU.EX2 R15, R15 ;  /* 0x0000000f000f7308 */ /* 0x000e660000000800 */
[----:B------:R-:W-:Y:S01]  /*a940*/  FFMA R3, -R23, 1.925963033500011079e-08, R3 ;  /* 0x32a5706017037823 */ /* 0x000fe20000000103 */
[----:B------:R-:W-:-:S04]  /*a950*/  FFMA R13, -R160, 1.4426950216293334961, -R13 ;  /* 0x3fb8aa3ba00d7823 */ /* 0x000fc8000000090d */
[----:B------:R-:W-:Y:S01]  /*a960*/  FFMA R13, -R160, 1.925963033500011079e-08, R13 ;  /* 0x32a57060a00d7823 */ /* 0x000fe2000000010d */
[----:B------:R-:W2:Y:S08]  /*a970*/  MUFU.EX2 R3, R3 ;  /* 0x0000000300037308 */ /* 0x000eb00000000800 */
[----:B------:R-:W3:Y:S01]  /*a980*/  MUFU.EX2 R13, R13 ;  /* 0x0000000d000d7308 */ /* 0x000ee20000000800 */
[----:B-1----:R-:W-:Y:S01]  /*a990*/  FFMA R162, R162, R15, 1 ;  /* 0x3f800000a2a27423 */ /* 0x002fe2000000000f */
[----:B------:R-:W-:Y:S01]  /*a9a0*/  SHF.L.U32 R15, R2, 0x17, RZ ;  /* 0x00000017020f7819 */ /* 0x000fe200000006ff */
[----:B------:R-:W-:-:S04]  /*a9b0*/  FFMA.SAT R2, -R153, R177, 0.5 ;  /* 0x3f00000099027423 */ /* 0x000fc800000021b1 */
[----:B--2---:R-:W-:Y:S01]  /*a9c0*/  FFMA R15, R15, R3, 1 ;  /* 0x3f8000000f0f7423 */ /* 0x004fe20000000003 */
[----:B------:R-:W-:-:S04]  /*a9d0*/  FFMA.SAT R3, -R155, R177, 0.5 ;  /* 0x3f0000009b037423 */ /* 0x000fc800000021b1 */
[-C--:B------:R-:W-:Y:S01]  /*a9e0*/  FFMA.RM R3, R3, R178.reuse, 12582913 ;  /* 0x4b40000103037423 */ /* 0x080fe200000040b2 */
[----:B---3--:R-:W-:Y:S01]  /*a9f0*/  FFMA R158, R158, R13, 1 ;  /* 0x3f8000009e9e7423 */ /* 0x008fe2000000000d */
[----:B------:R-:W-:Y:S02]  /*aa00*/  FFMA.RM R13, R2, R178, 12582913 ;  /* 0x4b400001020d7423 */ /* 0x000fe400000040b2 */
[----:B------:R-:W-:Y:S01]  /*aa10*/  FADD R2, R3, -12583039 ;  /* 0xcb40007f03027421 */ /* 0x000fe20000000000 */
[----:B------:R-:W-:-:S03]  /*aa20*/  FFMA R14, -R161, 1.925963033500011079e-08, R14 ;  /* 0x32a57060a10e7823 */ /* 0x000fc6000000010e */
[----:B------:R-:W-:-:S03]  /*aa30*/  FFMA R2, -R155, 1.4426950216293334961, -R2 ;  /* 0x3fb8aa3b9b027823 */ /* 0x000fc60000000902 */
[----:B------:R-:W1:Y:S01]  /*aa40*/  MUFU.EX2 R14, R14 ;  /* 0x0000000e000e7308 */ /* 0x000e620000000800 */
[----:B------:R-:W-:-:S07]  /*aa50*/  FFMA R2, -R155, 1.925963033500011079e-08, R2 ;  /* 0x32a570609b027823 */ /* 0x000fce0000000102 */
[----:B------:R-:W2:Y:S01]  /*aa60*/  MUFU.EX2 R2, R2 ;  /* 0x0000000200027308 */ /* 0x000ea20000000800 */
[----:B-1----:R-:W-:Y:S01]  /*aa70*/  FFMA R159, R159, R14, 1 ;  /* 0x3f8000009f9f7423 */ /* 0x002fe2000000000e */
[----:B------:R-:W-:-:S05]  /*aa80*/  SHF.L.U32 R14, R3, 0x17, RZ ;  /* 0x00000017030e7819 */ /* 0x000fca00000006ff */
[----:B--2---:R-:W-:Y:S01]  /*aa90*/  FFMA R14, R14, R2, 1 ;  /* 0x3f8000000e0e7423 */ /* 0x004fe20000000002 */
[----:B------:R-:W-:-:S04]  /*aaa0*/  FADD R2, R13, -12583039 ;  /* 0xcb40007f0d027421 */ /* 0x000fc80000000000 */
[----:B------:R-:W-:-:S04]  /*aab0*/  FFMA R2, -R153, 1.4426950216293334961, -R2 ;  /* 0x3fb8aa3b99027823 */ /* 0x000fc80000000902 */
[----:B------:R-:W-:-:S06]  /*aac0*/  FFMA R2, -R153, 1.925963033500011079e-08, R2 ;  /* 0x32a5706099027823 */ /* 0x000fcc0000000102 */
[----:B------:R-:W1:Y:S01]  /*aad0*/  MUFU.EX2 R2, R2 ;  /* 0x0000000200027308 */ /* 0x000e620000000800 */
[----:B------:R-:W-:-:S05]  /*aae0*/  SHF.L.U32 R13, R13, 0x17, RZ ;  /* 0x000000170d0d7819 */ /* 0x000fca00000006ff */
[----:B-1----:R-:W-:Y:S01]  /*aaf0*/  FFMA R13, R13, R2, 1 ;  /* 0x3f8000000d0d7423 */ /* 0x002fe20000000002 */
[----:B------:R-:W-:-:S04]  /*ab00*/  IADD3 R2, R0, 0x1800000, RZ ;  /* 0x0180000000027810 */ /* 0x000fc80007ffe0ff */
[----:B------:R-:W-:-:S04]  /*ab10*/  LOP3.LUT R2, R2, 0x7f800000, RZ, 0xc0, !PT ;  /* 0x7f80000002027812 */ /* 0x000fc800078ec0ff */
[----:B------:R-:W-:Y:S01]  /*ab20*/  ISETP.GT.U32.AND P2, PT, R2, 0x1ffffff, PT ;  /* 0x01ffffff0200780c */ /* 0x000fe20003f44070 */
[----:B------:R-:W-:-:S12]  /*ab30*/  BSSY B1, `(.L_x_56) ;  /* 0x000000a000017945 */ /* 0x000fd80003800000 */
[----:B------:R-:W-:Y:S05]  /*ab40*/  @P2 BRA `(.L_x_57) ;  /* 0x0000000000102947 */ /* 0x000fea0003800000 */
[----:B------:R-:W-:-:S07]  /*ab50*/  MOV R2, 0xab70 ;  /* 0x0000ab7000027802 */ /* 0x000fce0000000f00 */
[----:B------:R-:W-:Y:S05]  /*ab60*/  CALL.REL.NOINC `($__internal_0_$__cuda_sm20_rcp_rn_f32_slowpath) ;  /* 0x0000024000b47944 */ /* 0x000fea0003c00000 */
[----:B------:R-:W-:Y:S01]  /*ab70*/  MOV R177, R0 ;  /* 0x0000000000b17202 */ /* 0x000fe20000000f00 */
[----:B------:R-:W-:Y:S06]  /*ab80*/  BRA `(.L_x_58) ;  /* 0x0000000000107947 */ /* 0x000fec0003800000 */
.L_x_57:
[----:B------:R-:W1:Y:S02]  /*ab90*/  MUFU.RCP R177, R0 ;  /* 0x0000000000b17308 */ /* 0x000e640000001000 */
[----:B-1----:R-:W-:-:S04]  /*aba0*/  FFMA R0, R0, R177, -1 ;  /* 0xbf80000000007423 */ /* 0x002fc800000000b1 */
[----:B------:R-:W-:-:S04]  /*abb0*/  FADD.FTZ R0, -R0, -RZ ;  /* 0x800000ff00007221 */ /* 0x000fc80000010100 */
[----:B------:R-:W-:-:S07]  /*abc0*/  FFMA R177, R177, R0, R177 ;  /* 0x00000000b1b17223 */ /* 0x000fce00000000b1 */
.L_x_58:
[----:B------:R-:W-:Y:S05]  /*abd0*/  BSYNC B1 ;  /* 0x0000000000017941 */ /* 0x000fea0003800000 */
.L_x_56:
[----:B------:R-:W-:Y:S01]  /*abe0*/  IADD3 R0, R172, 0x1800000, RZ ;  /* 0x01800000ac007810 */ /* 0x000fe20007ffe0ff */
[----:B------:R-:W-:Y:S03]  /*abf0*/  BSSY B1, `(.L_x_59) ;  /* 0x000000d000017945 */ /* 0x000fe60003800000 */
[----:B------:R-:W-:-:S04]  /*ac00*/  LOP3.LUT R0, R0, 0x7f800000, RZ, 0xc0, !PT ;  /* 0x7f80000000007812 */ /* 0x000fc800078ec0ff */
[----:B------:R-:W-:-:S13]  /*ac10*/  ISETP.GT.U32.AND P2, PT, R0, 0x1ffffff, PT ;  /* 0x01ffffff0000780c */ /* 0x000fda0003f44070 */
[----:B------:R-:W-:Y:S05]  /*ac20*/  @P2 BRA `(.L_x_60) ;  /* 0x0000000000142947 */ /* 0x000fea0003800000 */
[----:B------:R-:W-:Y:S02]  /*ac30*/  MOV R0, R172 ;  /* 0x000000ac00007202 */ /* 0x000fe40000000f00 */
[----:B------:R-:W-:-:S07]  /*ac40*/  MOV R2, 0xac60 ;  /* 0x0000ac6000027802 */ /* 0x000fce0000000f00 */
[----:B------:R-:W-:Y:S05]  /*ac50*/  CALL.REL.NOINC `($__internal_0_$__cuda_sm20_rcp_rn_f32_slowpath) ;  /* 0x0000024000787944 */ /* 0x000fea0003c00000 */
[----:B------:R-:W-:Y:S01]  /*ac60*/  MOV R172, R0 ;  /* 0x0000000000ac7202 */ /* 0x000fe20000000f00 */
[----:B------:R-:W-:Y:S06]  /*ac70*/  BRA `(.L_x_61) ;  /* 0x0000000000107947 */ /* 0x000fec0003800000 */
.L_x_60:
[----:B------:R-:W1:Y:S02]  /*ac80*/  MUFU.RCP R0, R172 ;  /* 0x000000ac00007308 */ /* 0x000e640000001000 */
[----:B-1----:R-:W-:-:S04]  /*ac90*/  FFMA R172, R172, R0, -1 ;  /* 0xbf800000acac7423 */ /* 0x002fc80000000000 */
[----:B------:R-:W-:-:S04]  /*aca0*/  FADD.FTZ R172, -R172, -RZ ;  /* 0x800000ffacac7221 */ /* 0x000fc80000010100 */
[----:B------:R-:W-:-:S07]  /*acb0*/  FFMA R172, R0, R172, R0 ;  /* 0x000000ac00ac7223 */ /* 0x000fce0000000000 */
.L_x_61:
[----:B------:R-:W-:Y:S05]  /*acc0*/  BSYNC B1 ;  /* 0x0000000000017941 */ /* 0x000fea0003800000 */
.L_x_59:
        /* <DEDUP_REMOVED lines=10> */
.L_x_63:
[----:B------:R-:W1:Y:S02]  /*ad70*/  MUFU.RCP R0, R171 ;  /* 0x000000ab00007308 */ /* 0x000e640000001000 */
[----:B-1----:R-:W-:-:S04]  /*ad80*/  FFMA R171, R171, R0, -1 ;  /* 0xbf800000abab7423 */ /* 0x002fc80000000000 */
[----:B------:R-:W-:-:S04]  /*ad90*/  FADD.FTZ R171, -R171, -RZ ;  /* 0x800000ffabab7221 */ /* 0x000fc80000010100 */
[----:B------:R-:W-:-:S07]  /*ada0*/  FFMA R171, R0, R171, R0 ;  /* 0x000000ab00ab7223 */ /* 0x000fce0000000000 */
.L_x_64:
[----:B------:R-:W-:Y:S05]  /*adb0*/  BSYNC B1 ;  /* 0x0000000000017941 */ /* 0x000fea0003800000 */
.L_x_62:
        /* <DEDUP_REMOVED lines=10> */
.L_x_66:
[----:B------:R-:W1:Y:S02]  /*ae60*/  MUFU.RCP R0, R170 ;  /* 0x000000aa00007308 */ /* 0x000e640000001000 */
[----:B-1----:R-:W-:-:S04]  /*ae70*/  FFMA R170, R170, R0, -1 ;  /* 0xbf800000aaaa7423 */ /* 0x002fc80000000000 */
[----:B------:R-:W-:-:S04]  /*ae80*/  FADD.FTZ R170, -R170, -RZ ;  /* 0x800000ffaaaa7221 */ /* 0x000fc80000010100 */
[----:B------:R-:W-:-:S07]  /*ae90*/  FFMA R170, R0, R170, R0 ;  /* 0x000000aa00aa7223 */ /* 0x000fce0000000000 */
.L_x_67:
[----:B------:R-:W-:Y:S05]  /*aea0*/  BSYNC B1 ;  /* 0x0000000000017941 */ /* 0x000fea0003800000 */
.L_x_65:
        /* <DEDUP_REMOVED lines=10> */
.L_x_69:
[----:B------:R-:W1:Y:S02]  /*af50*/  MUFU.RCP R0, R165 ;  /* 0x000000a500007308 */ /* 0x000e640000001000 */
[----:B-1----:R-:W-:-:S04]  /*af60*/  FFMA R165, R165, R0, -1 ;  /* 0xbf800000a5a57423 */ /* 0x002fc80000000000 */
[----:B------:R-:W-:-:S04]  /*af70*/  FADD.FTZ R165, -R165, -RZ ;  /* 0x800000ffa5a57221 */ /* 0x000fc80000010100 */
[----:B------:R-:W-:-:S07]  /*af80*/  FFMA R165, R0, R165, R0 ;  /* 0x000000a500a57223 */ /* 0x000fce0000000000 */
.L_x_70:
[----:B------:R-:W-:Y:S05]  /*af90*/  BSYNC B1 ;  /* 0x0000000000017941 */ /* 0x000fea0003800000 */
.L_x_68:
        /* <DEDUP_REMOVED lines=10> */
.L_x_72:
[----:B------:R-:W1:Y:S02]  /*b040*/  MUFU.RCP R0, R164 ;  /* 0x000000a400007308 */ /* 0x000e640000001000 */
[----:B-1----:R-:W-:-:S04]  /*b050*/  FFMA R164, R164, R0, -1 ;  /* 0xbf800000a4a47423 */ /* 0x002fc80000000000 */
[----:B------:R-:W-:-:S04]  /*b060*/  FADD.FTZ R164, -R164, -RZ ;  /* 0x800000ffa4a47221 */ /* 0x000fc80000010100 */
[----:B------:R-:W-:-:S07]  /*b070*/  FFMA R164, R0, R164, R0 ;  /* 0x000000a400a47223 */ /* 0x000fce0000000000 */
.L_x_73:
[----:B------:R-:W-:Y:S05]  /*b080*/  BSYNC B1 ;  /* 0x0000000000017941 */ /* 0x000fea0003800000 */
.L_x_71:
        /* <DEDUP_REMOVED lines=10> */
.L_x_75:
[----:B------:R-:W1:Y:S02]  /*b130*/  MUFU.RCP R0, R163 ;  /* 0x000000a300007308 */ /* 0x000e640000001000 */
[----:B-1----:R-:W-:-:S04]  /*b140*/  FFMA R163, R163, R0, -1 ;  /* 0xbf800000a3a37423 */ /* 0x002fc80000000000 */
[----:B------:R-:W-:-:S04]  /*b150*/  FADD.FTZ R163, -R163, -RZ ;  /* 0x800000ffa3a37221 */ /* 0x000fc80000010100 */
[----:B------:R-:W-:-:S07]  /*b160*/  FFMA R163, R0, R163, R0 ;  /* 0x000000a300a37223 */ /* 0x000fce0000000000 */
.L_x_76:
[----:B------:R-:W-:Y:S05]  /*b170*/  BSYNC B1 ;  /* 0x0000000000017941 */ /* 0x000fea0003800000 */
.L_x_74:
        /* <DEDUP_REMOVED lines=10> */
.L_x_78:
[----:B------:R-:W1:Y:S02]  /*b220*/  MUFU.RCP R0, R162 ;  /* 0x000000a200007308 */ /* 0x000e640000001000 */
[----:B-1----:R-:W-:-:S04]  /*b230*/  FFMA R162, R162, R0, -1 ;  /* 0xbf800000a2a27423 */ /* 0x002fc80000000000 */
[----:B------:R-:W-:-:S04]  /*b240*/  FADD.FTZ R162, -R162, -RZ ;  /* 0x800000ffa2a27221 */ /* 0x000fc80000010100 */
[----:B------:R-:W-:-:S07]  /*b250*/  FFMA R162, R0, R162, R0 ;  /* 0x000000a200a27223 */ /* 0x000fce0000000000 */
.L_x_79:
[----:B------:R-:W-:Y:S05]  /*b260*/  BSYNC B1 ;  /* 0x0000000000017941 */ /* 0x000fea0003800000 */
.L_x_77:
        /* <DEDUP_REMOVED lines=10> */
.L_x_81:
[----:B------:R-:W1:Y:S02]  /*b310*/  MUFU.RCP R0, R159 ;  /* 0x0000009f00007308 */ /* 0x000e640000001000 */
[----:B-1----:R-:W-:-:S04]  /*b320*/  FFMA R159, R159, R0, -1 ;  /* 0xbf8000009f9f7423 */ /* 0x002fc80000000000 */
[----:B------:R-:W-:-:S04]  /*b330*/  FADD.FTZ R159, -R159, -RZ ;  /* 0x800000ff9f9f7221 */ /* 0x000fc80000010100 */
[----:B------:R-:W-:-:S07]  /*b340*/  FFMA R159, R0, R159, R0 ;  /* 0x0000009f009f7223 */ /* 0x000fce0000000000 */
.L_x_82:
[----:B------:R-:W-:Y:S05]  /*b350*/  BSYNC B1 ;  /* 0x0000000000017941 */ /* 0x000fea0003800000 */
.L_x_80:
        /* <DEDUP_REMOVED lines=10> */
.L_x_84:
[----:B------:R-:W1:Y:S02]  /*b400*/  MUFU.RCP R0, R158 ;  /* 0x0000009e00007308 */ /* 0x000e640000001000 */
[----:B-1----:R-:W-:-:S04]  /*b410*/  FFMA R158, R158, R0, -1 ;  /* 0xbf8000009e9e7423 */ /* 0x002fc80000000000 */
[----:B------:R-:W-:-:S04]  /*b420*/  FADD.FTZ R158, -R158, -RZ ;  /* 0x800000ff9e9e7221 */ /* 0x000fc80000010100 */
[----:B------:R-:W-:-:S07]  /*b430*/  FFMA R158, R0, R158, R0 ;  /* 0x0000009e009e7223 */ /* 0x000fce0000000000 */
.L_x_85:
[----:B------:R-:W-:Y:S05]  /*b440*/  BSYNC B1 ;  /* 0x0000000000017941 */ /* 0x000fea0003800000 */
.L_x_83:
        /* <DEDUP_REMOVED lines=10> */
.L_x_87:
[----:B------:R-:W1:Y:S02]  /*b4f0*/  MUFU.RCP R0, R22 ;  /* 0x0000001600007308 */ /* 0x000e640000001000 */
[----:B-1----:R-:W-:-:S04]  /*b500*/  FFMA R22, R22, R0, -1 ;  /* 0xbf80000016167423 */ /* 0x002fc80000000000 */
[----:B------:R-:W-:-:S04]  /*b510*/  FADD.FTZ R22, -R22, -RZ ;  /* 0x800000ff16167221 */ /* 0x000fc80000010100 */
[----:B------:R-:W-:-:S07]  /*b520*/  FFMA R22, R0, R22, R0 ;  /* 0x0000001600167223 */ /* 0x000fce0000000000 */
.L_x_88:
[----:B------:R-:W-:Y:S05]  /*b530*/  BSYNC B1 ;  /* 0x0000000000017941 */ /* 0x000fea0003800000 */
.L_x_86:
        /* <DEDUP_REMOVED lines=10> */
.L_x_90:
[----:B------:R-:W1:Y:S02]  /*b5e0*/  MUFU.RCP R0, R21 ;  /* 0x0000001500007308 */ /* 0x000e640000001000 */
[----:B-1----:R-:W-:-:S04]  /*b5f0*/  FFMA R21, R21, R0, -1 ;  /* 0xbf80000015157423 */ /* 0x002fc80000000000 */
[----:B------:R-:W-:-:S04]  /*b600*/  FADD.FTZ R21, -R21, -RZ ;  /* 0x800000ff15157221 */ /* 0x000fc80000010100 */
[----:B------:R-:W-:-:S07]  /*b610*/  FFMA R21, R0, R21, R0 ;  /* 0x0000001500157223 */ /* 0x000fce0000000000 */
.L_x_91:
[----:B------:R-:W-:Y:S05]  /*b620*/  BSYNC B1 ;  /* 0x0000000000017941 */ /* 0x000fea0003800000 */
.L_x_89:
        /* <DEDUP_REMOVED lines=10> */
.L_x_93:
[----:B------:R-:W1:Y:S02]  /*b6d0*/  MUFU.RCP R0, R20 ;  /* 0x0000001400007308 */ /* 0x000e640000001000 */
[----:B-1----:R-:W-:-:S04]  /*b6e0*/  FFMA R20, R20, R0, -1 ;  /* 0xbf80000014147423 */ /* 0x002fc80000000000 */
[----:B------:R-:W-:-:S04]  /*b6f0*/  FADD.FTZ R20, -R20, -RZ ;  /* 0x800000ff14147221 */ /* 0x000fc80000010100 */
[----:B------:R-:W-:-:S07]  /*b700*/  FFMA R20, R0, R20, R0 ;  /* 0x0000001400147223 */ /* 0x000fce0000000000 */
.L_x_94:
[----:B------:R-:W-:Y:S05]  /*b710*/  BSYNC B1 ;  /* 0x0000000000017941 */ /* 0x000fea0003800000 */
.L_x_92:
        /* <DEDUP_REMOVED lines=10> */
.L_x_96:
[----:B------:R-:W1:Y:S02]  /*b7c0*/  MUFU.RCP R0, R15 ;  /* 0x0000000f00007308 */ /* 0x000e640000001000 */
[----:B-1----:R-:W-:-:S04]  /*b7d0*/  FFMA R15, R15, R0, -1 ;  /* 0xbf8000000f0f7423 */ /* 0x002fc80000000000 */
[----:B------:R-:W-:-:S04]  /*b7e0*/  FADD.FTZ R15, -R15, -RZ ;  /* 0x800000ff0f0f7221 */ /* 0x000fc80000010100 */
[----:B------:R-:W-:-:S07]  /*b7f0*/  FFMA R15, R0, R15, R0 ;  /* 0x0000000f000f7223 */ /* 0x000fce0000000000 */
.L_x_97:
[----:B------:R-:W-:Y:S05]  /*b800*/  BSYNC B1 ;  /* 0x0000000000017941 */ /* 0x000fea0003800000 */
.L_x_95:
        /* <DEDUP_REMOVED lines=10> */
.L_x_99:
[----:B------:R-:W1:Y:S02]  /*b8b0*/  MUFU.RCP R0, R14 ;  /* 0x0000000e00007308 */ /* 0x000e640000001000 */
[----:B-1----:R-:W-:-:S04]  /*b8c0*/  FFMA R14, R14, R0, -1 ;  /* 0xbf8000000e0e7423 */ /* 0x002fc80000000000 */
[----:B------:R-:W-:-:S04]  /*b8d0*/  FADD.FTZ R14, -R14, -RZ ;  /* 0x800000ff0e0e7221 */ /* 0x000fc80000010100 */
[----:B------:R-:W-:-:S07]  /*b8e0*/  FFMA R14, R0, R14, R0 ;  /* 0x0000000e000e7223 */ /* 0x000fce0000000000 */
.L_x_100:
[----:B------:R-:W-:Y:S05]  /*b8f0*/  BSYNC B1 ;  /* 0x0000000000017941 */ /* 0x000fea0003800000 */
.L_x_98:
        /* <DEDUP_REMOVED lines=8> */
[----:B------:R-:W-:Y:S05]  /*b980*/  BRA `(.L_x_103) ;  /* 0x0000000000107947 */ /* 0x000fea0003800000 */
.L_x_102:
[----:B------:R-:W1:Y:S02]  /*b990*/  MUFU.RCP R0, R13 ;  /* 0x0000000d00007308 */ /* 0x000e640000001000 */
[----:B-1----:R-:W-:-:S04]  /*b9a0*/  FFMA R13, R13, R0, -1 ;  /* 0xbf8000000d0d7423 */ /* 0x002fc80000000000 */
[----:B------:R-:W-:-:S04]  /*b9b0*/  FADD.FTZ R13, -R13, -RZ ;  /* 0x800000ff0d0d7221 */ /* 0x000fc80000010100 */
[----:B------:R-:W-:-:S07]  /*b9c0*/  FFMA R0, R0, R13, R0 ;  /* 0x0000000d00007223 */ /* 0x000fce0000000000 */
.L_x_103:
[----:B------:R-:W-:Y:S05]  /*b9d0*/  BSYNC B1 ;  /* 0x0000000000017941 */ /* 0x000fea0003800000 */
.L_x_101:
[----:B------:R-:W1:Y:S01]  /*b9e0*/  S2R R178, SR_TID.X ;  /* 0x0000000000b27919 */ /* 0x000e620000002100 */
[----:B------:R-:W-:Y:S01]  /*b9f0*/  FMUL R15, R23, R15 ;  /* 0x0000000f170f7220 */ /* 0x000fe20000400000 */
        /* <DEDUP_REMOVED lines=15> */
[----:B------:R-:W-:Y:S01]  /*baf0*/  F2FP.F16.F32.PACK_AB R152, R172, R177 ;  /* 0x000000b1ac98723e */ /* 0x000fe200000000ff */
[----:B------:R-:W-:Y:S05]  /*bb00*/  WARPSYNC.ALL ;  /* 0x0000000000007948 */ /* 0x000fea0003800000 */
[----:B------:R-:W-:Y:S01]  /*bb10*/  F2FP.F16.F32.PACK_AB R153, R170, R171 ;  /* 0x000000abaa99723e */ /* 0x000fe200000000ff */
[----:B------:R-:W-:Y:S01]  /*bb20*/  BSSY B0, `(.L_x_104) ;  /* 0x0000025000007945 */ /* 0x000fe20003800000 */
[----:B------:R-:W-:-:S02]  /*bb30*/  F2FP.F16.F32.PACK_AB R154, R164, R165 ;  /* 0x000000a5a49a723e */ /* 0x000fc400000000ff */
[----:B------:R-:W-:Y:S02]  /*bb40*/  F2FP.F16.F32.PACK_AB R155, R162, R163 ;  /* 0x000000a3a29b723e */ /* 0x000fe400000000ff */
[----:B------:R-:W-:Y:S02]  /*bb50*/  F2FP.F16.F32.PACK_AB R23, R0, R23 ;  /* 0x000000170017723e */ /* 0x000fe400000000ff */
[----:B------:R-:W-:Y:S02]  /*bb60*/  F2FP.F16.F32.PACK_AB R20, R158, R159 ;  /* 0x0000009f9e14723e */ /* 0x000fe400000000ff */
[C---:B-1----:R-:W-:Y:S02]  /*bb70*/  SHF.L.U32 R3, R178.reuse, 0x4, RZ ;  /* 0x00000004b2037819 */ /* 0x042fe400000006ff */
[----:B------:R-:W-:Y:S02]  /*bb80*/  SHF.L.U32 R2, R178, 0x5, RZ ;  /* 0x00000005b2027819 */ /* 0x000fe400000006ff */
[----:B------:R-:W-:-:S02]  /*bb90*/  LOP3.LUT R3, R3, 0xe00, RZ, 0xc0, !PT ;  /* 0x00000e0003037812 */ /* 0x000fc400078ec0ff */
[----:B------:R-:W-:Y:S02]  /*bba0*/  SHF.R.U32.HI R13, RZ, 0x1, R178 ;  /* 0x00000001ff0d7819 */ /* 0x000fe400000116b2 */
[--C-:B------:R-:W-:Y:S02]  /*bbb0*/  LOP3.LUT R3, R3, 0x20, R2.reuse, 0xf8, !PT ;  /* 0x0000002003037812 */ /* 0x100fe400078ef802 */
[----:B------:R-:W-:Y:S02]  /*bbc0*/  F2FP.F16.F32.PACK_AB R21, R21, R157 ;  /* 0x0000009d1515723e */ /* 0x000fe400000000ff */
[----:B------:R-:W-:Y:S02]  /*bbd0*/  LOP3.LUT R3, R3, 0x100, R2, 0xf8, !PT ;  /* 0x0000010003037812 */ /* 0x000fe400078ef802 */
[----:B------:R-:W-:Y:S02]  /*bbe0*/  LOP3.LUT R2, R2, 0xc0, RZ, 0xc0, !PT ;  /* 0x000000c002027812 */ /* 0x000fe400078ec0ff */
[----:B------:R-:W-:-:S02]  /*bbf0*/  F2FP.F16.F32.PACK_AB R22, R15, R22 ;  /* 0x000000160f16723e */ /* 0x000fc400000000ff */
[----:B------:R-:W-:Y:S02]  /*bc00*/  LOP3.LUT R2, R2, 0x8, R13, 0xf8, !PT ;  /* 0x0000000802027812 */ /* 0x000fe400078ef80d */
[----:B------:R-:W-:Y:S02]  /*bc10*/  SHF.L.U32 R13, R178, 0x2, RZ ;  /* 0x00000002b20d7819 */ /* 0x000fe400000006ff */
[----:B------:R-:W-:Y:S02]  /*bc20*/  ISETP.GT.U32.AND P5, PT, R183, 0x3e, PT ;  /* 0x0000003eb700780c */ /* 0x000fe40003fa4070 */
[----:B------:R-:W-:-:S04]  /*bc30*/  LOP3.LUT R2, R2, 0x18, R13, 0x78, !PT ;  /* 0x0000001802027812 */ /* 0x000fc800078e780d */
[----:B------:R-:W-:-:S04]  /*bc40*/  LOP3.LUT R2, R3, R2, RZ, 0xfc, !PT ;  /* 0x0000000203027212 */ /* 0x000fc800078efcff */
[----:B------:R-:W-:-:S04]  /*bc50*/  LEA R14, R2, UR46, 0x1 ;  /* 0x0000002e020e7c11 */ /* 0x000fc8000f8e08ff */
[----:B------:R-:W-:Y:S01]  /*bc60*/  LEA R0, R18, R14, 0x1 ;  /* 0x0000000e12007211 */ /* 0x000fe200078e08ff */
[----:B------:R1:W-:Y:S04]  /*bc70*/  STSM.16.M88.4 [R14+0x200], R152 ;  /* 0x000200980e007844 */ /* 0x0003e80000000200 */
[----:B------:R1:W-:Y:S01]  /*bc80*/  STSM.16.M88.4 [R0+0x200], R20 ;  /* 0x0002001400007844 */ /* 0x0003e20000000200 */
[----:B------:R-:W-:Y:S01]  /*bc90*/  @!PT LDS RZ, [RZ] ;  /* 0x00000000fffff984 */ /* 0x000fe20000000800 */
[----:B------:R-:W-:Y:S01]  /*bca0*/  @!PT LDS RZ, [RZ] ;  /* 0x00000000fffff984 */ /* 0x000fe20000000800 */
[----:B------:R-:W-:Y:S01]  /*bcb0*/  @!PT LDS RZ, [RZ] ;  /* 0x00000000fffff984 */ /* 0x000fe20000000800 */
[----:B------:R-:W-:Y:S01]  /*bcc0*/  @!PT LDS RZ, [RZ] ;  /* 0x00000000fffff984 */ /* 0x000fe20000000800 */
[----:B------:R2:W-:Y:S06]  /*bcd0*/  MEMBAR.ALL.CTA ;  /* 0x0000000000007992 */ /* 0x0005ec0000008000 */
[----:B--2---:R-:W2:Y:S02]  /*bce0*/  FENCE.VIEW.ASYNC.S ;  /* 0x00000000000073c6 */ /* 0x004ea40000000000 */
[----:B--2---:R-:W-:Y:S06]  /*bcf0*/  BAR.SYNC.DEFER_BLOCKING 0x1, 0x100 ;  /* 0x0044000000007b1d */ /* 0x004fec0000010000 */
[----:B------:R-:W-:Y:S05]  /*bd00*/  @P5 BRA `(.L_x_105) ;  /* 0x0000000000185947 */ /* 0x000fea0003800000 */
[----:B------:R-:W-:Y:S02]  /*bd10*/  UIADD3 UR4, UP0, UR38, 0x4f0, URZ ;  /* 0x000004f026047890 */ /* 0x000fe4000ff1e03f */
[----:B------:R-:W-:Y:S02]  /*bd20*/  UIADD3 UR48, UR46, 0x200, URZ ;  /* 0x000002002e307890 */ /* 0x000fe4000fffe03f */
[----:B------:R-:W-:-:S09]  /*bd30*/  UIADD3.X UR5, URZ, UR39, URZ, UP0, !UPT ;  /* 0x000000273f057290 */ /* 0x000fd200087fe43f */
[----:B------:R2:W-:Y:S01]  /*bd40*/  UTMASTG.3D [UR48], [UR4] ;  /* 0x00000030040073b5 */ /* 0x0005e20008010000 */
[----:B------:R0:W-:Y:S01]  /*bd50*/  UTMACMDFLUSH ;  /* 0x00000000000079b7 */ /* 0x0001e20000000000 */
[----:B--2---:R-:W-:-:S04]  /*bd60*/  DEPBAR.LE SB0, 0x1 ;  /* 0x000080400000791a */ /* 0x004fc80000000000 */
.L_x_105:
[----:B------:R-:W-:Y:S05]  /*bd70*/  BSYNC B0 ;  /* 0x0000000000007941 */ /* 0x000fea0003800000 */
.L_x_104:
[----:B------:R-:W-:Y:S01]  /*bd80*/  BAR.SYNC.DEFER_BLOCKING 0x1, 0x100 ;  /* 0x0044000000007b1d */ /* 0x000fe20000010000 */
[----:B------:R-:W-:Y:S02]  /*bd90*/  ISETP.NE.AND P2, PT, RZ, UR40, PT ;  /* 0x00000028ff007c0c */ /* 0x000fe4000bf45270 */
[----:B------:R-:W-:-:S04]  /*bda0*/  IADD3 R15, R14, 0x200, RZ ;  /* 0x000002000e0f7810 */ /* 0x000fc80007ffe0ff */
[----:B------:R-:W-:-:S07]  /*bdb0*/  LEA R170, R18, R15, 0x1 ;  /* 0x0000000f12aa7211 */ /* 0x000fce00078e08ff */
[----:B------:R-:W-:Y:S05]  /*bdc0*/  @!P2 BRA `(.L_x_106) ;  /* 0x000000000038a947 */ /* 0x000fea0003800000 */
[----:B------:R-:W-:Y:S04]  /*bdd0*/  BSSY B0, `(.L_x_107) ;  /* 0x000000a000007945 */ /* 0x000fe80003800000 */
[----:B------:R-:W-:Y:S05]  /*bde0*/  @P0 BRA `(.L_x_108) ;  /* 0x0000000000200947 */ /* 0x000fea0003800000 */
[----:B------:R-:W-:-:S06]  /*bdf0*/  UISETP.NE.AND UP0, UPT, UR43, 0x3, UPT ;  /* 0x000000032b00788c */ /* 0x000fcc000bf05270 */
[----:B------:R-:W-:-:S13]  /*be00*/  PLOP3.LUT P2, PT, PT, PT, UP0, 0x80, 0x0 ;  /* 0x000000000000781c */ /* 0x000fda0003f4f008 */
[----:B------:R-:W-:Y:S05]  /*be10*/  @!P2 BRA `(.L_x_109) ;  /* 0x000000000004a947 */ /* 0x000fea0003800000 */
[----:B------:R-:W-:Y:S01]  /*be20*/  BPT.TRAP 0x1 ;  /* 0x000000040000795c */ /* 0x000fe20000300000 */
.L_x_109:
[----:B------:R-:W-:-:S04]  /*be30*/  ULEA UR4, UR36, UR46, 0x3 ;  /* 0x0000002e24047291 */ /* 0x000fc8000f8e183f */
[----:B------:R-:W-:-:S04]  /*be40*/  UIADD3 UR4, UR4, 0x50, URZ ;  /* 0x0000005004047890 */ /* 0x000fc8000fffe03f */
[----:B------:R-:W-:-:S09]  /*be50*/  UPRMT UR4, UR47, 0x654, UR4 ;  /* 0x000006542f047896 */ /* 0x000fd20008000004 */
[----:B------:R-:W-:Y:S03]  /*be60*/  SYNCS.ARRIVE.TRANS64.RED.A1T0 RZ, [UR4], RZ ;  /* 0x000000ffffff79a7 */ /* 0x000fe60008100404 */
.L_x_108:
[----:B------:R-:W-:Y:S05]  /*be70*/  BSYNC B0 ;  /* 0x0000000000007941 */ /* 0x000fea0003800000 */
.L_x_107:
[----:B------:R-:W-:-:S04]  /*be80*/  UIADD3 UR36, UR36, 0x1, URZ ;  /* 0x0000000124247890 */ /* 0x000fc8000fffe03f */
[----:B------:R-:W-:-:S04]  /*be90*/  UISETP.NE.AND UP0, UPT, UR36, 0x4, UPT ;  /* 0x000000042400788c */ /* 0x000fc8000bf05270 */
[----:B------:R-:W-:-:S12]  /*bea0*/  USEL UR36, UR36, URZ, UP0 ;  /* 0x0000003f24247287 */ /* 0x000fd80008000000 */
.L_x_106:
[----:B------:R-:W-:Y:S04]  /*beb0*/  BSSY B0, `(.L_x_110) ;  /* 0x0000012000007945 */ /* 0x000fe80003800000 */
[----:B------:R-:W-:Y:S05]  /*bec0*/  @P0 BRA `(.L_x_111) ;  /* 0x0000000000400947 */ /* 0x000fea0003800000 */
[----:B------:R-:W-:-:S06]  /*bed0*/  UISETP.NE.AND UP0, UPT, UR43, 0x3, UPT ;  /* 0x000000032b00788c */ /* 0x000fcc000bf05270 */
[----:B------:R-:W-:-:S13]  /*bee0*/  PLOP3.LUT P2, PT, PT, PT, UP0, 0x80, 0x0 ;  /* 0x000000000000781c */ /* 0x000fda0003f4f008 */
[----:B------:R-:W-:Y:S05]  /*bef0*/  @!P2 BRA `(.L_x_112) ;  /* 0x000000000004a947 */ /* 0x000fea0003800000 */
[----:B------:R-:W-:Y:S01]  /*bf00*/  BPT.TRAP 0x1 ;  /* 0x000000040000795c */ /* 0x000fe20000300000 */
.L_x_112:
[----:B-1----:R-:W-:Y:S01]  /*bf10*/  LEA R0, R12, UR46, 0x3 ;  /* 0x0000002e0c007c11 */ /* 0x002fe2000f8e18ff */
[----:B------:R-:W-:Y:S01]  /*bf20*/  BSSY B1, `(.L_x_113) ;  /* 0x0000004000017945 */ /* 0x000fe20003800000 */
[----:B------:R-:W-:-:S04]  /*bf30*/  SHF.L.U32 R2, RZ, 0x1f, RZ ;  /* 0x0000001fff027819 */ /* 0x000fc800000006ff */
[----:B------:R-:W1:Y:S02]  /*bf40*/  SYNCS.PHASECHK.TRANS64.TRYWAIT P2, [R0+URZ+0x30], R2 ;  /* 0x00003002000075a7 */ /* 0x000e64000804017f */
[----:B-1----:R-:W-:Y:S05]  /*bf50*/  @!P2 BRA `(.L_x_114) ;  /* 0x00000220003ca947 */ /* 0x002fea0003800000 */
.L_x_1128:
[----:B------:R-:W-:Y:S05]  /*bf60*/  BSYNC B1 ;  /* 0x0000000000017941 */ /* 0x000fea0003800000 */
.L_x_113:
[C---:B-1----:R-:W-:Y:S01]  /*bf70*/  @!P1 LEA R0, R12.reuse, R15, 0xd ;  /* 0x0000000f0c009211 */ /* 0x042fe200078e68ff */
[----:B------:R-:W-:Y:S05]  /*bf80*/  @!P1 WARPSYNC.ALL ;  /* 0x0000000000009948 */ /* 0x000fea0003800000 */
[----:B------:R1:W2:Y:S01]  /*bf90*/  @!P1 LDSM.16.M88.4 R8, [R0] ;  /* 0x000000000008983b */ /* 0x0002a20000000200 */
[----:B------:R-:W-:Y:S02]  /*bfa0*/  IADD3 R12, R12, 0x1, RZ ;  /* 0x000000010c0c7810 */ /* 0x000fe40007ffe0ff */
[----:B-1----:R-:W-:-:S05]  /*bfb0*/  @!P1 LEA R0, R18, R0, 0x1 ;  /* 0x0000000012009211 */ /* 0x002fca00078e08ff */
[----:B------:R3:W4:Y:S02]  /*bfc0*/  @!P1 LDSM.16.M88.4 R4, [R0] ;  /* 0x000000000004983b */ /* 0x0007240000000200 */
.L_x_111:
[----:B------:R-:W-:Y:S05]  /*bfd0*/  BSYNC B0 ;  /* 0x0000000000007941 */ /* 0x000fea0003800000 */
.L_x_110:
[--C-:B--2---:R-:W-:Y:S02]  /*bfe0*/  HADD2.F32 R168, -RZ, R8.reuse.H0_H0 ;  /* 0x20000008ffa87230 */ /* 0x104fe40000004100 */
[C---:B------:R-:W-:Y:S01]  /*bff0*/  FMUL R24, R17.reuse, R24 ;  /* 0x0000001811187220 */ /* 0x040fe20000400000 */
[----:B------:R-:W-:Y:S02]  /*c000*/  HADD2.F32 R167, -RZ, R8.H1_H1 ;  /* 0x30000008ffa77230 */ /* 0x000fe40000004100 */
[----:B------:R-:W-:Y:S01]  /*c010*/  FMUL R25, R17, R25 ;  /* 0x0000001911197220 */ /* 0x000fe20000400000 */
[----:B------:R-:W-:Y:S01]  /*c020*/  MOV R169, 0x3bbb989d ;  /* 0x3bbb989d00a97802 */ /* 0x000fe20000000f00 */
[C---:B------:R-:W-:Y:S01]  /*c030*/  FFMA R168, R16.reuse, R168, R24 ;  /* 0x000000a810a87223 */ /* 0x040fe20000000018 */
[----:B------:R-:W-:Y:S01]  /*c040*/  MOV R171, 0x437c0000 ;  /* 0x437c000000ab7802 */ /* 0x000fe20000000f00 */
[----:B------:R-:W-:Y:S01]  /*c050*/  FFMA R167, R16, R167, R25 ;  /* 0x000000a710a77223 */ /* 0x000fe20000000019 */
[----:B------:R-:W-:-:S02]  /*c060*/  HADD2.F32 R165, -RZ, R9.H1_H1 ;  /* 0x30000009ffa57230 */ /* 0x000fc40000004100 */
[----:B-1-3--:R-:W-:Y:S01]  /*c070*/  FFMA.SAT R0, -R168, R169, 0.5 ;  /* 0x3f000000a8007423 */ /* 0x00afe200000021a9 */
[----:B------:R-:W-:Y:S01]  /*c080*/  FMUL R27, R17, R27 ;  /* 0x0000001b111b7220 */ /* 0x000fe20000400000 */
[----:B------:R-:W-:Y:S01]  /*c090*/  FFMA.SAT R13, -R167, R169, 0.5 ;  /* 0x3f000000a70d7423 */ /* 0x000fe200000021a9 */
[----:B------:R-:W-:Y:S02]  /*c0a0*/  HADD2.F32 R166, -RZ, R9.H0_H0 ;  /* 0x20000009ffa67230 */ /* 0x000fe40000004100 */
[----:B------:R-:W-:Y:S01]  /*c0b0*/  FFMA.RM R0, R0, R171, 12582913 ;  /* 0x4b40000100007423 */ /* 0x000fe200000040ab */
[----:B------:R-:W-:Y:S01]  /*c0c0*/  FFMA R165, R16, R165, R27 ;  /* 0x000000a510a57223 */ /* 0x000fe2000000001b */
[----:B------:R-:W-:Y:S01]  /*c0d0*/  FFMA.RM R13, R13, R171, 12582913 ;  /* 0x4b4000010d0d7423 */ /* 0x000fe200000040ab */
[----:B------:R-:W-:Y:S01]  /*c0e0*/  FMUL R26, R17, R26 ;  /* 0x0000001a111a7220 */ /* 0x000fe20000400000 */
[----:B------:R-:W-:Y:S01]  /*c0f0*/  FADD R3, R0, -12583039 ;  /* 0xcb40007f00037421 */ /* 0x000fe20000000000 */
[----:B------:R-:W-:-:S02]  /*c100*/  HADD2.F32 R161, -RZ, R10.H0_H0 ;  /* 0x2000000affa17230 */ /* 0x000fc40000004100 */
[----:B------:R-:W-:Y:S01]  /*c110*/  FADD R2, R13, -12583039 ;  /* 0xcb40007f0d027421 */ /* 0x000fe20000000000 */
[----:B------:R-:W-:Y:S01]  /*c120*/  FFMA R166, R16, R166, R26 ;  /* 0x000000a610a67223 */ /* 0x000fe2000000001a */
[----:B------:R-:W-:Y:S01]  /*c130*/  FFMA R20, -R168, 1.4426950216293334961, -R3 ;  /* 0x3fb8aa3ba8147823 */ /* 0x000fe20000000903 */
[----:B------:R-:W-:Y:S01]  /*c140*/  FMUL R28, R17, R28 ;  /* 0x0000001c111c7220 */ /* 0x000fe20000400000 */
[C---:B------:R-:W-:Y:S01]  /*c150*/  FFMA R21, -R167.reuse, 1.4426950216293334961, -R2 ;  /* 0x3fb8aa3ba7157823 */ /* 0x040fe20000000902 */
[----:B------:R-:W-:Y:S01]  /*c160*/  FFMA.SAT R3, -R166, R169, 0.5 ;  /* 0x3f000000a6037423 */ /* 0x000fe200000021a9 */
[----:B------:R-:W-:Y:S01]  /*c170*/  FFMA R2, -R168, 1.925963033500011079e-08, R20 ;  /* 0x32a57060a8027823 */ /* 0x000fe20000000114 */
[----:B------:R-:W-:Y:S02]  /*c180*/  HADD2.F32 R160, -RZ, R10.H1_H1 ;  /* 0x3000000affa07230 */ /* 0x000fe40000004100 */
[----:B------:R-:W-:Y:S01]  /*c190*/  FFMA R20, -R167, 1.925963033500011079e-08, R21 ;  /* 0x32a57060a7147823 */ /* 0x000fe20000000115 */
[----:B------:R-:W-:Y:S01]  /*c1a0*/  FFMA.RM R3, R3, R171, 12582913 ;  /* 0x4b40000103037423 */ /* 0x000fe200000040ab */
[----:B------:R1:W2:Y:S01]  /*c1b0*/  MUFU.EX2 R22, R2 ;  /* 0x0000000200167308 */ /* 0x0002a20000000800 */
[----:B------:R-:W-:Y:S01]  /*c1c0*/  FMUL R29, R17, R29 ;  /* 0x0000001d111d7220 */ /* 0x000fe20000400000 */
[C---:B------:R-:W-:Y:S01]  /*c1d0*/  FFMA R161, R16.reuse, R161, R28 ;  /* 0x000000a110a17223 */ /* 0x040fe2000000001c */
[C---:B------:R-:W-:Y:S01]  /*c1e0*/  FADD R21, R3.reuse, -12583039 ;  /* 0xcb40007f03157421 */ /* 0x040fe20000000000 */
[----:B------:R-:W-:Y:S01]  /*c1f0*/  SHF.L.U32 R163, R3, 0x17, RZ ;  /* 0x0000001703a37819 */ /* 0x000fe200000006ff */
[----:B------:R-:W-:Y:S01]  /*c200*/  FFMA R160, R16, R160, R29 ;  /* 0x000000a010a07223 */ /* 0x000fe2000000001d */
[----:B------:R-:W-:Y:S01]  /*c210*/  SHF.L.U32 R164, R13, 0x17, RZ ;  /* 0x000000170da47819 */ /* 0x000fe200000006ff */
[----:B------:R-:W-:Y:S01]  /*c220*/  FFMA R21, -R166, 1.4426950216293334961, -R21 ;  /* 0x3fb8aa3ba6157823 */ /* 0x000fe20000000915 */
[----:B------:R3:W5:Y:S01]  /*c230*/  MUFU.EX2 R23, R20 ;  /* 0x0000001400177308 */ /* 0x0007620000000800 */
[----:B-1----:R-:W-:Y:S01]  /*c240*/  FFMA.SAT R2, -R165, R169, 0.5 ;  /* 0x3f000000a5027423 */ /* 0x002fe200000021a9 */
[----:B------:R-:W-:Y:S01]  /*c250*/  SHF.L.U32 R0, R0, 0x17, RZ ;  /* 0x0000001700007819 */ /* 0x000fe200000006ff */
[----:B------:R-:W-:Y:S01]  /*c260*/  FFMA R21, -R166, 1.925963033500011079e-08, R21 ;  /* 0x32a57060a6157823 */ /* 0x000fe20000000115 */
[----:B------:R-:W-:-:S02]  /*c270*/  HADD2.F32 R158, -RZ, R11.H1_H1 ;  /* 0x3000000bff9e7230 */ /* 0x000fc40000004100 */
[----:B------:R-:W-:Y:S01]  /*c280*/  FFMA.RM R2, R2, R171, 12582913 ;  /* 0x4b40000102027423 */ /* 0x000fe200000040ab */
[C---:B------:R-:W-:Y:S01]  /*c290*/  FMUL R31, R17.reuse, R31 ;  /* 0x0000001f111f7220 */ /* 0x040fe20000400000 */
[----:B------:R-:W-:Y:S02]  /*c2a0*/  HADD2.F32 R159, -RZ, R11.H0_H0 ;  /* 0x2000000bff9f7230 */ /* 0x000fe40000004100 */
[----:B------:R-:W-:Y:S01]  /*c2b0*/  FMUL R30, R17, R30 ;  /* 0x0000001e111e7220 */ /* 0x000fe20000400000 */
[C---:B---3--:R-:W-:Y:S01]  /*c2c0*/  FADD R20, R2.reuse, -12583039 ;  /* 0xcb40007f02147421 */ /* 0x048fe20000000000 */
[----:B------:R-:W1:Y:S01]  /*c2d0*/  MUFU.EX2 R21, R21 ;  /* 0x0000001500157308 */ /* 0x000e620000000800 */
[----:B------:R-:W-:Y:S01]  /*c2e0*/  SHF.L.U32 R162, R2, 0x17, RZ ;  /* 0x0000001702a27819 */ /* 0x000fe200000006ff */
[----:B------:R-:W-:Y:S01]  /*c2f0*/  FFMA.SAT R2, -R161, R169, 0.5 ;  /* 0x3f000000a1027423 */ /* 0x000fe200000021a9 */
[C---:B------:R-:W-:Y:S01]  /*c300*/  FFMA R20, -R165.reuse, 1.4426950216293334961, -R20 ;  /* 0x3fb8aa3ba5147823 */ /* 0x040fe20000000914 */
[----:B--2---:R-:W-:Y:S01]  /*c310*/  FFMA R0, R0, R22, 1 ;  /* 0x3f80000000007423 */ /* 0x004fe20000000016 */
[----:B------:R-:W-:Y:S01]  /*c320*/  FFMA R158, R16, R158, R31 ;  /* 0x0000009e109e7223 */ /* 0x000fe2000000001f */
[----:B------:R-:W-:Y:S01]  /*c330*/  FFMA.RM R2, R2, R171, 12582913 ;  /* 0x4b40000102027423 */ /* 0x000fe200000040ab */
[----:B------:R-:W-:Y:S01]  /*c340*/  FFMA R20, -R165, 1.925963033500011079e-08, R20 ;  /* 0x32a57060a5147823 */ /* 0x000fe20000000114 */
[----:B-----5:R-:W-:Y:S01]  /*c350*/  FFMA R164, R164, R23, 1 ;  /* 0x3f800000a4a47423 */ /* 0x020fe20000000017 */
[----:B----4-:R-:W-:-:S02]  /*c360*/  HADD2.F32 R152, -RZ, R4.H0_H0 ;  /* 0x20000004ff987230 */ /* 0x010fc40000004100 */
[C---:B------:R-:W-:Y:S01]  /*c370*/  FADD R13, R2.reuse, -12583039 ;  /* 0xcb40007f020d7421 */ /* 0x040fe20000000000 */
[C---:B------:R-:W-:Y:S01]  /*c380*/  FMUL R32, R17.reuse, R32 ;  /* 0x0000002011207220 */ /* 0x040fe20000400000 */
[----:B------:R-:W-:Y:S01]  /*c390*/  SHF.L.U32 R157, R2, 0x17, RZ ;  /* 0x00000017029d7819 */ /* 0x000fe200000006ff */
[----:B------:R-:W2:Y:S01]  /*c3a0*/  MUFU.EX2 R20, R20 ;  /* 0x0000001400147308 */ /* 0x000ea20000000800 */
[C---:B------:R-:W-:Y:S01]  /*c3b0*/  FFMA R159, R16.reuse, R159, R30 ;  /* 0x0000009f109f7223 */ /* 0x040fe2000000001e */
[----:B------:R-:W-:Y:S01]  /*c3c0*/  FMUL R2, R17, R33 ;  /* 0x0000002111027220 */ /* 0x000fe20000400000 */
[----:B------:R-:W-:Y:S02]  /*c3d0*/  HADD2.F32 R33, -RZ, R4.H1_H1 ;  /* 0x30000004ff217230 */ /* 0x000fe40000004100 */
[----:B-1----:R-:W-:Y:S01]  /*c3e0*/  FFMA R163, R163, R21, 1 ;  /* 0x3f800000a3a37423 */ /* 0x002fe20000000015 */
[----:B------:R-:W-:Y:S01]  /*c3f0*/  FFMA R21, -R161, 1.4426950216293334961, -R13 ;  /* 0x3fb8aa3ba1157823 */ /* 0x000fe2000000090d */
[C---:B------:R-:W-:Y:S01]  /*c400*/  FFMA R152, R16.reuse, R152, R32 ;  /* 0x0000009810987223 */ /* 0x040fe20000000020 */
[----:B------:R-:W-:Y:S01]  /*c410*/  FFMA.SAT R13, -R159, R169, 0.5 ;  /* 0x3f0000009f0d7423 */ /* 0x000fe200000021a9 */
[----:B------:R-:W-:Y:S01]  /*c420*/  FFMA R33, R16, R33, R2 ;  /* 0x0000002110217223 */ /* 0x000fe20000000002 */
[----:B------:R-:W-:-:S02]  /*c430*/  HADD2.F32 R30, -RZ, R5.H0_H0 ;  /* 0x20000005ff1e7230 */ /* 0x000fc40000004100 */
[----:B------:R-:W-:Y:S01]  /*c440*/  FMUL R34, R17, R34 ;  /* 0x0000002211227220 */ /* 0x000fe20000400000 */
[----:B------:R-:W-:Y:S01]  /*c450*/  FFMA.RM R13, R13, R171, 12582913 ;  /* 0x4b4000010d0d7423 */ /* 0x000fe200000040ab */
[----:B------:R-:W-:Y:S01]  /*c460*/  FFMA.SAT R2, -R33, R169, 0.5 ;  /* 0x3f00000021027423 */ /* 0x000fe200000021a9 */
[----:B------:R-:W-:Y:S02]  /*c470*/  HADD2.F32 R28, -RZ, R5.H1_H1 ;  /* 0x30000005ff1c7230 */ /* 0x000fe40000004100 */
[----:B------:R-:W-:Y:S01]  /*c480*/  FFMA R30, R16, R30, R34 ;  /* 0x0000001e101e7223 */ /* 0x000fe20000000022 */
[----:B------:R-:W-:Y:S01]  /*c490*/  FMUL R35, R17, R35 ;  /* 0x0000002311237220 */ /* 0x000fe20000400000 */
[----:B------:R-:W-:Y:S01]  /*c4a0*/  SHF.L.U32 R154, R13, 0x17, RZ ;  /* 0x000000170d9a7819 */ /* 0x000fe200000006ff */
[----:B--2---:R-:W-:Y:S01]  /*c4b0*/  FFMA R162, R162, R20, 1 ;  /* 0x3f800000a2a27423 */ /* 0x004fe20000000014 */
[----:B------:R-:W-:Y:S01]  /*c4c0*/  FFMA.SAT R20, -R160, R169, 0.5 ;  /* 0x3f000000a0147423 */ /* 0x000fe200000021a9 */
[----:B------:R-:W-:Y:S01]  /*c4d0*/  FFMA.RM R2, R2, R171, 12582913 ;  /* 0x4b40000102027423 */ /* 0x000fe200000040ab */
[----:B------:R-:W-:Y:S01]  /*c4e0*/  FFMA R28, R16, R28, R35 ;  /* 0x0000001c101c7223 */ /* 0x000fe20000000023 */
[----:B------:R-:W-:-:S02]  /*c4f0*/  HADD2.F32 R26, -RZ, R6.H0_H0 ;  /* 0x20000006ff1a7230 */ /* 0x000fc40000004100 */
[----:B------:R-:W-:Y:S01]  /*c500*/  FFMA.RM R20, R20, R171, 12582913 ;  /* 0x4b40000114147423 */ /* 0x000fe200000040ab */
[C---:B------:R-:W-:Y:S01]  /*c510*/  FMUL R36, R17.reuse, R36 ;  /* 0x0000002411247220 */ /* 0x040fe20000400000 */
[----:B------:R-:W-:Y:S01]  /*c520*/  SHF.L.U32 R31, R2, 0x17, RZ ;  /* 0x00000017021f7819 */ /* 0x000fe200000006ff */
[----:B------:R-:W-:Y:S02]  /*c530*/  HADD2.F32 R25, -RZ, R6.H1_H1 ;  /* 0x30000006ff197230 */ /* 0x000fe40000004100 */
[C---:B------:R-:W-:Y:S01]  /*c540*/  FADD R3, R20.reuse, -12583039 ;  /* 0xcb40007f14037421 */ /* 0x040fe20000000000 */
[----:B------:R-:W-:Y:S01]  /*c550*/  SHF.L.U32 R155, R20, 0x17, RZ ;  /* 0x00000017149b7819 */ /* 0x000fe200000006ff */
[----:B------:R-:W-:Y:S01]  /*c560*/  FFMA R26, R16, R26, R36 ;  /* 0x0000001a101a7223 */ /* 0x000fe20000000024 */
[----:B------:R-:W-:Y:S01]  /*c570*/  FMUL R37, R17, R37 ;  /* 0x0000002511257220 */ /* 0x000fe20000400000 */
[----:B------:R-:W-:Y:S01]  /*c580*/  FFMA R22, -R160, 1.4426950216293334961, -R3 ;  /* 0x3fb8aa3ba0167823 */ /* 0x000fe20000000903 */
[----:B------:R-:W-:Y:S01]  /*c590*/  FFMA R3, -R161, 1.925963033500011079e-08, R21 ;  /* 0x32a57060a1037823 */ /* 0x000fe20000000115 */
[----:B------:R-:W-:-:S02]  /*c5a0*/  HADD2.F32 R29, -RZ, R7.H0_H0 ;  /* 0x20000007ff1d7230 */ /* 0x000fc40000004100 */
[----:B------:R-:W-:Y:S01]  /*c5b0*/  FFMA R25, R16, R25, R37 ;  /* 0x0000001910197223 */ /* 0x000fe20000000025 */
[----:B------:R-:W-:Y:S01]  /*c5c0*/  FFMA R21, -R160, 1.925963033500011079e-08, R22 ;  /* 0x32a57060a0157823 */ /* 0x000fe20000000116 */
[----:B------:R1:W2:Y:S01]  /*c5d0*/  MUFU.EX2 R23, R3 ;  /* 0x0000000300177308 */ /* 0x0002a20000000800 */
[----:B------:R-:W-:Y:S01]  /*c5e0*/  FADD R22, R13, -12583039 ;  /* 0xcb40007f0d167421 */ /* 0x000fe20000000000 */
[C---:B------:R-:W-:Y:S01]  /*c5f0*/  FMUL R38, R17.reuse, R38 ;  /* 0x0000002611267220 */ /* 0x040fe20000400000 */
[----:B------:R-:W-:Y:S02]  /*c600*/  HADD2.F32 R27, -RZ, R7.H1_H1 ;  /* 0x30000007ff1b7230 */ /* 0x000fe40000004100 */
[----:B------:R-:W-:Y:S01]  /*c610*/  FMUL R39, R17, R39 ;  /* 0x0000002711277220 */ /* 0x000fe20000400000 */
[C---:B------:R-:W-:Y:S01]  /*c620*/  FFMA R22, -R159.reuse, 1.4426950216293334961, -R22 ;  /* 0x3fb8aa3b9f167823 */ /* 0x040fe20000000916 */
[----:B------:R-:W-:Y:S01]  /*c630*/  FFMA R29, R16, R29, R38 ;  /* 0x0000001d101d7223 */ /* 0x000fe20000000026 */
[----:B------:R-:W-:Y:S01]  /*c640*/  BSSY B1, `(.L_x_115) ;  /* 0x0000059000017945 */ /* 0x000fe20003800000 */
[----:B------:R3:W4:Y:S01]  /*c650*/  MUFU.EX2 R24, R21 ;  /* 0x0000001500187308 */ /* 0x0007220000000800 */
[----:B-1----:R-:W-:Y:S01]  /*c660*/  FFMA.SAT R3, -R158, R169, 0.5 ;  /* 0x3f0000009e037423 */ /* 0x002fe200000021a9 */
[----:B------:R-:W-:Y:S01]  /*c670*/  FFMA R22, -R159, 1.925963033500011079e-08, R22 ;  /* 0x32a570609f167823 */ /* 0x000fe20000000116 */
[----:B------:R-:W-:-:S02]  /*c680*/  FFMA R27, R16, R27, R39 ;  /* 0x0000001b101b7223 */ /* 0x000fc40000000027 */
[----:B------:R-:W-:-:S03]  /*c690*/  FFMA.RM R3, R3, R171, 12582913 ;  /* 0x4b40000103037423 */ /* 0x000fc600000040ab */
[----:B------:R-:W1:Y:S01]  /*c6a0*/  MUFU.EX2 R22, R22 ;  /* 0x0000001600167308 */ /* 0x000e620000000800 */
[C---:B---3--:R-:W-:Y:S01]  /*c6b0*/  FADD R21, R3.reuse, -12583039 ;  /* 0xcb40007f03157421 */ /* 0x048fe20000000000 */
[----:B------:R-:W-:Y:S01]  /*c6c0*/  SHF.L.U32 R153, R3, 0x17, RZ ;  /* 0x0000001703997819 */ /* 0x000fe200000006ff */
[----:B------:R-:W-:Y:S01]  /*c6d0*/  FFMA.SAT R3, -R152, R169, 0.5 ;  /* 0x3f00000098037423 */ /* 0x000fe200000021a9 */
[----:B--2---:R-:W-:Y:S01]  /*c6e0*/  FFMA R157, R157, R23, 1 ;  /* 0x3f8000009d9d7423 */ /* 0x004fe20000000017 */
[C---:B------:R-:W-:Y:S02]  /*c6f0*/  FFMA R21, -R158.reuse, 1.4426950216293334961, -R21 ;  /* 0x3fb8aa3b9e157823 */ /* 0x040fe40000000915 */
[----:B------:R-:W-:Y:S01]  /*c700*/  FFMA.RM R3, R3, R171, 12582913 ;  /* 0x4b40000103037423 */ /* 0x000fe200000040ab */
[----:B----4-:R-:W-:Y:S01]  /*c710*/  FFMA R155, R155, R24, 1 ;  /* 0x3f8000009b9b7423 */ /* 0x010fe20000000018 */
[----:B------:R-:W-:Y:S02]  /*c720*/  FFMA R21, -R158, 1.925963033500011079e-08, R21 ;  /* 0x32a570609e157823 */ /* 0x000fe40000000115 */
[C---:B------:R-:W-:Y:S01]  /*c730*/  FADD R13, R3.reuse, -12583039 ;  /* 0xcb40007f030d7421 */ /* 0x040fe20000000000 */
[----:B------:R-:W-:-:S03]  /*c740*/  SHF.L.U32 R32, R3, 0x17, RZ ;  /* 0x0000001703207819 */ /* 0x000fc600000006ff */
[----:B------:R-:W-:Y:S01]  /*c750*/  FFMA R20, -R152, 1.4426950216293334961, -R13 ;  /* 0x3fb8aa3b98147823 */ /* 0x000fe2000000090d */
[----:B------:R-:W-:Y:S01]  /*c760*/  FADD R13, R2, -12583039 ;  /* 0xcb40007f020d7421 */ /* 0x000fe20000000000 */
[----:B------:R-:W-:Y:S01]  /*c770*/  FFMA.SAT R2, -R30, R169, 0.5 ;  /* 0x3f0000001e027423 */ /* 0x000fe200000021a9 */
[----:B-1----:R-:W-:Y:S01]  /*c780*/  FFMA R154, R154, R22, 1 ;  /* 0x3f8000009a9a7423 */ /* 0x002fe20000000016 */
[----:B------:R-:W1:Y:S01]  /*c790*/  MUFU.EX2 R21, R21 ;  /* 0x0000001500157308 */ /* 0x000e620000000800 */
[C---:B------:R-:W-:Y:S01]  /*c7a0*/  FFMA R13, -R33.reuse, 1.4426950216293334961, -R13 ;  /* 0x3fb8aa3b210d7823 */ /* 0x040fe2000000090d */
[----:B------:R-:W-:Y:S01]  /*c7b0*/  FFMA.RM R2, R2, R171, 12582913 ;  /* 0x4b40000102027423 */ /* 0x000fe200000040ab */
[----:B------:R-:W-:Y:S02]  /*c7c0*/  FFMA R20, -R152, 1.925963033500011079e-08, R20 ;  /* 0x32a5706098147823 */ /* 0x000fe40000000114 */
[----:B------:R-:W-:Y:S01]  /*c7d0*/  FFMA R13, -R33, 1.925963033500011079e-08, R13 ;  /* 0x32a57060210d7823 */ /* 0x000fe2000000010d */
[C---:B------:R-:W-:Y:S01]  /*c7e0*/  FADD R3, R2.reuse, -12583039 ;  /* 0xcb40007f02037421 */ /* 0x040fe20000000000 */
[----:B------:R-:W-:Y:S01]  /*c7f0*/  SHF.L.U32 R24, R2, 0x17, RZ ;  /* 0x0000001702187819 */ /* 0x000fe200000006ff */
[----:B------:R-:W-:Y:S01]  /*c800*/  FFMA.SAT R2, -R28, R169, 0.5 ;  /* 0x3f0000001c027423 */ /* 0x000fe200000021a9 */
[----:B------:R-:W2:Y:S01]  /*c810*/  MUFU.EX2 R20, R20 ;  /* 0x0000001400147308 */ /* 0x000ea20000000800 */
[----:B------:R-:W-:-:S02]  /*c820*/  FFMA R3, -R30, 1.4426950216293334961, -R3 ;  /* 0x3fb8aa3b1e037823 */ /* 0x000fc40000000903 */
[----:B------:R-:W-:Y:S02]  /*c830*/  FFMA.RM R2, R2, R171, 12582913 ;  /* 0x4b40000102027423 */ /* 0x000fe400000040ab */
[----:B------:R-:W-:-:S03]  /*c840*/  FFMA R3, -R30, 1.925963033500011079e-08, R3 ;  /* 0x32a570601e037823 */ /* 0x000fc60000000103 */
[----:B------:R-:W-:Y:S01]  /*c850*/  SHF.L.U32 R23, R2, 0x17, RZ ;  /* 0x0000001702177819 */ /* 0x000fe200000006ff */
[----:B------:R-:W3:Y:S01]  /*c860*/  MUFU.EX2 R13, R13 ;  /* 0x0000000d000d7308 */ /* 0x000ee20000000800 */
[----:B-1----:R-:W-:-:S07]  /*c870*/  FFMA R153, R153, R21, 1 ;  /* 0x3f80000099997423 */ /* 0x002fce0000000015 */
[----:B------:R-:W1:Y:S01]  /*c880*/  MUFU.EX2 R3, R3 ;  /* 0x0000000300037308 */ /* 0x000e620000000800 */
[----:B--2---:R-:W-:Y:S01]  /*c890*/  FFMA R32, R32, R20, 1 ;  /* 0x3f80000020207423 */ /* 0x004fe20000000014 */
[----:B---3--:R-:W-:Y:S01]  /*c8a0*/  FFMA R31, R31, R13, 1 ;  /* 0x3f8000001f1f7423 */ /* 0x008fe2000000000d */
[----:B-1----:R-:W-:Y:S01]  /*c8b0*/  FFMA R24, R24, R3, 1 ;  /* 0x3f80000018187423 */ /* 0x002fe20000000003 */
[----:B------:R-:W-:Y:S01]  /*c8c0*/  FADD R3, R2, -12583039 ;  /* 0xcb40007f02037421 */ /* 0x000fe20000000000 */
[----:B------:R-:W-:-:S03]  /*c8d0*/  FFMA.SAT R2, -R26, R169, 0.5 ;  /* 0x3f0000001a027423 */ /* 0x000fc600000021a9 */
[----:B------:R-:W-:Y:S01]  /*c8e0*/  FFMA R3, -R28, 1.4426950216293334961, -R3 ;  /* 0x3fb8aa3b1c037823 */ /* 0x000fe20000000903 */
[----:B------:R-:W-:-:S03]  /*c8f0*/  FFMA.RM R2, R2, R171, 12582913 ;  /* 0x4b40000102027423 */ /* 0x000fc600000040ab */
[----:B------:R-:W-:Y:S02]  /*c900*/  FFMA R3, -R28, 1.925963033500011079e-08, R3 ;  /* 0x32a570601c037823 */ /* 0x000fe40000000103 */
[----:B------:R-:W-:-:S04]  /*c910*/  SHF.L.U32 R22, R2, 0x17, RZ ;  /* 0x0000001702167819 */ /* 0x000fc800000006ff */
[----:B------:R-:W1:Y:S02]  /*c920*/  MUFU.EX2 R3, R3 ;  /* 0x0000000300037308 */ /* 0x000e640000000800 */
        /* <DEDUP_REMOVED lines=13> */
[----:B------:R-:W-:-:S06]  /*ca00*/  FFMA R3, -R25, 1.925963033500011079e-08, R3 ;  /* 0x32a5706019037823 */ /* 0x000fcc0000000103 */
[----:B------:R-:W1:Y:S02]  /*ca10*/  MUFU.EX2 R3, R3 ;  /* 0x0000000300037308 */ /* 0x000e640000000800 */
[----:B-1----:R-:W-:Y:S01]  /*ca20*/  FFMA R21, R21, R3, 1 ;  /* 0x3f80000015157423 */ /* 0x002fe20000000003 */
[----:B------:R-:W-:-:S04]  /*ca30*/  FFMA.SAT R3, -R29, R169, 0.5 ;  /* 0x3f0000001d037423 */ /* 0x000fc800000021a9 */
[----:B------:R-:W-:-:S04]  /*ca40*/  FFMA.RM R3, R3, R171, 12582913 ;  /* 0x4b40000103037423 */ /* 0x000fc800000040ab */
[C---:B------:R-:W-:Y:S01]  /*ca50*/  FADD R2, R3.reuse, -12583039 ;  /* 0xcb40007f03027421 */ /* 0x040fe20000000000 */
[----:B------:R-:W-:-:S03]  /*ca60*/  SHF.L.U32 R20, R3, 0x17, RZ ;  /* 0x0000001703147819 */ /* 0x000fc600000006ff */
[----:B------:R-:W-:-:S04]  /*ca70*/  FFMA R2, -R29, 1.4426950216293334961, -R2 ;  /* 0x3fb8aa3b1d027823 */ /* 0x000fc80000000902 */
[----:B------:R-:W-:-:S06]  /*ca80*/  FFMA R2, -R29, 1.925963033500011079e-08, R2 ;  /* 0x32a570601d027823 */ /* 0x000fcc0000000102 */
[----:B------:R-:W1:Y:S02]  /*ca90*/  MUFU.EX2 R2, R2 ;  /* 0x0000000200027308 */ /* 0x000e640000000800 */
[----:B-1----:R-:W-:Y:S01]  /*caa0*/  FFMA R20, R20, R2, 1 ;  /* 0x3f80000014147423 */ /* 0x002fe20000000002 */
[C---:B------:R-:W-:Y:S01]  /*cab0*/  FADD R2, R13.reuse, -12583039 ;  /* 0xcb40007f0d027421 */ /* 0x040fe20000000000 */
[----:B------:R-:W-:-:S03]  /*cac0*/  SHF.L.U32 R13, R13, 0x17, RZ ;  /* 0x000000170d0d7819 */ /* 0x000fc600000006ff */
[----:B------:R-:W-:-:S04]  /*cad0*/  FFMA R2, -R27, 1.4426950216293334961, -R2 ;  /* 0x3fb8aa3b1b027823 */ /* 0x000fc80000000902 */
[----:B------:R-:W-:-:S06]  /*cae0*/  FFMA R2, -R27, 1.925963033500011079e-08, R2 ;  /* 0x32a570601b027823 */ /* 0x000fcc0000000102 */
[----:B------:R-:W1:Y:S02]  /*caf0*/  MUFU.EX2 R2, R2 ;  /* 0x0000000200027308 */ /* 0x000e640000000800 */
[----:B-1----:R-:W-:Y:S01]  /*cb00*/  FFMA R13, R13, R2, 1 ;  /* 0x3f8000000d0d7423 */ /* 0x002fe20000000002 */
[----:B------:R-:W-:-:S04]  /*cb10*/  IADD3 R2, R0, 0x1800000, RZ ;  /* 0x0180000000027810 */ /* 0x000fc80007ffe0ff */
[----:B------:R-:W-:-:S04]  /*cb20*/  LOP3.LUT R2, R2, 0x7f800000, RZ, 0xc0, !PT ;  /* 0x7f80000002027812 */ /* 0x000fc800078ec0ff */
[----:B------:R-:W-:-:S13]  /*cb30*/  ISETP.GT.U32.AND P2, PT, R2, 0x1ffffff, PT ;  /* 0x01ffffff0200780c */ /* 0x000fda0003f44070 */
[----:B------:R-:W-:Y:S05]  /*cb40*/  @P2 BRA `(.L_x_116) ;  /* 0x0000000000102947 */ /* 0x000fea0003800000 */
[----:B------:R-:W-:-:S07]  /*cb50*/  MOV R2, 0xcb70 ;  /* 0x0000cb7000027802 */ /* 0x000fce0000000f00 */
[----:B------:R-:W-:Y:S05]  /*cb60*/  CALL.REL.NOINC `($__internal_0_$__cuda_sm20_rcp_rn_f32_slowpath) ;  /* 0x0000022000b47944 */ /* 0x000fea0003c00000 */
[----:B------:R-:W-:Y:S01]  /*cb70*/  MOV R169, R0 ;  /* 0x0000000000a97202 */ /* 0x000fe20000000f00 */
[----:B------:R-:W-:Y:S06]  /*cb80*/  BRA `(.L_x_117) ;  /* 0x0000000000107947 */ /* 0x000fec0003800000 */
.L_x_116:
[----:B------:R-:W1:Y:S02]  /*cb90*/  MUFU.RCP R169, R0 ;  /* 0x0000000000a97308 */ /* 0x000e640000001000 */
[----:B-1----:R-:W-:-:S04]  /*cba0*/  FFMA R0, R0, R169, -1 ;  /* 0xbf80000000007423 */ /* 0x002fc800000000a9 */
[----:B------:R-:W-:-:S04]  /*cbb0*/  FADD.FTZ R0, -R0, -RZ ;  /* 0x800000ff00007221 */ /* 0x000fc80000010100 */
[----:B------:R-:W-:-:S07]  /*cbc0*/  FFMA R169, R169, R0, R169 ;  /* 0x00000000a9a97223 */ /* 0x000fce00000000a9 */
.L_x_117:
[----:B------:R-:W-:Y:S05]  /*cbd0*/  BSYNC B1 ;  /* 0x0000000000017941 */ /* 0x000fea0003800000 */
.L_x_115:
        /* <DEDUP_REMOVED lines=10> */
.L_x_119:
[----:B------:R-:W1:Y:S02]  /*cc80*/  MUFU.RCP R0, R164 ;  /* 0x000000a400007308 */ /* 0x000e640000001000 */
[----:B-1----:R-:W-:-:S04]  /*cc90*/  FFMA R164, R164, R0, -1 ;  /* 0xbf800000a4a47423 */ /* 0x002fc80000000000 */
[----:B------:R-:W-:-:S04]  /*cca0*/  FADD.FTZ R164, -R164, -RZ ;  /* 0x800000ffa4a47221 */ /* 0x000fc80000010100 */
[----:B------:R-:W-:-:S07]  /*ccb0*/  FFMA R164, R0, R164, R0 ;  /* 0x000000a400a47223 */ /* 0x000fce0000000000 */
.L_x_120:
[----:B------:R-:W-:Y:S05]  /*ccc0*/  BSYNC B1 ;  /* 0x0000000000017941 */ /* 0x000fea0003800000 */
.L_x_118:
        /* <DEDUP_REMOVED lines=10> */
.L_x_122:
[----:B------:R-:W1:Y:S02]  /*cd70*/  MUFU.RCP R39, R163 ;  /* 0x000000a300277308 */ /* 0x000e640000001000 */
[----:B-1----:R-:W-:-:S04]  /*cd80*/  FFMA R163, R163, R39, -1 ;  /* 0xbf800000a3a37423 */ /* 0x002fc80000000027 */
[----:B------:R-:W-:-:S04]  /*cd90*/  FADD.FTZ R163, -R163, -RZ ;  /* 0x800000ffa3a37221 */ /* 0x000fc80000010100 */
[----:B------:R-:W-:-:S07]  /*cda0*/  FFMA R39, R39, R163, R39 ;  /* 0x000000a327277223 */ /* 0x000fce0000000027 */
.L_x_123:
[----:B------:R-:W-:Y:S05]  /*cdb0*/  BSYNC B1 ;  /* 0x0000000000017941 */ /* 0x000fea0003800000 */
.L_x_121:
        /* <DEDUP_REMOVED lines=10> */
.L_x_125:
[----:B------:R-:W1:Y:S02]  /*ce60*/  MUFU.RCP R38, R162 ;  /* 0x000000a200267308 */ /* 0x000e640000001000 */
[----:B-1----:R-:W-:-:S04]  /*ce70*/  FFMA R162, R162, R38, -1 ;  /* 0xbf800000a2a27423 */ /* 0x002fc80000000026 */
[----:B------:R-:W-:-:S04]  /*ce80*/  FADD.FTZ R162, -R162, -RZ ;  /* 0x800000ffa2a27221 */ /* 0x000fc80000010100 */
[----:B------:R-:W-:-:S07]  /*ce90*/  FFMA R38, R38, R162, R38 ;  /* 0x000000a226267223 */ /* 0x000fce0000000026 */
.L_x_126:
[----:B------:R-:W-:Y:S05]  /*cea0*/  BSYNC B1 ;  /* 0x0000000000017941 */ /* 0x000fea0003800000 */
.L_x_124:
        /* <DEDUP_REMOVED lines=10> */
.L_x_128:
[----:B------:R-:W1:Y:S02]  /*cf50*/  MUFU.RCP R37, R157 ;  /* 0x0000009d00257308 */ /* 0x000e640000001000 */
[----:B-1----:R-:W-:-:S04]  /*cf60*/  FFMA R157, R157, R37, -1 ;  /* 0xbf8000009d9d7423 */ /* 0x002fc80000000025 */
[----:B------:R-:W-:-:S04]  /*cf70*/  FADD.FTZ R157, -R157, -RZ ;  /* 0x800000ff9d9d7221 */ /* 0x000fc80000010100 */
[----:B------:R-:W-:-:S07]  /*cf80*/  FFMA R37, R37, R157, R37 ;  /* 0x0000009d25257223 */ /* 0x000fce0000000025 */
.L_x_129:
[----:B------:R-:W-:Y:S05]  /*cf90*/  BSYNC B1 ;  /* 0x0000000000017941 */ /* 0x000fea0003800000 */
.L_x_127:
        /* <DEDUP_REMOVED lines=10> */
.L_x_131:
[----:B------:R-:W1:Y:S02]  /*d040*/  MUFU.RCP R36, R155 ;  /* 0x0000009b00247308 */ /* 0x000e640000001000 */
[----:B-1----:R-:W-:-:S04]  /*d050*/  FFMA R155, R155, R36, -1 ;  /* 0xbf8000009b9b7423 */ /* 0x002fc80000000024 */
[----:B------:R-:W-:-:S04]  /*d060*/  FADD.FTZ R155, -R155, -RZ ;  /* 0x800000ff9b9b7221 */ /* 0x000fc80000010100 */
[----:B------:R-:W-:-:S07]  /*d070*/  FFMA R36, R36, R155, R36 ;  /* 0x0000009b24247223 */ /* 0x000fce0000000024 */
.L_x_132:
[----:B------:R-:W-:Y:S05]  /*d080*/  BSYNC B1 ;  /* 0x0000000000017941 */ /* 0x000fea0003800000 */
.L_x_130:
        /* <DEDUP_REMOVED lines=10> */
.L_x_134:
[----:B------:R-:W1:Y:S02]  /*d130*/  MUFU.RCP R35, R154 ;  /* 0x0000009a00237308 */ /* 0x000e640000001000 */
[----:B-1----:R-:W-:-:S04]  /*d140*/  FFMA R154, R154, R35, -1 ;  /* 0xbf8000009a9a7423 */ /* 0x002fc80000000023 */
[----:B------:R-:W-:-:S04]  /*d150*/  FADD.FTZ R154, -R154, -RZ ;  /* 0x800000ff9a9a7221 */ /* 0x000fc80000010100 */
[----:B------:R-:W-:-:S07]  /*d160*/  FFMA R35, R35, R154, R35 ;  /* 0x0000009a23237223 */ /* 0x000fce0000000023 */
.L_x_135:
[----:B------:R-:W-:Y:S05]  /*d170*/  BSYNC B1 ;  /* 0x0000000000017941 */ /* 0x000fea0003800000 */
.L_x_133:
        /* <DEDUP_REMOVED lines=10> */
.L_x_137:
[----:B------:R-:W1:Y:S02]  /*d220*/  MUFU.RCP R34, R153 ;  /* 0x0000009900227308 */ /* 0x000e640000001000 */
[----:B-1----:R-:W-:-:S04]  /*d230*/  FFMA R153, R153, R34, -1 ;  /* 0xbf80000099997423 */ /* 0x002fc80000000022 */
[----:B------:R-:W-:-:S04]  /*d240*/  FADD.FTZ R153, -R153, -RZ ;  /* 0x800000ff99997221 */ /* 0x000fc80000010100 */
[----:B------:R-:W-:-:S07]  /*d250*/  FFMA R34, R34, R153, R34 ;  /* 0x0000009922227223 */ /* 0x000fce0000000022 */
.L_x_138:
[----:B------:R-:W-:Y:S05]  /*d260*/  BSYNC B1 ;  /* 0x0000000000017941 */ /* 0x000fea0003800000 */
.L_x_136:
        /* <DEDUP_REMOVED lines=10> */
.L_x_140:
[----:B------:R-:W1:Y:S02]  /*d310*/  MUFU.RCP R0, R32 ;  /* 0x0000002000007308 */ /* 0x000e640000001000 */
[----:B-1----:R-:W-:-:S04]  /*d320*/  FFMA R32, R32, R0, -1 ;  /* 0xbf80000020207423 */ /* 0x002fc80000000000 */
[----:B------:R-:W-:-:S04]  /*d330*/  FADD.FTZ R32, -R32, -RZ ;  /* 0x800000ff20207221 */ /* 0x000fc80000010100 */
[----:B------:R-:W-:-:S07]  /*d340*/  FFMA R32, R0, R32, R0 ;  /* 0x0000002000207223 */ /* 0x000fce0000000000 */
.L_x_141:
[----:B------:R-:W-:Y:S05]  /*d350*/  BSYNC B1 ;  /* 0x0000000000017941 */ /* 0x000fea0003800000 */
.L_x_139:
        /* <DEDUP_REMOVED lines=10> */
.L_x_143:
[----:B------:R-:W1:Y:S02]  /*d400*/  MUFU.RCP R0, R31 ;  /* 0x0000001f00007308 */ /* 0x000e640000001000 */
[----:B-1----:R-:W-:-:S04]  /*d410*/  FFMA R31, R31, R0, -1 ;  /* 0xbf8000001f1f7423 */ /* 0x002fc80000000000 */
[----:B------:R-:W-:-:S04]  /*d420*/  FADD.FTZ R31, -R31, -RZ ;  /* 0x800000ff1f1f7221 */ /* 0x000fc80000010100 */
[----:B------:R-:W-:-:S07]  /*d430*/  FFMA R31, R0, R31, R0 ;  /* 0x0000001f001f7223 */ /* 0x000fce0000000000 */
.L_x_144:
[----:B------:R-:W-:Y:S05]  /*d440*/  BSYNC B1 ;  /* 0x0000000000017941 */ /* 0x000fea0003800000 */
.L_x_142:
        /* <DEDUP_REMOVED lines=10> */
.L_x_146:
[----:B------:R-:W1:Y:S02]  /*d4f0*/  MUFU.RCP R0, R24 ;  /* 0x0000001800007308 */ /* 0x000e640000001000 */
[----:B-1----:R-:W-:-:S04]  /*d500*/  FFMA R24, R24, R0, -1 ;  /* 0xbf80000018187423 */ /* 0x002fc80000000000 */
[----:B------:R-:W-:-:S04]  /*d510*/  FADD.FTZ R24, -R24, -RZ ;  /* 0x800000ff18187221 */ /* 0x000fc80000010100 */
[----:B------:R-:W-:-:S07]  /*d520*/  FFMA R24, R0, R24, R0 ;  /* 0x0000001800187223 */ /* 0x000fce0000000000 */
.L_x_147:
[----:B------:R-:W-:Y:S05]  /*d530*/  BSYNC B1 ;  /* 0x0000000000017941 */ /* 0x000fea0003800000 */
.L_x_145:
        /* <DEDUP_REMOVED lines=10> */
.L_x_149:
[----:B------:R-:W1:Y:S02]  /*d5e0*/  MUFU.RCP R0, R23 ;  /* 0x0000001700007308 */ /* 0x000e640000001000 */
[----:B-1----:R-:W-:-:S04]  /*d5f0*/  FFMA R23, R23, R0, -1 ;  /* 0xbf80000017177423 */ /* 0x002fc80000000000 */
[----:B------:R-:W-:-:S04]  /*d600*/  FADD.FTZ R23, -R23, -RZ ;  /* 0x800000ff17177221 */ /* 0x000fc80000010100 */
[----:B------:R-:W-:-:S07]  /*d610*/  FFMA R23, R0, R23, R0 ;  /* 0x0000001700177223 */ /* 0x000fce0000000000 */
.L_x_150:
[----:B------:R-:W-:Y:S05]  /*d620*/  BSYNC B1 ;  /* 0x0000000000017941 */ /* 0x000fea0003800000 */
.L_x_148:
        /* <DEDUP_REMOVED lines=10> */
.L_x_152:
[----:B------:R-:W1:Y:S02]  /*d6d0*/  MUFU.RCP R0, R22 ;  /* 0x0000001600007308 */ /* 0x000e640000001000 */
[----:B-1----:R-:W-:-:S04]  /*d6e0*/  FFMA R22, R22, R0, -1 ;  /* 0xbf80000016167423 */ /* 0x002fc80000000000 */
[----:B------:R-:W-:-:S04]  /*d6f0*/  FADD.FTZ R22, -R22, -RZ ;  /* 0x800000ff16167221 */ /* 0x000fc80000010100 */
[----:B------:R-:W-:-:S07]  /*d700*/  FFMA R22, R0, R22, R0 ;  /* 0x0000001600167223 */ /* 0x000fce0000000000 */
.L_x_153:
[----:B------:R-:W-:Y:S05]  /*d710*/  BSYNC B1 ;  /* 0x0000000000017941 */ /* 0x000fea0003800000 */
.L_x_151:
        /* <DEDUP_REMOVED lines=10> */
.L_x_155:
[----:B------:R-:W1:Y:S02]  /*d7c0*/  MUFU.RCP R0, R21 ;  /* 0x0000001500007308 */ /* 0x000e640000001000 */
[----:B-1----:R-:W-:-:S04]  /*d7d0*/  FFMA R21, R21, R0, -1 ;  /* 0xbf80000015157423 */ /* 0x002fc80000000000 */
[----:B------:R-:W-:-:S04]  /*d7e0*/  FADD.FTZ R21, -R21, -RZ ;  /* 0x800000ff15157221 */ /* 0x000fc80000010100 */
[----:B------:R-:W-:-:S07]  /*d7f0*/  FFMA R21, R0, R21, R0 ;  /* 0x0000001500157223 */ /* 0x000fce0000000000 */
.L_x_156:
[----:B------:R-:W-:Y:S05]  /*d800*/  BSYNC B1 ;  /* 0x0000000000017941 */ /* 0x000fea0003800000 */
.L_x_154:
        /* <DEDUP_REMOVED lines=10> */
.L_x_158:
[----:B------:R-:W1:Y:S02]  /*d8b0*/  MUFU.RCP R0, R20 ;  /* 0x0000001400007308 */ /* 0x000e640000001000 */
[----:B-1----:R-:W-:-:S04]  /*d8c0*/  FFMA R20, R20, R0, -1 ;  /* 0xbf80000014147423 */ /* 0x002fc80000000000 */
[----:B------:R-:W-:-:S04]  /*d8d0*/  FADD.FTZ R20, -R20, -RZ ;  /* 0x800000ff14147221 */ /* 0x000fc80000010100 */
[----:B------:R-:W-:-:S07]  /*d8e0*/  FFMA R20, R0, R20, R0 ;  /* 0x0000001400147223 */ /* 0x000fce0000000000 */
.L_x_159:
[----:B------:R-:W-:Y:S05]  /*d8f0*/  BSYNC B1 ;  /* 0x0000000000017941 */ /* 0x000fea0003800000 */
.L_x_157:
        /* <DEDUP_REMOVED lines=9> */
.L_x_161:
[----:B------:R-:W1:Y:S02]  /*d990*/  MUFU.RCP R0, R13 ;  /* 0x0000000d00007308 */ /* 0x000e640000001000 */
[----:B-1----:R-:W-:-:S04]  /*d9a0*/  FFMA R13, R13, R0, -1 ;  /* 0xbf8000000d0d7423 */ /* 0x002fc80000000000 */
[----:B------:R-:W-:-:S04]  /*d9b0*/  FADD.FTZ R13, -R13, -RZ ;  /* 0x800000ff0d0d7221 */ /* 0x000fc80000010100 */
[----:B------:R-:W-:-:S07]  /*d9c0*/  FFMA R0, R0, R13, R0 ;  /* 0x0000000d00007223 */ /* 0x000fce0000000000 */
.L_x_162:
[----:B------:R-:W-:Y:S05]  /*d9d0*/  BSYNC B1 ;  /* 0x0000000000017941 */ /* 0x000fea0003800000 */
.L_x_160:
        /* <DEDUP_REMOVED lines=23> */
[----:B------:R-:W-:Y:S01]  /*db50*/  F2FP.F16.F32.PACK_AB R20, R31, R32 ;  /* 0x000000201f14723e */ /* 0x000fe200000000ff */
[----:B------:R1:W-:Y:S01]  /*db60*/  STSM.16.M88.4 [R14+0x2200], R24 ;  /* 0x002200180e007844 */ /* 0x0003e20000000200 */
[----:B------:R-:W-:Y:S02]  /*db70*/  F2FP.F16.F32.PACK_AB R21, R28, R30 ;  /* 0x0000001e1c15723e */ /* 0x000fe400000000ff */
[----:B------:R-:W-:Y:S02]  /*db80*/  F2FP.F16.F32.PACK_AB R22, R22, R2 ;  /* 0x000000021616723e */ /* 0x000fe400000000ff */
[----:B------:R-:W-:-:S05]  /*db90*/  LEA R0, R18, R14, 0x1 ;  /* 0x0000000e12007211 */ /* 0x000fca00078e08ff */
        /* <DEDUP_REMOVED lines=11> */
[----:B------:R-:W-:Y:S02]  /*dc50*/  UIADD3 UR4, UR46, 0x2200, URZ ;  /* 0x000022002e047890 */ /* 0x000fe4000fffe03f */
[----:B------:R-:W-:Y:S01]  /*dc60*/  UIADD3.X UR9, URZ, UR39, URZ, UP0, !UPT ;  /* 0x000000273f097290 */ /* 0x000fe200087fe43f */
[----:B------:R-:W-:Y:S01]  /*dc70*/  UMOV UR5, UR49 ;  /* 0x0000003100057c82 */ /* 0x000fe20008000000 */
[----:B------:R-:W-:-:S07]  /*dc80*/  UMOV UR7, UR51 ;  /* 0x0000003300077c82 */ /* 0x000fce0008000000 */
[----:B------:R2:W-:Y:S01]  /*dc90*/  UTMASTG.3D [UR4], [UR8] ;  /* 0x00000004080073b5 */ /* 0x0005e20008010000 */
[----:B------:R0:W-:Y:S01]  /*dca0*/  UTMACMDFLUSH ;  /* 0x00000000000079b7 */ /* 0x0001e20000000000 */
[----:B--2---:R-:W-:-:S04]  /*dcb0*/  DEPBAR.LE SB0, 0x1 ;  /* 0x000080400000791a */ /* 0x004fc80000000000 */
.L_x_164:
[----:B------:R-:W-:Y:S05]  /*dcc0*/  BSYNC B0 ;  /* 0x0000000000007941 */ /* 0x000fea0003800000 */
.L_x_163:
[----:B-1----:R-:W-:Y:S01]  /*dcd0*/  IADD3 R0, R14, 0x2200, RZ ;  /* 0x000022000e007810 */ /* 0x002fe20007ffe0ff */
[----:B------:R-:W-:Y:S03]  /*dce0*/  BAR.SYNC.DEFER_BLOCKING 0x1, 0x100 ;  /* 0x0044000000007b1d */ /* 0x000fe60000010000 */
[----:B------:R-:W-:-:S03]  /*dcf0*/  LEA R167, R18, R0, 0x1 ;  /* 0x0000000012a77211 */ /* 0x000fc600078e08ff */
[----:B------:R-:W-:Y:S04]  /*dd00*/  BSSY B0, `(.L_x_165) ;  /* 0x000000a000007945 */ /* 0x000fe80003800000 */
[----:B------:R-:W-:Y:S05]  /*dd10*/  @P0 BRA `(.L_x_166) ;  /* 0x0000000000200947 */ /* 0x000fea0003800000 */
[----:B------:R-:W-:-:S06]  /*dd20*/  UISETP.NE.AND UP0, UPT, UR43, 0x3, UPT ;  /* 0x000000032b00788c */ /* 0x000fcc000bf05270 */
[----:B------:R-:W-:-:S13]  /*dd30*/  PLOP3.LUT P2, PT, PT, PT, UP0, 0x80, 0x0 ;  /* 0x000000000000781c */ /* 0x000fda0003f4f008 */
[----:B------:R-:W-:Y:S05]  /*dd40*/  @!P2 BRA `(.L_x_167) ;  /* 0x000000000004a947 */ /* 0x000fea0003800000 */
[----:B------:R-:W-:Y:S01]  /*dd50*/  BPT.TRAP 0x1 ;  /* 0x000000040000795c */ /* 0x000fe20000300000 */
.L_x_167:
[----:B------:R-:W-:-:S04]  /*dd60*/  ULEA UR4, UR36, UR46, 0x3 ;  /* 0x0000002e24047291 */ /* 0x000fc8000f8e183f */
[----:B------:R-:W-:-:S04]  /*dd70*/  UIADD3 UR4, UR4, 0x50, URZ ;  /* 0x0000005004047890 */ /* 0x000fc8000fffe03f */
[----:B------:R-:W-:-:S09]  /*dd80*/  UPRMT UR4, UR47, 0x654, UR4 ;  /* 0x000006542f047896 */ /* 0x000fd20008000004 */
[----:B------:R-:W-:Y:S03]  /*dd90*/  SYNCS.ARRIVE.TRANS64.RED.A1T0 RZ, [UR4], RZ ;  /* 0x000000ffffff79a7 */ /* 0x000fe60008100404 */
.L_x_166:
[----:B------:R-:W-:Y:S05]  /*dda0*/  BSYNC B0 ;  /* 0x0000000000007941 */ /* 0x000fea0003800000 */
.L_x_165:
[----:B------:R-:W-:Y:S01]  /*ddb0*/  UIADD3 UR36, UR36, 0x1, URZ ;  /* 0x0000000124247890 */ /* 0x000fe2000fffe03f */
[----:B------:R-:W-:Y:S01]  /*ddc0*/  BSSY B0, `(.L_x_168) ;  /* 0x0000018000007945 */ /* 0x000fe20003800000 */
[----:B------:R-:W-:Y:S02]  /*ddd0*/  MOV R13, RZ ;  /* 0x000000ff000d7202 */ /* 0x000fe40000000f00 */
[----:B------:R-:W-:-:S04]  /*dde0*/  UISETP.NE.AND UP0, UPT, UR36, 0x4, UPT ;  /* 0x000000042400788c */ /* 0x000fc8000bf05270 */
[----:B------:R-:W-:Y:S01]  /*ddf0*/  USEL UR36, UR36, URZ, UP0 ;  /* 0x0000003f24247287 */ /* 0x000fe20008000000 */
[----:B------:R-:W-:Y:S11]  /*de00*/  @P0 BRA `(.L_x_169) ;  /* 0x00000000004c0947 */ /* 0x000ff60003800000 */
[----:B------:R-:W-:-:S06]  /*de10*/  UISETP.NE.AND UP0, UPT, UR43, 0x3, UPT ;  /* 0x000000032b00788c */ /* 0x000fcc000bf05270 */
[----:B------:R-:W-:-:S13]  /*de20*/  PLOP3.LUT P2, PT, PT, PT, UP0, 0x80, 0x0 ;  /* 0x000000000000781c */ /* 0x000fda0003f4f008 */
[----:B------:R-:W-:Y:S05]  /*de30*/  @!P2 BRA `(.L_x_170) ;  /* 0x000000000004a947 */ /* 0x000fea0003800000 */
[----:B------:R-:W-:Y:S01]  /*de40*/  BPT.TRAP 0x1 ;  /* 0x000000040000795c */ /* 0x000fe20000300000 */
.L_x_170:
[----:B------:R-:W-:Y:S01]  /*de50*/  LEA R0, R12, UR46, 0x3 ;  /* 0x0000002e0c007c11 */ /* 0x000fe2000f8e18ff */
[----:B------:R-:W-:Y:S01]  /*de60*/  BSSY B1, `(.L_x_171) ;  /* 0x0000004000017945 */ /* 0x000fe20003800000 */
[----:B------:R-:W-:-:S04]  /*de70*/  SHF.L.U32 R2, RZ, 0x1f, RZ ;  /* 0x0000001fff027819 */ /* 0x000fc800000006ff */
[----:B------:R-:W1:Y:S02]  /*de80*/  SYNCS.PHASECHK.TRANS64.TRYWAIT P2, [R0+URZ+0x30], R2 ;  /* 0x00003002000075a7 */ /* 0x000e64000804017f */
[----:B-1----:R-:W-:Y:S05]  /*de90*/  @!P2 BRA `(.L_x_172) ;  /* 0x000002000080a947 */ /* 0x002fea0003800000 */
.L_x_1129:
[----:B------:R-:W-:Y:S05]  /*dea0*/  BSYNC B1 ;  /* 0x0000000000017941 */ /* 0x000fea0003800000 */
.L_x_171:
[C---:B-1----:R-:W-:Y:S01]  /*deb0*/  @!P1 LEA R0, R12.reuse, R15, 0xd ;  /* 0x0000000f0c009211 */ /* 0x042fe200078e68ff */
[----:B------:R-:W-:Y:S05]  /*dec0*/  @!P1 WARPSYNC.ALL ;  /* 0x0000000000009948 */ /* 0x000fea0003800000 */
[----:B------:R1:W2:Y:S01]  /*ded0*/  @!P1 LDSM.16.M88.4 R8, [R0] ;  /* 0x000000000008983b */ /* 0x0002a20000000200 */
[----:B------:R-:W-:-:S04]  /*dee0*/  IADD3 R12, R12, 0x1, RZ ;  /* 0x000000010c0c7810 */ /* 0x000fc80007ffe0ff */
[----:B------:R-:W-:Y:S02]  /*def0*/  ISETP.NE.AND P2, PT, R12, 0x4, PT ;  /* 0x000000040c00780c */ /* 0x000fe40003f45270 */
[----:B-1----:R-:W-:Y:S02]  /*df00*/  @!P1 LEA R0, R18, R0, 0x1 ;  /* 0x0000000012009211 */ /* 0x002fe400078e08ff */
[----:B------:R-:W-:Y:S02]  /*df10*/  SEL R12, R12, RZ, P2 ;  /* 0x000000ff0c0c7207 */ /* 0x000fe40001000000 */
[----:B------:R-:W-:Y:S01]  /*df20*/  SEL R13, RZ, 0x1, P2 ;  /* 0x00000001ff0d7807 */ /* 0x000fe20001000000 */
[----:B------:R1:W3:Y:S06]  /*df30*/  @!P1 LDSM.16.M88.4 R4, [R0] ;  /* 0x000000000004983b */ /* 0x0002ec0000000200 */
.L_x_169:
[----:B------:R-:W-:Y:S05]  /*df40*/  BSYNC B0 ;  /* 0x0000000000007941 */ /* 0x000fea0003800000 */
.L_x_168:
[----:B-1----:R-:W4:Y:S04]  /*df50*/  LDL.LU R0, [R1+0x40] ;  /* 0x0000400001007983 */ /* 0x002f280000300800 */
[----:B------:R-:W5:Y:S04]  /*df60*/  LDL.LU R2, [R1+0x44] ;  /* 0x0000440001027983 */ /* 0x000f680000300800 */
[----:B------:R-:W3:Y:S04]  /*df70*/  LDL.LU R20, [R1+0x48] ;  /* 0x0000480001147983 */ /* 0x000ee80000300800 */
        /* <DEDUP_REMOVED lines=10> */
[----:B------:R-:W3:Y:S01]  /*e020*/  LDL.LU R27, [R1+0x7c] ;  /* 0x00007c00011b7983 */ /* 0x000ee20000300800 */
[--C-:B--2---:R-:W-:Y:S01]  /*e030*/  HADD2.F32 R163, -RZ, R8.reuse.H0_H0 ;  /* 0x20000008ffa37230 */ /* 0x104fe20000004100 */
[----:B------:R-:W-:Y:S01]  /*e040*/  MOV R164, 0x3bbb989d ;  /* 0x3bbb989d00a47802 */ /* 0x000fe20000000f00 */
[----:B------:R-:W-:Y:S01]  /*e050*/  HADD2.F32 R162, -RZ, R8.H1_H1 ;  /* 0x30000008ffa27230 */ /* 0x000fe20000004100 */
[----:B------:R-:W2:Y:S01]  /*e060*/  LDL.LU R35, [R1+0x50] ;  /* 0x0000500001237983 */ /* 0x000ea20000300800 */
[--C-:B------:R-:W-:Y:S01]  /*e070*/  HADD2.F32 R161, -RZ, R9.reuse.H0_H0 ;  /* 0x20000009ffa17230 */ /* 0x100fe20000004100 */
[----:B------:R-:W-:Y:S01]  /*e080*/  MOV R165, 0x437c0000 ;  /* 0x437c000000a57802 */ /* 0x000fe20000000f00 */
[----:B------:R-:W-:-:S02]  /*e090*/  HADD2.F32 R160, -RZ, R9.H1_H1 ;  /* 0x30000009ffa07230 */ /* 0x000fc40000004100 */
[----:B------:R-:W-:Y:S02]  /*e0a0*/  HADD2.F32 R155, -RZ, R10.H0_H0 ;  /* 0x2000000aff9b7230 */ /* 0x000fe40000004100 */
[----:B----4-:R-:W-:-:S04]  /*e0b0*/  FMUL R0, R17, R0 ;  /* 0x0000000011007220 */ /* 0x010fc80000400000 */
[----:B------:R-:W-:Y:S01]  /*e0c0*/  FFMA R163, R16, R163, R0 ;  /* 0x000000a310a37223 */ /* 0x000fe20000000000 */
[C---:B-----5:R-:W-:Y:S01]  /*e0d0*/  FMUL R2, R17.reuse, R2 ;  /* 0x0000000211027220 */ /* 0x060fe20000400000 */
[----:B---3--:R-:W-:-:S03]  /*e0e0*/  FMUL R0, R17, R20 ;  /* 0x0000001411007220 */ /* 0x008fc60000400000 */
[C---:B------:R-:W-:Y:S01]  /*e0f0*/  FFMA R162, R16.reuse, R162, R2 ;  /* 0x000000a210a27223 */ /* 0x040fe20000000002 */
[----:B------:R-:W-:Y:S01]  /*e100*/  FFMA R161, R16, R161, R0 ;  /* 0x000000a110a17223 */ /* 0x000fe20000000000 */
[-C--:B------:R-:W-:Y:S02]  /*e110*/  FFMA.SAT R0, -R163, R164.reuse, 0.5 ;  /* 0x3f000000a3007423 */ /* 0x080fe400000021a4 */
[----:B------:R-:W-:Y:S01]  /*e120*/  FFMA.SAT R20, -R162, R164, 0.5 ;  /* 0x3f000000a2147423 */ /* 0x000fe200000021a4 */
[----:B------:R-:W-:Y:S01]  /*e130*/  FMUL R2, R17, R3 ;  /* 0x0000000311027220 */ /* 0x000fe20000400000 */
[-C--:B------:R-:W-:Y:S02]  /*e140*/  FFMA.RM R0, R0, R165.reuse, 12582913 ;  /* 0x4b40000100007423 */ /* 0x080fe400000040a5 */
[----:B------:R-:W-:Y:S01]  /*e150*/  FFMA.RM R20, R20, R165, 12582913 ;  /* 0x4b40000114147423 */ /* 0x000fe200000040a5 */
[----:B------:R-:W-:Y:S01]  /*e160*/  FFMA R160, R16, R160, R2 ;  /* 0x000000a010a07223 */ /* 0x000fe20000000002 */
[----:B------:R-:W-:-:S02]  /*e170*/  FADD R3, R0, -12583039 ;  /* 0xcb40007f00037421 */ /* 0x000fc40000000000 */
[----:B------:R-:W-:Y:S02]  /*e180*/  FADD R2, R20, -12583039 ;  /* 0xcb40007f14027421 */ /* 0x000fe40000000000 */
[C---:B------:R-:W-:Y:S02]  /*e190*/  FFMA R21, -R163.reuse, 1.4426950216293334961, -R3 ;  /* 0x3fb8aa3ba3157823 */ /* 0x040fe40000000903 */
[----:B------:R-:W-:Y:S02]  /*e1a0*/  FFMA R22, -R162, 1.4426950216293334961, -R2 ;  /* 0x3fb8aa3ba2167823 */ /* 0x000fe40000000902 */
[----:B------:R-:W-:-:S04]  /*e1b0*/  FFMA R2, -R163, 1.925963033500011079e-08, R21 ;  /* 0x32a57060a3027823 */ /* 0x000fc80000000115 */
[----:B------:R1:W-:Y:S01]  /*e1c0*/  MUFU.EX2 R23, R2 ;  /* 0x0000000200177308 */ /* 0x0003e20000000800 */
[----:B------:R-:W-:Y:S01]  /*e1d0*/  FFMA R21, -R162, 1.925963033500011079e-08, R22 ;  /* 0x32a57060a2157823 */ /* 0x000fe20000000116 */
[----:B-1----:R-:W-:-:S04]  /*e1e0*/  FFMA.SAT R2, -R160, R164, 0.5 ;  /* 0x3f000000a0027423 */ /* 0x002fc800000021a4 */
[----:B------:R-:W-:Y:S02]  /*e1f0*/  FFMA.RM R2, R2, R165, 12582913 ;  /* 0x4b40000102027423 */ /* 0x000fe400000040a5 */
[----:B------:R1:W-:Y:S03]  /*e200*/  MUFU.EX2 R24, R21 ;  /* 0x0000001500187308 */ /* 0x0003e60000000800 */
[C---:B------:R-:W-:Y:S01]  /*e210*/  SHF.L.U32 R157, R2.reuse, 0x17, RZ ;  /* 0x00000017029d7819 */ /* 0x040fe200000006ff */
[----:B-1----:R-:W-:Y:S01]  /*e220*/  FADD R21, R2, -12583039 ;  /* 0xcb40007f02157421 */ /* 0x002fe20000000000 */
[----:B--2---:R-:W-:-:S04]  /*e230*/  FMUL R2, R17, R35 ;  /* 0x0000002311027220 */ /* 0x004fc80000400000 */
[----:B------:R-:W-:Y:S01]  /*e240*/  FFMA R155, R16, R155, R2 ;  /* 0x0000009b109b7223 */ /* 0x000fe20000000002 */
[----:B------:R-:W-:Y:S02]  /*e250*/  FMUL R2, R17, R33 ;  /* 0x0000002111027220 */ /* 0x000fe40000400000 */
[----:B------:R-:W2:Y:S01]  /*e260*/  LDL.LU R33, [R1+0x60] ;  /* 0x0000600001217983 */ /* 0x000ea20000300800 */
[----:B------:R-:W-:Y:S01]  /*e270*/  FFMA.SAT R3, -R161, R164, 0.5 ;  /* 0x3f000000a1037423 */ /* 0x000fe200000021a4 */
[----:B------:R-:W-:-:S03]  /*e280*/  FFMA R21, -R160, 1.4426950216293334961, -R21 ;  /* 0x3fb8aa3ba0157823 */ /* 0x000fc60000000915 */
[----:B------:R-:W-:Y:S01]  /*e290*/  FFMA.RM R3, R3, R165, 12582913 ;  /* 0x4b40000103037423 */ /* 0x000fe200000040a5 */
[----:B------:R-:W-:-:S03]  /*e2a0*/  FFMA R21, -R160, 1.925963033500011079e-08, R21 ;  /* 0x32a57060a0157823 */ /* 0x000fc60000000115 */
[----:B------:R-:W-:-:S03]  /*e2b0*/  FADD R22, R3, -12583039 ;  /* 0xcb40007f03167421 */ /* 0x000fc60000000000 */
[----:B------:R-:W1:Y:S01]  /*e2c0*/  MUFU.EX2 R21, R21 ;  /* 0x0000001500157308 */ /* 0x000e620000000800 */
[----:B------:R-:W-:-:S04]  /*e2d0*/  FFMA R22, -R161, 1.4426950216293334961, -R22 ;  /* 0x3fb8aa3ba1167823 */ /* 0x000fc80000000916 */
[----:B------:R-:W-:Y:S01]  /*e2e0*/  FFMA R22, -R161, 1.925963033500011079e-08, R22 ;  /* 0x32a57060a1167823 */ /* 0x000fe20000000116 */
[----:B------:R-:W-:Y:S01]  /*e2f0*/  SHF.L.U32 R158, R3, 0x17, RZ ;  /* 0x00000017039e7819 */ /* 0x000fe200000006ff */
[----:B------:R-:W-:Y:S02]  /*e300*/  HADD2.F32 R154, -RZ, R10.H1_H1 ;  /* 0x3000000aff9a7230 */ /* 0x000fe40000004100 */
[----:B------:R-:W-:Y:S01]  /*e310*/  FMUL R3, R17, R34 ;  /* 0x0000002211037220 */ /* 0x000fe20000400000 */
[----:B------:R-:W-:Y:S01]  /*e320*/  HADD2.F32 R153, -RZ, R11.H0_H0 ;  /* 0x2000000bff997230 */ /* 0x000fe20000004100 */
[----:B------:R-:W3:Y:S02]  /*e330*/  MUFU.EX2 R22, R22 ;  /* 0x0000001600167308 */ /* 0x000ee40000000800 */
[C---:B------:R-:W-:Y:S02]  /*e340*/  FFMA R154, R16.reuse, R154, R3 ;  /* 0x0000009a109a7223 */ /* 0x040fe40000000003 */
[----:B------:R-:W-:Y:S01]  /*e350*/  FFMA R153, R16, R153, R2 ;  /* 0x0000009910997223 */ /* 0x000fe20000000002 */
[-C--:B------:R-:W-:Y:S01]  /*e360*/  FFMA.SAT R2, -R155, R164.reuse, 0.5 ;  /* 0x3f0000009b027423 */ /* 0x080fe200000021a4 */
[----:B-1----:R-:W-:Y:S01]  /*e370*/  FFMA R157, R157, R21, 1 ;  /* 0x3f8000009d9d7423 */ /* 0x002fe20000000015 */
[----:B------:R-:W-:-:S02]  /*e380*/  FFMA.SAT R21, -R154, R164, 0.5 ;  /* 0x3f0000009a157423 */ /* 0x000fc400000021a4 */
[----:B------:R-:W-:Y:S01]  /*e390*/  FFMA.RM R2, R2, R165, 12582913 ;  /* 0x4b40000102027423 */ /* 0x000fe200000040a5 */
[----:B------:R-:W-:Y:S02]  /*e3a0*/  HADD2.F32 R152, -RZ, R11.H1_H1 ;  /* 0x3000000bff987230 */ /* 0x000fe40000004100 */
[----:B------:R-:W-:Y:S01]  /*e3b0*/  FMUL R3, R17, R25 ;  /* 0x0000001911037220 */ /* 0x000fe20000400000 */
[----:B------:R-:W-:Y:S01]  /*e3c0*/  SHF.L.U32 R159, R20, 0x17, RZ ;  /* 0x00000017149f7819 */ /* 0x000fe200000006ff */
[----:B------:R-:W-:Y:S01]  /*e3d0*/  FFMA.RM R21, R21, R165, 12582913 ;  /* 0x4b40000115157423 */ /* 0x000fe200000040a5 */
[----:B------:R-:W-:Y:S01]  /*e3e0*/  FADD R20, R2, -12583039 ;  /* 0xcb40007f02147421 */ /* 0x000fe20000000000 */
[----:B------:R-:W-:Y:S01]  /*e3f0*/  SHF.L.U32 R0, R0, 0x17, RZ ;  /* 0x0000001700007819 */ /* 0x000fe200000006ff */
[----:B------:R-:W-:Y:S01]  /*e400*/  FFMA R152, R16, R152, R3 ;  /* 0x0000009810987223 */ /* 0x000fe20000000003 */
[----:B------:R-:W-:Y:S01]  /*e410*/  FADD R3, R21, -12583039 ;  /* 0xcb40007f15037421 */ /* 0x000fe20000000000 */
[----:B---3--:R-:W-:Y:S01]  /*e420*/  FFMA R158, R158, R22, 1 ;  /* 0x3f8000009e9e7423 */ /* 0x008fe20000000016 */
[----:B------:R-:W-:Y:S01]  /*e430*/  FFMA R22, -R155, 1.4426950216293334961, -R20 ;  /* 0x3fb8aa3b9b167823 */ /* 0x000fe20000000914 */
[----:B------:R-:W-:Y:S01]  /*e440*/  FFMA R0, R0, R23, 1 ;  /* 0x3f80000000007423 */ /* 0x000fe20000000017 */
[----:B------:R-:W-:-:S02]  /*e450*/  FFMA R23, -R154, 1.4426950216293334961, -R3 ;  /* 0x3fb8aa3b9a177823 */ /* 0x000fc40000000903 */
[----:B------:R-:W-:Y:S01]  /*e460*/  FFMA R3, -R155, 1.925963033500011079e-08, R22 ;  /* 0x32a570609b037823 */ /* 0x000fe20000000116 */
[----:B------:R-:W-:Y:S01]  /*e470*/  FFMA R159, R159, R24, 1 ;  /* 0x3f8000009f9f7423 */ /* 0x000fe20000000018 */
[----:B------:R-:W-:Y:S01]  /*e480*/  SHF.L.U32 R39, R2, 0x17, RZ ;  /* 0x0000001702277819 */ /* 0x000fe200000006ff */
[--C-:B------:R-:W-:Y:S01]  /*e490*/  HADD2.F32 R35, -RZ, R4.reuse.H0_H0 ;  /* 0x20000004ff237230 */ /* 0x100fe20000004100 */
[----:B------:R1:W-:Y:S01]  /*e4a0*/  MUFU.EX2 R24, R3 ;  /* 0x0000000300187308 */ /* 0x0003e20000000800 */
[----:B------:R-:W-:Y:S01]  /*e4b0*/  FFMA R22, -R154, 1.925963033500011079e-08, R23 ;  /* 0x32a570609a167823 */ /* 0x000fe20000000117 */
[----:B------:R-:W-:Y:S02]  /*e4c0*/  HADD2.F32 R34, -RZ, R4.H1_H1 ;  /* 0x30000004ff227230 */ /* 0x000fe40000004100 */
[----:B-1----:R-:W-:-:S04]  /*e4d0*/  FFMA.SAT R3, -R152, R164, 0.5 ;  /* 0x3f00000098037423 */ /* 0x002fc800000021a4 */
[-C--:B------:R-:W-:Y:S01]  /*e4e0*/  FFMA.RM R3, R3, R165.reuse, 12582913 ;  /* 0x4b40000103037423 */ /* 0x080fe200000040a5 */
[----:B------:R-:W-:Y:S01]  /*e4f0*/  FFMA.SAT R20, -R153, R164, 0.5 ;  /* 0x3f00000099147423 */ /* 0x000fe200000021a4 */
[----:B------:R1:W3:Y:S03]  /*e500*/  MUFU.EX2 R25, R22 ;  /* 0x0000001600197308 */ /* 0x0002e60000000800 */
[C---:B------:R-:W-:Y:S01]  /*e510*/  SHF.L.U32 R36, R3.reuse, 0x17, RZ ;  /* 0x0000001703247819 */ /* 0x040fe200000006ff */
[----:B------:R-:W-:Y:S01]  /*e520*/  FFMA.RM R20, R20, R165, 12582913 ;  /* 0x4b40000114147423 */ /* 0x000fe200000040a5 */
[----:B-1----:R-:W-:-:S03]  /*e530*/  FADD R22, R3, -12583039 ;  /* 0xcb40007f03167421 */ /* 0x002fc60000000000 */
[C---:B------:R-:W-:Y:S01]  /*e540*/  FADD R23, R20.reuse, -12583039 ;  /* 0xcb40007f14177421 */ /* 0x040fe20000000000 */
[----:B------:R-:W-:Y:S02]  /*e550*/  SHF.L.U32 R37, R20, 0x17, RZ ;  /* 0x0000001714257819 */ /* 0x000fe400000006ff */
[----:B------:R-:W-:-:S05]  /*e560*/  SHF.L.U32 R38, R21, 0x17, RZ ;  /* 0x0000001715267819 */ /* 0x000fca00000006ff */
[----:B---3--:R-:W-:Y:S01]  /*e570*/  FFMA R38, R38, R25, 1 ;  /* 0x3f80000026267423 */ /* 0x008fe20000000019 */
[----:B------:R-:W-:-:S04]  /*e580*/  FFMA R22, -R152, 1.4426950216293334961, -R22 ;  /* 0x3fb8aa3b98167823 */ /* 0x000fc80000000916 */
[----:B------:R-:W-:-:S06]  /*e590*/  FFMA R22, -R152, 1.925963033500011079e-08, R22 ;  /* 0x32a5706098167823 */ /* 0x000fcc0000000116 */
[----:B------:R-:W1:Y:S01]  /*e5a0*/  MUFU.EX2 R22, R22 ;  /* 0x0000001600167308 */ /* 0x000e620000000800 */
[----:B------:R-:W-:Y:S01]  /*e5b0*/  FFMA R23, -R153, 1.4426950216293334961, -R23 ;  /* 0x3fb8aa3b99177823 */ /* 0x000fe20000000917 */
[----:B------:R-:W-:Y:S01]  /*e5c0*/  FFMA R39, R39, R24, 1 ;  /* 0x3f80000027277423 */ /* 0x000fe20000000018 */
[----:B-1----:R-:W-:Y:S01]  /*e5d0*/  FFMA R36, R36, R22, 1 ;  /* 0x3f80000024247423 */ /* 0x002fe20000000016 */
[----:B--2---:R-:W-:-:S04]  /*e5e0*/  FMUL R2, R17, R33 ;  /* 0x0000002111027220 */ /* 0x004fc80000400000 */
[----:B------:R-:W-:Y:S01]  /*e5f0*/  FFMA R35, R16, R35, R2 ;  /* 0x0000002310237223 */ /* 0x000fe20000000002 */
[----:B------:R-:W-:-:S03]  /*e600*/  FMUL R2, R17, R32 ;  /* 0x0000002011027220 */ /* 0x000fc60000400000 */
[----:B------:R-:W-:Y:S01]  /*e610*/  FFMA.SAT R3, -R35, R164, 0.5 ;  /* 0x3f00000023037423 */ /* 0x000fe200000021a4 */
[----:B------:R-:W-:-:S03]  /*e620*/  FFMA R34, R16, R34, R2 ;  /* 0x0000002210227223 */ /* 0x000fc60000000002 */
[----:B------:R-:W-:Y:S01]  /*e630*/  FFMA.RM R3, R3, R165, 12582913 ;  /* 0x4b40000103037423 */ /* 0x000fe200000040a5 */
[----:B------:R-:W-:-:S03]  /*e640*/  FFMA.SAT R2, -R34, R164, 0.5 ;  /* 0x3f00000022027423 */ /* 0x000fc600000021a4 */
[----:B------:R-:W-:Y:S01]  /*e650*/  FADD R20, R3, -12583039 ;  /* 0xcb40007f03147421 */ /* 0x000fe20000000000 */
[----:B------:R-:W-:-:S03]  /*e660*/  FFMA.RM R2, R2, R165, 12582913 ;  /* 0x4b40000102027423 */ /* 0x000fc600000040a5 */
[----:B------:R-:W-:Y:S01]  /*e670*/  FFMA R21, -R35, 1.4426950216293334961, -R20 ;  /* 0x3fb8aa3b23157823 */ /* 0x000fe20000000914 */
[C---:B------:R-:W-:Y:S01]  /*e680*/  FADD R20, R2.reuse, -12583039 ;  /* 0xcb40007f02147421 */ /* 0x040fe20000000000 */
[----:B------:R-:W-:Y:S01]  /*e690*/  SHF.L.U32 R32, R2, 0x17, RZ ;  /* 0x0000001702207819 */ /* 0x000fe200000006ff */
[----:B------:R-:W-:Y:S01]  /*e6a0*/  FMUL R2, R17, R31 ;  /* 0x0000001f11027220 */ /* 0x000fe20000400000 */
[----:B------:R-:W-:-:S05]  /*e6b0*/  HADD2.F32 R31, -RZ, R5.H0_H0 ;  /* 0x20000005ff1f7230 */ /* 0x000fca0000004100 */
[----:B------:R-:W-:Y:S01]  /*e6c0*/  FFMA R31, R16, R31, R2 ;  /* 0x0000001f101f7223 */ /* 0x000fe20000000002 */
[----:B------:R-:W-:Y:S01]  /*e6d0*/  FMUL R2, R17, R29 ;  /* 0x0000001d11027220 */ /* 0x000fe20000400000 */
[----:B------:R-:W-:-:S05]  /*e6e0*/  HADD2.F32 R29, -RZ, R5.H1_H1 ;  /* 0x30000005ff1d7230 */ /* 0x000fca0000004100 */
[----:B------:R-:W-:Y:S01]  /*e6f0*/  FFMA R29, R16, R29, R2 ;  /* 0x0000001d101d7223 */ /* 0x000fe20000000002 */
[----:B------:R-:W-:Y:S01]  /*e700*/  FMUL R2, R17, R28 ;  /* 0x0000001c11027220 */ /* 0x000fe20000400000 */
[----:B------:R-:W-:-:S05]  /*e710*/  HADD2.F32 R28, -RZ, R6.H0_H0 ;  /* 0x20000006ff1c7230 */ /* 0x000fca0000004100 */
[----:B------:R-:W-:Y:S01]  /*e720*/  FFMA R28, R16, R28, R2 ;  /* 0x0000001c101c7223 */ /* 0x000fe20000000002 */
[----:B------:R-:W-:Y:S01]  /*e730*/  FMUL R2, R17, R26 ;  /* 0x0000001a11027220 */ /* 0x000fe20000400000 */
[----:B------:R-:W-:-:S05]  /*e740*/  HADD2.F32 R26, -RZ, R6.H1_H1 ;  /* 0x30000006ff1a7230 */ /* 0x000fca0000004100 */
[----:B------:R-:W-:Y:S01]  /*e750*/  FFMA R26, R16, R26, R2 ;  /* 0x0000001a101a7223 */ /* 0x000fe20000000002 */
[----:B------:R-:W-:Y:S01]  /*e760*/  FMUL R2, R17, R30 ;  /* 0x0000001e11027220 */ /* 0x000fe20000400000 */
[----:B------:R-:W-:Y:S01]  /*e770*/  HADD2.F32 R30, -RZ, R7.H0_H0 ;  /* 0x20000007ff1e7230 */ /* 0x000fe20000004100 */
[----:B------:R-:W-:Y:S01]  /*e780*/  SHF.L.U32 R33, R3, 0x17, RZ ;  /* 0x0000001703217819 */ /* 0x000fe200000006ff */
[----:B------:R-:W-:-:S03]  /*e790*/  FMUL R3, R17, R27 ;  /* 0x0000001b11037220 */ /* 0x000fc60000400000 */
[----:B------:R-:W-:Y:S01]  /*e7a0*/  FFMA R30, R16, R30, R2 ;  /* 0x0000001e101e7223 */ /* 0x000fe20000000002 */
[----:B------:R-:W-:Y:S01]  /*e7b0*/  FFMA.SAT R2, -R31, R164, 0.5 ;  /* 0x3f0000001f027423 */ /* 0x000fe200000021a4 */
[----:B------:R-:W-:-:S03]  /*e7c0*/  HADD2.F32 R27, -RZ, R7.H1_H1 ;  /* 0x30000007ff1b7230 */ /* 0x000fc60000004100 */
[----:B------:R-:W-:Y:S02]  /*e7d0*/  FFMA.RM R2, R2, R165, 12582913 ;  /* 0x4b40000102027423 */ /* 0x000fe400000040a5 */
[----:B------:R-:W-:Y:S02]  /*e7e0*/  FFMA R27, R16, R27, R3 ;  /* 0x0000001b101b7223 */ /* 0x000fe40000000003 */
[----:B------:R-:W-:-:S04]  /*e7f0*/  FADD R3, R2, -12583039 ;  /* 0xcb40007f02037421 */ /* 0x000fc80000000000 */
[----:B------:R-:W-:-:S04]  /*e800*/  FFMA R3, -R31, 1.4426950216293334961, -R3 ;  /* 0x3fb8aa3b1f037823 */ /* 0x000fc80000000903 */
[----:B------:R-:W-:-:S06]  /*e810*/  FFMA R3, -R31, 1.925963033500011079e-08, R3 ;  /* 0x32a570601f037823 */ /* 0x000fcc0000000103 */
[----:B------:R-:W1:Y:S01]  /*e820*/  MUFU.EX2 R3, R3 ;  /* 0x0000000300037308 */ /* 0x000e620000000800 */
[----:B------:R-:W-:Y:S01]  /*e830*/  SHF.L.U32 R25, R2, 0x17, RZ ;  /* 0x0000001702197819 */ /* 0x000fe200000006ff */
[----:B------:R-:W-:Y:S01]  /*e840*/  FFMA.SAT R2, -R29, R164, 0.5 ;  /* 0x3f0000001d027423 */ /* 0x000fe200000021a4 */
[----:B------:R-:W-:-:S03]  /*e850*/  FFMA R20, -R34, 1.4426950216293334961, -R20 ;  /* 0x3fb8aa3b22147823 */ /* 0x000fc60000000914 */
[----:B------:R-:W-:Y:S01]  /*e860*/  FFMA.RM R2, R2, R165, 12582913 ;  /* 0x4b40000102027423 */ /* 0x000fe200000040a5 */
[----:B------:R-:W-:Y:S01]  /*e870*/  FFMA R20, -R34, 1.925963033500011079e-08, R20 ;  /* 0x32a5706022147823 */ /* 0x000fe20000000114 */
[----:B-1----:R-:W-:Y:S02]  /*e880*/  FFMA R25, R25, R3, 1 ;  /* 0x3f80000019197423 */ /* 0x002fe40000000003 */
[----:B------:R-:W-:-:S03]  /*e890*/  FADD R3, R2, -12583039 ;  /* 0xcb40007f02037421 */ /* 0x000fc60000000000 */
[----:B------:R-:W1:Y:S01]  /*e8a0*/  MUFU.EX2 R20, R20 ;  /* 0x0000001400147308 */ /* 0x000e620000000800 */
[----:B------:R-:W-:-:S04]  /*e8b0*/  FFMA R3, -R29, 1.4426950216293334961, -R3 ;  /* 0x3fb8aa3b1d037823 */ /* 0x000fc80000000903 */
[----:B------:R-:W-:-:S06]  /*e8c0*/  FFMA R3, -R29, 1.925963033500011079e-08, R3 ;  /* 0x32a570601d037823 */ /* 0x000fcc0000000103 */
[----:B------:R-:W2:Y:S01]  /*e8d0*/  MUFU.EX2 R3, R3 ;  /* 0x0000000300037308 */ /* 0x000ea20000000800 */
[----:B-1----:R-:W-:Y:S01]  /*e8e0*/  FFMA R32, R32, R20, 1 ;  /* 0x3f80000020207423 */ /* 0x002fe20000000014 */
[----:B------:R-:W-:Y:S01]  /*e8f0*/  SHF.L.U32 R20, R2, 0x17, RZ ;  /* 0x0000001702147819 */ /* 0x000fe200000006ff */
[----:B------:R-:W-:Y:S01]  /*e900*/  FFMA.SAT R2, -R28, R164, 0.5 ;  /* 0x3f0000001c027423 */ /* 0x000fe200000021a4 */
[----:B------:R-:W-:-:S03]  /*e910*/  FFMA R21, -R35, 1.925963033500011079e-08, R21 ;  /* 0x32a5706023157823 */ /* 0x000fc60000000115 */
[----:B------:R-:W-:Y:S01]  /*e920*/  FFMA.RM R2, R2, R165, 12582913 ;  /* 0x4b40000102027423 */ /* 0x000fe200000040a5 */
[----:B--2---:R-:W-:-:S03]  /*e930*/  FFMA R20, R20, R3, 1 ;  /* 0x3f80000014147423 */ /* 0x004fc60000000003 */
[----:B------:R-:W-:Y:S01]  /*e940*/  FADD R3, R2, -12583039 ;  /* 0xcb40007f02037421 */ /* 0x000fe20000000000 */
[----:B------:R-:W1:Y:S03]  /*e950*/  MUFU.EX2 R21, R21 ;  /* 0x0000001500157308 */ /* 0x000e660000000800 */
[----:B------:R-:W-:-:S04]  /*e960*/  FFMA R3, -R28, 1.4426950216293334961, -R3 ;  /* 0x3fb8aa3b1c037823 */ /* 0x000fc80000000903 */
[----:B------:R-:W-:-:S06]  /*e970*/  FFMA R3, -R28, 1.925963033500011079e-08, R3 ;  /* 0x32a570601c037823 */ /* 0x000fcc0000000103 */
[----:B------:R-:W2:Y:S01]  /*e980*/  MUFU.EX2 R3, R3 ;  /* 0x0000000300037308 */ /* 0x000ea20000000800 */
[----:B-1----:R-:W-:Y:S01]  /*e990*/  FFMA R33, R33, R21, 1 ;  /* 0x3f80000021217423 */ /* 0x002fe20000000015 */
[----:B------:R-:W-:Y:S01]  /*e9a0*/  SHF.L.U32 R21, R2, 0x17, RZ ;  /* 0x0000001702157819 */ /* 0x000fe200000006ff */
[----:B------:R-:W-:-:S04]  /*e9b0*/  FFMA.SAT R2, -R26, R164, 0.5 ;  /* 0x3f0000001a027423 */ /* 0x000fc800000021a4 */
[----:B------:R-:W-:Y:S01]  /*e9c0*/  FFMA.RM R2, R2, R165, 12582913 ;  /* 0x4b40000102027423 */ /* 0x000fe200000040a5 */
[----:B--2---:R-:W-:-:S03]  /*e9d0*/  FFMA R21, R21, R3, 1 ;  /* 0x3f80000015157423 */ /* 0x004fc60000000003 */
[----:B------:R-:W-:-:S04]  /*e9e0*/  FADD R3, R2, -12583039 ;  /* 0xcb40007f02037421 */ /* 0x000fc80000000000 */
[----:B------:R-:W-:-:S04]  /*e9f0*/  FFMA R3, -R26, 1.4426950216293334961, -R3 ;  /* 0x3fb8aa3b1a037823 */ /* 0x000fc80000000903 */
[----:B------:R-:W-:-:S06]  /*ea00*/  FFMA R3, -R26, 1.925963033500011079e-08, R3 ;  /* 0x32a570601a037823 */ /* 0x000fcc0000000103 */
[----:B------:R-:W1:Y:S01]  /*ea10*/  MUFU.EX2 R3, R3 ;  /* 0x0000000300037308 */ /* 0x000e620000000800 */
[----:B------:R-:W-:Y:S01]  /*ea20*/  SHF.L.U32 R22, R2, 0x17, RZ ;  /* 0x0000001702167819 */ /* 0x000fe200000006ff */
[----:B------:R-:W-:Y:S01]  /*ea30*/  FFMA.SAT R2, -R27, R164, 0.5 ;  /* 0x3f0000001b027423 */ /* 0x000fe200000021a4 */
[----:B------:R-:W-:-:S03]  /*ea40*/  FFMA R23, -R153, 1.925963033500011079e-08, R23 ;  /* 0x32a5706099177823 */ /* 0x000fc60000000117 */
[----:B------:R-:W-:Y:S01]  /*ea50*/  FFMA.RM R24, R2, R165, 12582913 ;  /* 0x4b40000102187423 */ /* 0x000fe200000040a5 */
[----:B-1----:R-:W-:Y:S01]  /*ea60*/  FFMA R22, R22, R3, 1 ;  /* 0x3f80000016167423 */ /* 0x002fe20000000003 */
[----:B------:R-:W-:-:S04]  /*ea70*/  FFMA.SAT R3, -R30, R164, 0.5 ;  /* 0x3f0000001e037423 */ /* 0x000fc800000021a4 */
[----:B------:R-:W-:-:S04]  /*ea80*/  FFMA.RM R3, R3, R165, 12582913 ;  /* 0x4b40000103037423 */ /* 0x000fc800000040a5 */
[----:B------:R-:W-:-:S04]  /*ea90*/  FADD R2, R3, -12583039 ;  /* 0xcb40007f03027421 */ /* 0x000fc80000000000 */
[C---:B------:R-:W-:Y:S01]  /*eaa0*/  FFMA R2, -R30.reuse, 1.4426950216293334961, -R2 ;  /* 0x3fb8aa3b1e027823 */ /* 0x040fe20000000902 */
[----:B------:R-:W1:Y:S03]  /*eab0*/  MUFU.EX2 R23, R23 ;  /* 0x0000001700177308 */ /* 0x000e660000000800 */
[----:B------:R-:W-:-:S06]  /*eac0*/  FFMA R2, -R30, 1.925963033500011079e-08, R2 ;  /* 0x32a570601e027823 */ /* 0x000fcc0000000102 */
        /* <DEDUP_REMOVED lines=19> */
.L_x_174:
[----:B------:R-:W1:Y:S02]  /*ec00*/  MUFU.RCP R166, R0 ;  /* 0x0000000000a67308 */ /* 0x000e640000001000 */
[----:B-1----:R-:W-:-:S04]  /*ec10*/  FFMA R0, R0, R166, -1 ;  /* 0xbf80000000007423 */ /* 0x002fc800000000a6 */
[----:B------:R-:W-:-:S04]  /*ec20*/  FADD.FTZ R0, -R0, -RZ ;  /* 0x800000ff00007221 */ /* 0x000fc80000010100 */
[----:B------:R-:W-:-:S07]  /*ec30*/  FFMA R166, R166, R0, R166 ;  /* 0x00000000a6a67223 */ /* 0x000fce00000000a6 */
.L_x_175:
[----:B------:R-:W-:Y:S05]  /*ec40*/  BSYNC B1 ;  /* 0x0000000000017941 */ /* 0x000fea0003800000 */
.L_x_173:
        /* <DEDUP_REMOVED lines=10> */
.L_x_177:
[----:B------:R-:W1:Y:S02]  /*ecf0*/  MUFU.RCP R165, R159 ;  /* 0x0000009f00a57308 */ /* 0x000e640000001000 */
[----:B-1----:R-:W-:-:S04]  /*ed00*/  FFMA R159, R159, R165, -1 ;  /* 0xbf8000009f9f7423 */ /* 0x002fc800000000a5 */
[----:B------:R-:W-:-:S04]  /*ed10*/  FADD.FTZ R159, -R159, -RZ ;  /* 0x800000ff9f9f7221 */ /* 0x000fc80000010100 */
[----:B------:R-:W-:-:S07]  /*ed20*/  FFMA R165, R165, R159, R165 ;  /* 0x0000009fa5a57223 */ /* 0x000fce00000000a5 */
.L_x_178:
[----:B------:R-:W-:Y:S05]  /*ed30*/  BSYNC B1 ;  /* 0x0000000000017941 */ /* 0x000fea0003800000 */
.L_x_176:
        /* <DEDUP_REMOVED lines=10> */
.L_x_180:
[----:B------:R-:W1:Y:S02]  /*ede0*/  MUFU.RCP R164, R158 ;  /* 0x0000009e00a47308 */ /* 0x000e640000001000 */
[----:B-1----:R-:W-:-:S04]  /*edf0*/  FFMA R158, R158, R164, -1 ;  /* 0xbf8000009e9e7423 */ /* 0x002fc800000000a4 */
[----:B------:R-:W-:-:S04]  /*ee00*/  FADD.FTZ R158, -R158, -RZ ;  /* 0x800000ff9e9e7221 */ /* 0x000fc80000010100 */
[----:B------:R-:W-:-:S07]  /*ee10*/  FFMA R164, R164, R158, R164 ;  /* 0x0000009ea4a47223 */ /* 0x000fce00000000a4 */
.L_x_181:
[----:B------:R-:W-:Y:S05]  /*ee20*/  BSYNC B1 ;  /* 0x0000000000017941 */ /* 0x000fea0003800000 */
.L_x_179:
        /* <DEDUP_REMOVED lines=10> */
.L_x_183:
[----:B------:R-:W1:Y:S02]  /*eed0*/  MUFU.RCP R159, R157 ;  /* 0x0000009d009f7308 */ /* 0x000e640000001000 */
[----:B-1----:R-:W-:-:S04]  /*eee0*/  FFMA R157, R157, R159, -1 ;  /* 0xbf8000009d9d7423 */ /* 0x002fc8000000009f */
[----:B------:R-:W-:-:S04]  /*eef0*/  FADD.FTZ R157, -R157, -RZ ;  /* 0x800000ff9d9d7221 */ /* 0x000fc80000010100 */
[----:B------:R-:W-:-:S07]  /*ef00*/  FFMA R159, R159, R157, R159 ;  /* 0x0000009d9f9f7223 */ /* 0x000fce000000009f */
.L_x_184:
[----:B------:R-:W-:Y:S05]  /*ef10*/  BSYNC B1 ;  /* 0x0000000000017941 */ /* 0x000fea0003800000 */
.L_x_182:
        /* <DEDUP_REMOVED lines=10> */
.L_x_186:
[----:B------:R-:W1:Y:S02]  /*efc0*/  MUFU.RCP R158, R39 ;  /* 0x00000027009e7308 */ /* 0x000e640000001000 */
[----:B-1----:R-:W-:-:S04]  /*efd0*/  FFMA R39, R39, R158, -1 ;  /* 0xbf80000027277423 */ /* 0x002fc8000000009e */
[----:B------:R-:W-:-:S04]  /*efe0*/  FADD.FTZ R39, -R39, -RZ ;  /* 0x800000ff27277221 */ /* 0x000fc80000010100 */
[----:B------:R-:W-:-:S07]  /*eff0*/  FFMA R158, R158, R39, R158 ;  /* 0x000000279e9e7223 */ /* 0x000fce000000009e */
.L_x_187:
[----:B------:R-:W-:Y:S05]  /*f000*/  BSYNC B1 ;  /* 0x0000000000017941 */ /* 0x000fea0003800000 */
.L_x_185:
        /* <DEDUP_REMOVED lines=10> */
.L_x_189:
[----:B------:R-:W1:Y:S02]  /*f0b0*/  MUFU.RCP R157, R38 ;  /* 0x00000026009d7308 */ /* 0x000e640000001000 */
[----:B-1----:R-:W-:-:S04]  /*f0c0*/  FFMA R38, R38, R157, -1 ;  /* 0xbf80000026267423 */ /* 0x002fc8000000009d */
[----:B------:R-:W-:-:S04]  /*f0d0*/  FADD.FTZ R38, -R38, -RZ ;  /* 0x800000ff26267221 */ /* 0x000fc80000010100 */
[----:B------:R-:W-:-:S07]  /*f0e0*/  FFMA R157, R157, R38, R157 ;  /* 0x000000269d9d7223 */ /* 0x000fce000000009d */
.L_x_190:
[----:B------:R-:W-:Y:S05]  /*f0f0*/  BSYNC B1 ;  /* 0x0000000000017941 */ /* 0x000fea0003800000 */
.L_x_188:
        /* <DEDUP_REMOVED lines=10> */
.L_x_192:
[----:B------:R-:W1:Y:S02]  /*f1a0*/  MUFU.RCP R39, R37 ;  /* 0x0000002500277308 */ /* 0x000e640000001000 */
[----:B-1----:R-:W-:-:S04]  /*f1b0*/  FFMA R37, R37, R39, -1 ;  /* 0xbf80000025257423 */ /* 0x002fc80000000027 */
[----:B------:R-:W-:-:S04]  /*f1c0*/  FADD.FTZ R37, -R37, -RZ ;  /* 0x800000ff25257221 */ /* 0x000fc80000010100 */
[----:B------:R-:W-:-:S07]  /*f1d0*/  FFMA R39, R39, R37, R39 ;  /* 0x0000002527277223 */ /* 0x000fce0000000027 */
.L_x_193:
[----:B------:R-:W-:Y:S05]  /*f1e0*/  BSYNC B1 ;  /* 0x0000000000017941 */ /* 0x000fea0003800000 */
.L_x_191:
        /* <DEDUP_REMOVED lines=10> */
.L_x_195:
[----:B------:R-:W1:Y:S02]  /*f290*/  MUFU.RCP R38, R36 ;  /* 0x0000002400267308 */ /* 0x000e640000001000 */
[----:B-1----:R-:W-:-:S04]  /*f2a0*/  FFMA R36, R36, R38, -1 ;  /* 0xbf80000024247423 */ /* 0x002fc80000000026 */
[----:B------:R-:W-:-:S04]  /*f2b0*/  FADD.FTZ R36, -R36, -RZ ;  /* 0x800000ff24247221 */ /* 0x000fc80000010100 */
[----:B------:R-:W-:-:S07]  /*f2c0*/  FFMA R38, R38, R36, R38 ;  /* 0x0000002426267223 */ /* 0x000fce0000000026 */
.L_x_196:
[----:B------:R-:W-:Y:S05]  /*f2d0*/  BSYNC B1 ;  /* 0x0000000000017941 */ /* 0x000fea0003800000 */
.L_x_194:
        /* <DEDUP_REMOVED lines=10> */
.L_x_198:
[----:B------:R-:W1:Y:S02]  /*f380*/  MUFU.RCP R37, R33 ;  /* 0x0000002100257308 */ /* 0x000e640000001000 */
[----:B-1----:R-:W-:-:S04]  /*f390*/  FFMA R33, R33, R37, -1 ;  /* 0xbf80000021217423 */ /* 0x002fc80000000025 */
[----:B------:R-:W-:-:S04]  /*f3a0*/  FADD.FTZ R33, -R33, -RZ ;  /* 0x800000ff21217221 */ /* 0x000fc80000010100 */
[----:B------:R-:W-:-:S07]  /*f3b0*/  FFMA R37, R37, R33, R37 ;  /* 0x0000002125257223 */ /* 0x000fce0000000025 */
.L_x_199:
[----:B------:R-:W-:Y:S05]  /*f3c0*/  BSYNC B1 ;  /* 0x0000000000017941 */ /* 0x000fea0003800000 */
.L_x_197:
        /* <DEDUP_REMOVED lines=10> */
.L_x_201:
[----:B------:R-:W1:Y:S02]  /*f470*/  MUFU.RCP R36, R32 ;  /* 0x0000002000247308 */ /* 0x000e640000001000 */
[----:B-1----:R-:W-:-:S04]  /*f480*/  FFMA R32, R32, R36, -1 ;  /* 0xbf80000020207423 */ /* 0x002fc80000000024 */
[----:B------:R-:W-:-:S04]  /*f490*/  FADD.FTZ R32, -R32, -RZ ;  /* 0x800000ff20207221 */ /* 0x000fc80000010100 */
[----:B------:R-:W-:-:S07]  /*f4a0*/  FFMA R36, R36, R32, R36 ;  /* 0x0000002024247223 */ /* 0x000fce0000000024 */
.L_x_202:
[----:B------:R-:W-:Y:S05]  /*f4b0*/  BSYNC B1 ;  /* 0x0000000000017941 */ /* 0x000fea0003800000 */
.L_x_200:
        /* <DEDUP_REMOVED lines=10> */
.L_x_204:
[----:B------:R-:W1:Y:S02]  /*f560*/  MUFU.RCP R33, R25 ;  /* 0x0000001900217308 */ /* 0x000e640000001000 */
[----:B-1----:R-:W-:-:S04]  /*f570*/  FFMA R25, R25, R33, -1 ;  /* 0xbf80000019197423 */ /* 0x002fc80000000021 */
[----:B------:R-:W-:-:S04]  /*f580*/  FADD.FTZ R25, -R25, -RZ ;  /* 0x800000ff19197221 */ /* 0x000fc80000010100 */
[----:B------:R-:W-:-:S07]  /*f590*/  FFMA R33, R33, R25, R33 ;  /* 0x0000001921217223 */ /* 0x000fce0000000021 */
.L_x_205:
[----:B------:R-:W-:Y:S05]  /*f5a0*/  BSYNC B1 ;  /* 0x0000000000017941 */ /* 0x000fea0003800000 */
.L_x_203:
        /* <DEDUP_REMOVED lines=10> */
.L_x_207:
[----:B------:R-:W1:Y:S02]  /*f650*/  MUFU.RCP R32, R20 ;  /* 0x0000001400207308 */ /* 0x000e640000001000 */
[----:B-1----:R-:W-:-:S04]  /*f660*/  FFMA R20, R20, R32, -1 ;  /* 0xbf80000014147423 */ /* 0x002fc80000000020 */
[----:B------:R-:W-:-:S04]  /*f670*/  FADD.FTZ R20, -R20, -RZ ;  /* 0x800000ff14147221 */ /* 0x000fc80000010100 */
[----:B------:R-:W-:-:S07]  /*f680*/  FFMA R32, R32, R20, R32 ;  /* 0x0000001420207223 */ /* 0x000fce0000000020 */
.L_x_208:
[----:B------:R-:W-:Y:S05]  /*f690*/  BSYNC B1 ;  /* 0x0000000000017941 */ /* 0x000fea0003800000 */
.L_x_206:
        /* <DEDUP_REMOVED lines=10> */
.L_x_210:
[----:B------:R-:W1:Y:S02]  /*f740*/  MUFU.RCP R25, R21 ;  /* 0x0000001500197308 */ /* 0x000e640000001000 */
[----:B-1----:R-:W-:-:S04]  /*f750*/  FFMA R21, R21, R25, -1 ;  /* 0xbf80000015157423 */ /* 0x002fc80000000019 */
[----:B------:R-:W-:-:S04]  /*f760*/  FADD.FTZ R21, -R21, -RZ ;  /* 0x800000ff15157221 */ /* 0x000fc80000010100 */
[----:B------:R-:W-:-:S07]  /*f770*/  FFMA R25, R25, R21, R25 ;  /* 0x0000001519197223 */ /* 0x000fce0000000019 */
.L_x_211:
[----:B------:R-:W-:Y:S05]  /*f780*/  BSYNC B1 ;  /* 0x0000000000017941 */ /* 0x000fea0003800000 */
.L_x_209:
        /* <DEDUP_REMOVED lines=10> */
.L_x_213:
[----:B------:R-:W1:Y:S02]  /*f830*/  MUFU.RCP R21, R22 ;  /* 0x0000001600157308 */ /* 0x000e640000001000 */
[----:B-1----:R-:W-:-:S04]  /*f840*/  FFMA R22, R22, R21, -1 ;  /* 0xbf80000016167423 */ /* 0x002fc80000000015 */
[----:B------:R-:W-:-:S04]  /*f850*/  FADD.FTZ R22, -R22, -RZ ;  /* 0x800000ff16167221 */ /* 0x000fc80000010100 */
[----:B------:R-:W-:-:S07]  /*f860*/  FFMA R21, R21, R22, R21 ;  /* 0x0000001615157223 */ /* 0x000fce0000000015 */
.L_x_214:
[----:B------:R-:W-:Y:S05]  /*f870*/  BSYNC B1 ;  /* 0x0000000000017941 */ /* 0x000fea0003800000 */
.L_x_212:
        /* <DEDUP_REMOVED lines=10> */
.L_x_216:
[----:B------:R-:W1:Y:S02]  /*f920*/  MUFU.RCP R20, R23 ;  /* 0x0000001700147308 */ /* 0x000e640000001000 */
[----:B-1----:R-:W-:-:S04]  /*f930*/  FFMA R23, R23, R20, -1 ;  /* 0xbf80000017177423 */ /* 0x002fc80000000014 */
[----:B------:R-:W-:-:S04]  /*f940*/  FADD.FTZ R23, -R23, -RZ ;  /* 0x800000ff17177221 */ /* 0x000fc80000010100 */
[----:B------:R-:W-:-:S07]  /*f950*/  FFMA R20, R20, R23, R20 ;  /* 0x0000001714147223 */ /* 0x000fce0000000014 */
.L_x_217:
[----:B------:R-:W-:Y:S05]  /*f960*/  BSYNC B1 ;  /* 0x0000000000017941 */ /* 0x000fea0003800000 */
.L_x_215:
        /* <DEDUP_REMOVED lines=9> */
.L_x_219:
[----:B------:R-:W1:Y:S02]  /*fa00*/  MUFU.RCP R0, R24 ;  /* 0x0000001800007308 */ /* 0x000e640000001000 */
[----:B-1----:R-:W-:-:S04]  /*fa10*/  FFMA R24, R24, R0, -1 ;  /* 0xbf80000018187423 */ /* 0x002fc80000000000 */
[----:B------:R-:W-:-:S04]  /*fa20*/  FADD.FTZ R24, -R24, -RZ ;  /* 0x800000ff18187221 */ /* 0x000fc80000010100 */
[----:B------:R-:W-:-:S07]  /*fa30*/  FFMA R0, R0, R24, R0 ;  /* 0x0000001800007223 */ /* 0x000fce0000000000 */
.L_x_220:
[----:B------:R-:W-:Y:S05]  /*fa40*/  BSYNC B1 ;  /* 0x0000000000017941 */ /* 0x000fea0003800000 */
.L_x_218:
        /* <DEDUP_REMOVED lines=46> */
.L_x_222:
[----:B------:R-:W-:Y:S05]  /*fd30*/  BSYNC B0 ;  /* 0x0000000000007941 */ /* 0x000fea0003800000 */
.L_x_221:
[----:B------:R-:W-:Y:S01]  /*fd40*/  IADD3 R3, R14, 0x4200, RZ ;  /* 0x000042000e037810 */ /* 0x000fe20007ffe0ff */
        /* <DEDUP_REMOVED lines=8> */
.L_x_225:
[----:B------:R-:W-:-:S04]  /*fdd0*/  ULEA UR4, UR36, UR46, 0x3 ;  /* 0x0000002e24047291 */ /* 0x000fc8000f8e183f */
[----:B------:R-:W-:-:S04]  /*fde0*/  UIADD3 UR4, UR4, 0x50, URZ ;  /* 0x0000005004047890 */ /* 0x000fc8000fffe03f */
[----:B------:R-:W-:-:S09]  /*fdf0*/  UPRMT UR4, UR47, 0x654, UR4 ;  /* 0x000006542f047896 */ /* 0x000fd20008000004 */
[----:B------:R-:W-:Y:S03]  /*fe00*/  SYNCS.ARRIVE.TRANS64.RED.A1T0 RZ, [UR4], RZ ;  /* 0x000000ffffff79a7 */ /* 0x000fe60008100404 */
.L_x_224:
[----:B------:R-:W-:Y:S05]  /*fe10*/  BSYNC B0 ;  /* 0x0000000000007941 */ /* 0x000fea0003800000 */
.L_x_223:
[----:B------:R-:W-:Y:S01]  /*fe20*/  UIADD3 UR4, UR36, 0x1, URZ ;  /* 0x0000000124047890 */ /* 0x000fe2000fffe03f */
[----:B------:R-:W-:Y:S03]  /*fe30*/  BSSY B0, `(.L_x_226) ;  /* 0x0000018000007945 */ /* 0x000fe60003800000 */
[----:B------:R-:W-:-:S04]  /*fe40*/  UISETP.NE.AND UP0, UPT, UR4, 0x4, UPT ;  /* 0x000000040400788c */ /* 0x000fc8000bf05270 */
[----:B------:R-:W-:Y:S01]  /*fe50*/  USEL UR8, UR4, URZ, UP0 ;  /* 0x0000003f04087287 */ /* 0x000fe20008000000 */
[----:B------:R-:W-:Y:S11]  /*fe60*/  @P0 BRA `(.L_x_227) ;  /* 0x0000000000500947 */ /* 0x000ff60003800000 */
[----:B------:R-:W-:-:S06]  /*fe70*/  UISETP.NE.AND UP0, UPT, UR43, 0x3, UPT ;  /* 0x000000032b00788c */ /* 0x000fcc000bf05270 */
[----:B------:R-:W-:-:S13]  /*fe80*/  PLOP3.LUT P2, PT, PT, PT, UP0, 0x80, 0x0 ;  /* 0x000000000000781c */ /* 0x000fda0003f4f008 */
[----:B------:R-:W-:Y:S05]  /*fe90*/  @!P2 BRA `(.L_x_228) ;  /* 0x000000000004a947 */ /* 0x000fea0003800000 */
[----:B------:R-:W-:Y:S01]  /*fea0*/  BPT.TRAP 0x1 ;  /* 0x000000040000795c */ /* 0x000fe20000300000 */
.L_x_228:
[----:B------:R-:W-:Y:S01]  /*feb0*/  LEA R3, R12, UR46, 0x3 ;  /* 0x0000002e0c037c11 */ /* 0x000fe2000f8e18ff */
[----:B------:R-:W-:Y:S01]  /*fec0*/  BSSY B1, `(.L_x_229) ;  /* 0x0000004000017945 */ /* 0x000fe20003800000 */
[----:B-1----:R-:W-:-:S04]  /*fed0*/  SHF.L.U32 R0, R13, 0x1f, RZ ;  /* 0x0000001f0d007819 */ /* 0x002fc800000006ff */
[----:B------:R-:W1:Y:S02]  /*fee0*/  SYNCS.PHASECHK.TRANS64.TRYWAIT P2, [R3+URZ+0x30], R0 ;  /* 0x00003000030075a7 */ /* 0x000e64000804017f */
[----:B-1----:R-:W-:Y:S05]  /*fef0*/  @!P2 BRA `(.L_x_230) ;  /* 0x000001e0007ca947 */ /* 0x002fea0003800000 */
.L_x_1130:
[----:B------:R-:W-:Y:S05]  /*ff00*/  BSYNC B1 ;  /* 0x0000000000017941 */ /* 0x000fea0003800000 */
.L_x_229:
[----:B-1----:R-:W-:Y:S01]  /*ff10*/  @!P1 LEA R3, R12, R15, 0xd ;  /* 0x0000000f0c039211 */ /* 0x002fe200078e68ff */
[----:B------:R-:W-:Y:S05]  /*ff20*/  @!P1 WARPSYNC.ALL ;  /* 0x0000000000009948 */ /* 0x000fea0003800000 */
[----:B------:R-:W-:Y:S01]  /*ff30*/  @!P1 LEA R0, R18, R3, 0x1 ;  /* 0x0000000312009211 */ /* 0x000fe200078e08ff */
[----:B------:R2:W3:Y:S01]  /*ff40*/  @!P1 LDSM.16.M88.4 R8, [R3] ;  /* 0x000000000308983b */ /* 0x0004e20000000200 */
[----:B------:R-:W-:-:S03]  /*ff50*/  IADD3 R12, R12, 0x1, RZ ;  /* 0x000000010c0c7810 */ /* 0x000fc60007ffe0ff */
[----:B------:R2:W4:Y:S01]  /*ff60*/  @!P1 LDSM.16.M88.4 R4, [R0] ;  /* 0x000000000004983b */ /* 0x0005220000000200 */
[----:B------:R-:W-:-:S04]  /*ff70*/  ISETP.NE.AND P2, PT, R12, 0x4, PT ;  /* 0x000000040c00780c */ /* 0x000fc80003f45270 */
[----:B------:R-:W-:Y:S02]  /*ff80*/  SEL R2, RZ, 0x1, P2 ;  /* 0x00000001ff027807 */ /* 0x000fe40001000000 */
[----:B------:R-:W-:Y:S02]  /*ff90*/  SEL R12, R12, RZ, P2 ;  /* 0x000000ff0c0c7207 */ /* 0x000fe40001000000 */
[----:B--2---:R-:W-:-:S07]  /*ffa0*/  LOP3.LUT R13, R13, R2, RZ, 0x3c, !PT ;  /* 0x000000020d0d7212 */ /* 0x004fce00078e3cff */
.L_x_227:
[----:B------:R-:W-:Y:S05]  /*ffb0*/  BSYNC B0 ;  /* 0x0000000000007941 */ /* 0x000fea0003800000 */
.L_x_226:
[--C-:B-1-3--:R-:W-:Y:S02]  /*ffc0*/  HADD2.F32 R0, -RZ, R8.reuse.H0_H0 ;  /* 0x20000008ff007230 */ /* 0x10afe40000004100 */
[C---:B------:R-:W-:Y:S01]  /*ffd0*/  FMUL R159, R17.reuse, R40 ;  /* 0x00000028119f7220 */ /* 0x040fe20000400000 */
[--C-:B------:R-:W-:Y:S02]  /*ffe0*/  HADD2.F32 R2, -RZ, R9.reuse.H1_H1 ;  /* 0x30000009ff027230 */ /* 0x100fe40000004100 */
[C---:B------:R-:W-:Y:S01]  /*fff0*/  FMUL R155, R17.reuse, R43 ;  /* 0x0000002b119b7220 */ /* 0x040fe20000400000 */
[----:B------:R-:W-:Y:S01]  /*10000*/  FMUL R157, R17, R42 ;  /* 0x0000002a119d7220 */ /* 0x000fe20000400000 */
[C---:B------:R-:W-:Y:S01]  /*10010*/  FFMA R159, R16.reuse, R0, R159 ;  /* 0x00000000109f7223 */ /* 0x040fe2000000009f */
[----:B------:R-:W-:Y:S01]  /*10020*/  HADD2.F32 R0, -RZ, R9.H0_H0 ;  /* 0x20000009ff007230 */ /* 0x000fe20000004100 */
[----:B------:R-:W-:Y:S01]  /*10030*/  MOV R38, 0x3bbb989d ;  /* 0x3bbb989d00267802 */ /* 0x000fe20000000f00 */
[----:B------:R-:W-:Y:S01]  /*10040*/  FFMA R155, R16, R2, R155 ;  /* 0x00000002109b7223 */ /* 0x000fe2000000009b */
[----:B------:R-:W-:Y:S01]  /*10050*/  MOV R39, 0x437c0000 ;  /* 0x437c000000277802 */ /* 0x000fe20000000f00 */
[----:B------:R-:W-:-:S02]  /*10060*/  HADD2.F32 R158, -RZ, R8.H1_H1 ;  /* 0x30000008ff9e7230 */ /* 0x000fc40000004100 */
[----:B------:R-:W-:Y:S01]  /*10070*/  FFMA R157, R16, R0, R157 ;  /* 0x00000000109d7223 */ /* 0x000fe2000000009d */
[-C--:B------:R-:W-:Y:S01]  /*10080*/  FFMA.SAT R2, -R155, R38.reuse, 0.5 ;  /* 0x3f0000009b027423 */ /* 0x080fe20000002126 */
[-C--:B------:R-:W-:Y:S01]  /*10090*/  FFMA.SAT R0, -R159, R38.reuse, 0.5 ;  /* 0x3f0000009f007423 */ /* 0x080fe20000002126 */
[----:B------:R-:W-:Y:S01]  /*100a0*/  FMUL R41, R17, R41 ;  /* 0x0000002911297220 */ /* 0x000fe20000400000 */
[----:B------:R-:W-:Y:S01]  /*100b0*/  FFMA.SAT R3, -R157, R38, 0.5 ;  /* 0x3f0000009d037423 */ /* 0x000fe20000002126 */
[-C--:B------:R-:W-:Y:S01]  /*100c0*/  FFMA.RM R2, R2, R39.reuse, 12582913 ;  /* 0x4b40000102027423 */ /* 0x080fe20000004027 */
[-C--:B------:R-:W-:Y:S01]  /*100d0*/  FFMA.RM R0, R0, R39.reuse, 12582913 ;  /* 0x4b40000100007423 */ /* 0x080fe20000004027 */
[----:B------:R-:W-:Y:S01]  /*100e0*/  FFMA R158, R16, R158, R41 ;  /* 0x0000009e109e7223 */ /* 0x000fe20000000029 */
[-C--:B------:R-:W-:Y:S01]  /*100f0*/  FFMA.RM R3, R3, R39.reuse, 12582913 ;  /* 0x4b40000103037423 */ /* 0x080fe20000004027 */
[----:B------:R-:W-:Y:S01]  /*10100*/  FADD R22, R2, -12583039 ;  /* 0xcb40007f02167421 */ /* 0x000fe20000000000 */
[----:B------:R-:W-:Y:S01]  /*10110*/  FADD R21, R0, -12583039 ;  /* 0xcb40007f00157421 */ /* 0x000fe20000000000 */
[----:B------:R-:W-:Y:S01]  /*10120*/  SHF.L.U32 R2, R2, 0x17, RZ ;  /* 0x0000001702027819 */ /* 0x000fe200000006ff */
[----:B------:R-:W-:Y:S01]  /*10130*/  FADD R153, R3, -12583039 ;  /* 0xcb40007f03997421 */ /* 0x000fe20000000000 */
[----:B------:R-:W-:Y:S01]  /*10140*/  FFMA R22, -R155, 1.4426950216293334961, -R22 ;  /* 0x3fb8aa3b9b167823 */ /* 0x000fe20000000916 */
[----:B------:R-:W-:Y:S01]  /*10150*/  FFMA R21, -R159, 1.4426950216293334961, -R21 ;  /* 0x3fb8aa3b9f157823 */ /* 0x000fe20000000915 */
[----:B------:R-:W-:Y:S01]  /*10160*/  FFMA.SAT R20, -R158, R38, 0.5 ;  /* 0x3f0000009e147423 */ /* 0x000fe20000002126 */
[----:B------:R-:W-:Y:S01]  /*10170*/  FFMA R153, -R157, 1.4426950216293334961, -R153 ;  /* 0x3fb8aa3b9d997823 */ /* 0x000fe20000000999 */
[----:B------:R-:W-:Y:S01]  /*10180*/  FFMA R22, -R155, 1.925963033500011079e-08, R22 ;  /* 0x32a570609b167823 */ /* 0x000fe20000000116 */
[----:B------:R-:W-:Y:S01]  /*10190*/  FFMA R21, -R159, 1.925963033500011079e-08, R21 ;  /* 0x32a570609f157823 */ /* 0x000fe20000000115 */
[----:B------:R-:W-:Y:S01]  /*101a0*/  SHF.L.U32 R3, R3, 0x17, RZ ;  /* 0x0000001703037819 */ /* 0x000fe200000006ff */
[----:B------:R-:W-:Y:S01]  /*101b0*/  FFMA R153, -R157, 1.925963033500011079e-08, R153 ;  /* 0x32a570609d997823 */ /* 0x000fe20000000199 */
[----:B------:R-:W1:Y:S01]  /*101c0*/  MUFU.EX2 R152, R22 ;  /* 0x0000001600987308 */ /* 0x000e620000000800 */
[C---:B------:R-:W-:Y:S01]  /*101d0*/  FMUL R43, R17.reuse, R44 ;  /* 0x0000002c112b7220 */ /* 0x040fe20000400000 */
[----:B------:R-:W-:Y:S01]  /*101e0*/  FFMA.RM R20, R20, R39, 12582913 ;  /* 0x4b40000114147423 */ /* 0x000fe20000004027 */
[----:B------:R-:W-:Y:S01]  /*101f0*/  SHF.L.U32 R0, R0, 0x17, RZ ;  /* 0x0000001700007819 */ /* 0x000fe200000006ff */
[C---:B------:R-:W-:Y:S01]  /*10200*/  FMUL R42, R17.reuse, R45 ;  /* 0x0000002d112a7220 */ /* 0x040fe20000400000 */
[C---:B------:R-:W-:Y:S01]  /*10210*/  FMUL R41, R17.reuse, R46 ;  /* 0x0000002e11297220 */ /* 0x040fe20000400000 */
[C---:B------:R-:W-:Y:S01]  /*10220*/  FADD R154, R20.reuse, -12583039 ;  /* 0xcb40007f149a7421 */ /* 0x040fe20000000000 */
[C---:B------:R-:W-:Y:S01]  /*10230*/  FMUL R40, R17.reuse, R47 ;  /* 0x0000002f11287220 */ /* 0x040fe20000400000 */
[----:B------:R-:W2:Y:S01]  /*10240*/  MUFU.EX2 R153, R153 ;  /* 0x0000009900997308 */ /* 0x000ea20000000800 */
[----:B------:R-:W-:Y:S01]  /*10250*/  SHF.L.U32 R20, R20, 0x17, RZ ;  /* 0x0000001714147819 */ /* 0x000fe200000006ff */
[----:B------:R-:W-:Y:S01]  /*10260*/  FFMA R154, -R158, 1.4426950216293334961, -R154 ;  /* 0x3fb8aa3b9e9a7823 */ /* 0x000fe2000000099a */
[C---:B------:R-:W-:Y:S01]  /*10270*/  FMUL R50, R17.reuse, R50 ;  /* 0x0000003211327220 */ /* 0x040fe20000400000 */
[----:B------:R-:W-:Y:S01]  /*10280*/  FMUL R51, R17, R51 ;  /* 0x0000003311337220 */ /* 0x000fe20000400000 */
[----:B----4-:R-:W-:-:S02]  /*10290*/  HADD2.F32 R30, -RZ, R6.H0_H0 ;  /* 0x20000006ff1e7230 */ /* 0x010fc40000004100 */
[----:B------:R-:W-:Y:S01]  /*102a0*/  FFMA R154, -R158, 1.925963033500011079e-08, R154 ;  /* 0x32a570609e9a7823 */ /* 0x000fe2000000019a */
[C---:B------:R-:W-:Y:S01]  /*102b0*/  FMUL R52, R17.reuse, R52 ;  /* 0x0000003411347220 */ /* 0x040fe20000400000 */
[----:B------:R-:W3:Y:S01]  /*102c0*/  MUFU.EX2 R21, R21 ;  /* 0x0000001500157308 */ /* 0x000ee20000000800 */
[----:B-1----:R-:W-:Y:S01]  /*102d0*/  FFMA R152, R2, R152, 1 ;  /* 0x3f80000002987423 */ /* 0x002fe20000000098 */
[----:B------:R-:W-:Y:S02]  /*102e0*/  HADD2.F32 R2, -RZ, R10.H0_H0 ;  /* 0x2000000aff027230 */ /* 0x000fe40000004100 */
[----:B------:R-:W-:Y:S01]  /*102f0*/  FFMA R30, R16, R30, R52 ;  /* 0x0000001e101e7223 */ /* 0x000fe20000000034 */
[----:B------:R-:W-:Y:S02]  /*10300*/  HADD2.F32 R31, -RZ, R6.H1_H1 ;  /* 0x30000006ff1f7230 */ /* 0x000fe40000004100 */
[----:B------:R-:W-:Y:S01]  /*10310*/  FMUL R53, R17, R53 ;  /* 0x0000003511357220 */ /* 0x000fe20000400000 */
[----:B------:R-:W-:-:S02]  /*10320*/  HADD2.F32 R32, -RZ, R7.H0_H0 ;  /* 0x20000007ff207230 */ /* 0x000fc40000004100 */
[C---:B------:R-:W-:Y:S01]  /*10330*/  FFMA R43, R16.reuse, R2, R43 ;  /* 0x00000002102b7223 */ /* 0x040fe2000000002b */
[--C-:B------:R-:W-:Y:S02]  /*10340*/  HADD2.F32 R2, -RZ, R11.reuse.H0_H0 ;  /* 0x2000000bff027230 */ /* 0x100fe40000004100 */
[----:B--2---:R-:W-:Y:S01]  /*10350*/  FFMA R153, R3, R153, 1 ;  /* 0x3f80000003997423 */ /* 0x004fe20000000099 */
[----:B------:R-:W-:Y:S01]  /*10360*/  HADD2.F32 R3, -RZ, R10.H1_H1 ;  /* 0x3000000aff037230 */ /* 0x000fe20000004100 */
[----:B------:R-:W1:Y:S01]  /*10370*/  MUFU.EX2 R154, R154 ;  /* 0x0000009a009a7308 */ /* 0x000e620000000800 */
[C---:B------:R-:W-:Y:S01]  /*10380*/  FFMA R31, R16.reuse, R31, R53 ;  /* 0x0000001f101f7223 */ /* 0x040fe20000000035 */
[C---:B------:R-:W-:Y:S01]  /*10390*/  FFMA R41, R16.reuse, R2, R41 ;  /* 0x0000000210297223 */ /* 0x040fe20000000029 */
[----:B------:R-:W-:Y:S01]  /*103a0*/  FMUL R54, R17, R54 ;  /* 0x0000003611367220 */ /* 0x000fe20000400000 */
[----:B------:R-:W-:Y:S01]  /*103b0*/  FFMA R42, R16, R3, R42 ;  /* 0x00000003102a7223 */ /* 0x000fe2000000002a */
[----:B------:R-:W-:-:S02]  /*103c0*/  HADD2.F32 R3, -RZ, R11.H1_H1 ;  /* 0x3000000bff037230 */ /* 0x000fc40000004100 */
[----:B---3--:R-:W-:Y:S01]  /*103d0*/  FFMA R0, R0, R21, 1 ;  /* 0x3f80000000007423 */ /* 0x008fe20000000015 */
[-C--:B------:R-:W-:Y:S01]  /*103e0*/  FFMA.SAT R21, -R43, R38.reuse, 0.5 ;  /* 0x3f0000002b157423 */ /* 0x080fe20000002126 */
[----:B------:R-:W-:Y:S01]  /*103f0*/  FFMA.SAT R2, -R42, R38, 0.5 ;  /* 0x3f0000002a027423 */ /* 0x000fe20000002126 */
[----:B------:R-:W-:Y:S02]  /*10400*/  HADD2.F32 R33, -RZ, R7.H1_H1 ;  /* 0x30000007ff217230 */ /* 0x000fe40000004100 */
[----:B------:R-:W-:Y:S01]  /*10410*/  FFMA R40, R16, R3, R40 ;  /* 0x0000000310287223 */ /* 0x000fe20000000028 */
[-C--:B------:R-:W-:Y:S01]  /*10420*/  FFMA.RM R21, R21, R39.reuse, 12582913 ;  /* 0x4b40000115157423 */ /* 0x080fe20000004027 */
[----:B------:R-:W-:Y:S01]  /*10430*/  FFMA.RM R2, R2, R39, 12582913 ;  /* 0x4b40000102027423 */ /* 0x000fe20000004027 */
[----:B------:R-:W-:Y:S01]  /*10440*/  FMUL R55, R17, R55 ;  /* 0x0000003711377220 */ /* 0x000fe20000400000 */
[----:B------:R-:W-:Y:S01]  /*10450*/  FFMA R32, R16, R32, R54 ;  /* 0x0000002010207223 */ /* 0x000fe20000000036 */
[----:B------:R-:W-:Y:S01]  /*10460*/  FADD R3, R21, -12583039 ;  /* 0xcb40007f15037421 */ /* 0x000fe20000000000 */
[----:B------:R-:W-:Y:S01]  /*10470*/  FADD R22, R2, -12583039 ;  /* 0xcb40007f02167421 */ /* 0x000fe20000000000 */
[----:B-1----:R-:W-:Y:S01]  /*10480*/  FFMA R154, R20, R154, 1 ;  /* 0x3f800000149a7423 */ /* 0x002fe2000000009a */
[----:B------:R-:W-:Y:S01]  /*10490*/  FFMA.SAT R20, -R41, R38, 0.5 ;  /* 0x3f00000029147423 */ /* 0x000fe20000002126 */
[C---:B------:R-:W-:Y:S01]  /*104a0*/  FFMA R3, -R43.reuse, 1.4426950216293334961, -R3 ;  /* 0x3fb8aa3b2b037823 */ /* 0x040fe20000000903 */
[----:B------:R-:W-:Y:S01]  /*104b0*/  FFMA R22, -R42, 1.4426950216293334961, -R22 ;  /* 0x3fb8aa3b2a167823 */ /* 0x000fe20000000916 */
[----:B------:R-:W-:Y:S01]  /*104c0*/  FFMA R33, R16, R33, R55 ;  /* 0x0000002110217223 */ /* 0x000fe20000000037 */
[----:B------:R-:W-:Y:S01]  /*104d0*/  FFMA.RM R20, R20, R39, 12582913 ;  /* 0x4b40000114147423 */ /* 0x000fe20000004027 */
[----:B------:R-:W-:Y:S01]  /*104e0*/  FFMA R3, -R43, 1.925963033500011079e-08, R3 ;  /* 0x32a570602b037823 */ /* 0x000fe20000000103 */
[----:B------:R-:W-:Y:S01]  /*104f0*/  FFMA R22, -R42, 1.925963033500011079e-08, R22 ;  /* 0x32a570602a167823 */ /* 0x000fe20000000116 */
[----:B------:R-:W-:Y:S01]  /*10500*/  BSSY B1, `(.L_x_231) ;  /* 0x000006b000017945 */ /* 0x000fe20003800000 */
[----:B------:R-:W-:Y:S01]  /*10510*/  FADD R23, R20, -12583039 ;  /* 0xcb40007f14177421 */ /* 0x000fe20000000000 */
[----:B------:R1:W2:Y:S03]  /*10520*/  MUFU.EX2 R26, R3 ;  /* 0x00000003001a7308 */ /* 0x0002a60000000800 */
[----:B------:R-:W-:-:S04]  /*10530*/  FFMA R23, -R41, 1.4426950216293334961, -R23 ;  /* 0x3fb8aa3b29177823 */ /* 0x000fc80000000917 */
[----:B------:R-:W-:Y:S01]  /*10540*/  FFMA R23, -R41, 1.925963033500011079e-08, R23 ;  /* 0x32a5706029177823 */ /* 0x000fe20000000117 */
[----:B------:R3:W-:Y:S01]  /*10550*/  MUFU.EX2 R27, R22 ;  /* 0x00000016001b7308 */ /* 0x0007e20000000800 */
[----:B-1----:R-:W-:-:S04]  /*10560*/  FFMA.SAT R3, -R40, R38, 0.5 ;  /* 0x3f00000028037423 */ /* 0x002fc80000002126 */
[----:B------:R-:W-:-:S03]  /*10570*/  FFMA.RM R3, R3, R39, 12582913 ;  /* 0x4b40000103037423 */ /* 0x000fc60000004027 */
[----:B------:R1:W4:Y:S01]  /*10580*/  MUFU.EX2 R25, R23 ;  /* 0x0000001700197308 */ /* 0x0003220000000800 */
[----:B---3--:R-:W-:-:S04]  /*10590*/  FADD R22, R3, -12583039 ;  /* 0xcb40007f03167421 */ /* 0x008fc80000000000 */
[----:B------:R-:W-:-:S04]  /*105a0*/  FFMA R22, -R40, 1.4426950216293334961, -R22 ;  /* 0x3fb8aa3b28167823 */ /* 0x000fc80000000916 */
[----:B------:R-:W-:Y:S01]  /*105b0*/  FFMA R22, -R40, 1.925963033500011079e-08, R22 ;  /* 0x32a5706028167823 */ /* 0x000fe20000000116 */
[----:B-1----:R-:W-:Y:S02]  /*105c0*/  SHF.L.U32 R23, R21, 0x17, RZ ;  /* 0x0000001715177819 */ /* 0x002fe400000006ff */
[----:B------:R-:W-:Y:S01]  /*105d0*/  SHF.L.U32 R21, R20, 0x17, RZ ;  /* 0x0000001714157819 */ /* 0x000fe200000006ff */
[----:B------:R1:W3:Y:S01]  /*105e0*/  MUFU.EX2 R24, R22 ;  /* 0x0000001600187308 */ /* 0x0002e20000000800 */
[----:B------:R-:W-:Y:S01]  /*105f0*/  SHF.L.U32 R20, R3, 0x17, RZ ;  /* 0x0000001703147819 */ /* 0x000fe200000006ff */
[----:B--2---:R-:W-:Y:S02]  /*10600*/  FFMA R23, R23, R26, 1 ;  /* 0x3f80000017177423 */ /* 0x004fe4000000001a */
[----:B----4-:R-:W-:Y:S01]  /*10610*/  FFMA R21, R21, R25, 1 ;  /* 0x3f80000015157423 */ /* 0x010fe20000000019 */
[----:B-1----:R-:W-:Y:S01]  /*10620*/  SHF.L.U32 R22, R2, 0x17, RZ ;  /* 0x0000001702167819 */ /* 0x002fe200000006ff */
[----:B------:R-:W-:-:S04]  /*10630*/  HADD2.F32 R2, -RZ, R4.H0_H0 ;  /* 0x20000004ff027230 */ /* 0x000fc80000004100 */
[----:B------:R-:W-:Y:S01]  /*10640*/  FFMA R22, R22, R27, 1 ;  /* 0x3f80000016167423 */ /* 0x000fe2000000001b */
[C---:B------:R-:W-:Y:S01]  /*10650*/  FMUL R27, R17.reuse, R49 ;  /* 0x00000031111b7220 */ /* 0x040fe20000400000 */
[----:B---3--:R-:W-:Y:S01]  /*10660*/  FFMA R20, R20, R24, 1 ;  /* 0x3f80000014147423 */ /* 0x008fe20000000018 */
[----:B------:R-:W-:-:S04]  /*10670*/  FMUL R24, R17, R48 ;  /* 0x0000003011187220 */ /* 0x000fc80000400000 */
[----:B------:R-:W-:Y:S01]  /*10680*/  FFMA R24, R16, R2, R24 ;  /* 0x0000000210187223 */ /* 0x000fe20000000018 */
[----:B------:R-:W-:-:S03]  /*10690*/  HADD2.F32 R2, -RZ, R4.H1_H1 ;  /* 0x30000004ff027230 */ /* 0x000fc60000004100 */
[----:B------:R-:W-:Y:S02]  /*106a0*/  FFMA.SAT R3, -R24, R38, 0.5 ;  /* 0x3f00000018037423 */ /* 0x000fe40000002126 */
[----:B------:R-:W-:Y:S02]  /*106b0*/  FFMA R27, R16, R2, R27 ;  /* 0x00000002101b7223 */ /* 0x000fe4000000001b */
[-C--:B------:R-:W-:Y:S02]  /*106c0*/  FFMA.RM R3, R3, R39.reuse, 12582913 ;  /* 0x4b40000103037423 */ /* 0x080fe40000004027 */
[----:B------:R-:W-:Y:S02]  /*106d0*/  FFMA.SAT R2, -R27, R38, 0.5 ;  /* 0x3f0000001b027423 */ /* 0x000fe40000002126 */
[----:B------:R-:W-:Y:S02]  /*106e0*/  FADD R25, R3, -12583039 ;  /* 0xcb40007f03197421 */ /* 0x000fe40000000000 */
[----:B------:R-:W-:-:S02]  /*106f0*/  FFMA.RM R2, R2, R39, 12582913 ;  /* 0x4b40000102027423 */ /* 0x000fc40000004027 */
[----:B------:R-:W-:Y:S02]  /*10700*/  FFMA R26, -R24, 1.4426950216293334961, -R25 ;  /* 0x3fb8aa3b181a7823 */ /* 0x000fe40000000919 */
[----:B------:R-:W-:Y:S02]  /*10710*/  FADD R25, R2, -12583039 ;  /* 0xcb40007f02197421 */ /* 0x000fe40000000000 */
[----:B------:R-:W-:Y:S02]  /*10720*/  FFMA R26, -R24, 1.925963033500011079e-08, R26 ;  /* 0x32a57060181a7823 */ /* 0x000fe4000000011a */
[C---:B------:R-:W-:Y:S02]  /*10730*/  FFMA R25, -R27.reuse, 1.4426950216293334961, -R25 ;  /* 0x3fb8aa3b1b197823 */ /* 0x040fe40000000919 */
[----:B------:R1:W2:Y:S02]  /*10740*/  MUFU.EX2 R29, R26 ;  /* 0x0000001a001d7308 */ /* 0x0002a40000000800 */
[----:B------:R-:W-:-:S06]  /*10750*/  FFMA R25, -R27, 1.925963033500011079e-08, R25 ;  /* 0x32a570601b197823 */ /* 0x000fcc0000000119 */
[----:B------:R3:W4:Y:S01]  /*10760*/  MUFU.EX2 R28, R25 ;  /* 0x00000019001c7308 */ /* 0x0007220000000800 */
[----:B-1----:R-:W-:Y:S02]  /*10770*/  SHF.L.U32 R26, R3, 0x17, RZ ;  /* 0x00000017031a7819 */ /* 0x002fe400000006ff */
[----:B---3--:R-:W-:-:S03]  /*10780*/  SHF.L.U32 R25, R2, 0x17, RZ ;  /* 0x0000001702197819 */ /* 0x008fc600000006ff */
[----:B--2---:R-:W-:Y:S01]  /*10790*/  FFMA R26, R26, R29, 1 ;  /* 0x3f8000001a1a7423 */ /* 0x004fe2000000001d */
[----:B------:R-:W-:-:S05]  /*107a0*/  HADD2.F32 R29, -RZ, R5.H1_H1 ;  /* 0x30000005ff1d7230 */ /* 0x000fca0000004100 */
[----:B------:R-:W-:Y:S01]  /*107b0*/  FFMA R29, R16, R29, R51 ;  /* 0x0000001d101d7223 */ /* 0x000fe20000000033 */
[----:B----4-:R-:W-:Y:S01]  /*107c0*/  FFMA R25, R25, R28, 1 ;  /* 0x3f80000019197423 */ /* 0x010fe2000000001c */
[----:B------:R-:W-:-:S05]  /*107d0*/  HADD2.F32 R28, -RZ, R5.H0_H0 ;  /* 0x20000005ff1c7230 */ /* 0x000fca0000004100 */
[----:B------:R-:W-:-:S04]  /*107e0*/  FFMA R28, R16, R28, R50 ;  /* 0x0000001c101c7223 */ /* 0x000fc80000000032 */
[----:B------:R-:W-:-:S04]  /*107f0*/  FFMA.SAT R2, -R28, R38, 0.5 ;  /* 0x3f0000001c027423 */ /* 0x000fc80000002126 */
[----:B------:R-:W-:-:S04]  /*10800*/  FFMA.RM R2, R2, R39, 12582913 ;  /* 0x4b40000102027423 */ /* 0x000fc80000004027 */
[C---:B------:R-:W-:Y:S01]  /*10810*/  FADD R3, R2.reuse, -12583039 ;  /* 0xcb40007f02037421 */ /* 0x040fe20000000000 */
[----:B------:R-:W-:Y:S01]  /*10820*/  SHF.L.U32 R34, R2, 0x17, RZ ;  /* 0x0000001702227819 */ /* 0x000fe200000006ff */
[----:B------:R-:W-:Y:S02]  /*10830*/  FFMA.SAT R2, -R29, R38, 0.5 ;  /* 0x3f0000001d027423 */ /* 0x000fe40000002126 */
[----:B------:R-:W-:Y:S02]  /*10840*/  FFMA R3, -R28, 1.4426950216293334961, -R3 ;  /* 0x3fb8aa3b1c037823 */ /* 0x000fe40000000903 */
[----:B------:R-:W-:Y:S02]  /*10850*/  FFMA.RM R2, R2, R39, 12582913 ;  /* 0x4b40000102027423 */ /* 0x000fe40000004027 */
[----:B------:R-:W-:-:S03]  /*10860*/  FFMA R3, -R28, 1.925963033500011079e-08, R3 ;  /* 0x32a570601c037823 */ /* 0x000fc60000000103 */
[----:B------:R-:W-:-:S03]  /*10870*/  SHF.L.U32 R35, R2, 0x17, RZ ;  /* 0x0000001702237819 */ /* 0x000fc600000006ff */
        /* <DEDUP_REMOVED lines=20> */
[----:B------:R-:W-:-:S04]  /*109c0*/  FFMA R3, -R31, 1.4426950216293334961, -R3 ;  /* 0x3fb8aa3b1f037823 */ /* 0x000fc80000000903 */
[----:B------:R-:W-:-:S06]  /*109d0*/  FFMA R3, -R31, 1.925963033500011079e-08, R3 ;  /* 0x32a570601f037823 */ /* 0x000fcc0000000103 */
[----:B------:R-:W1:Y:S02]  /*109e0*/  MUFU.EX2 R3, R3 ;  /* 0x0000000300037308 */ /* 0x000e640000000800 */
[----:B-1----:R-:W-:Y:S01]  /*109f0*/  FFMA R37, R37, R3, 1 ;  /* 0x3f80000025257423 */ /* 0x002fe20000000003 */
[----:B------:R-:W-:-:S04]  /*10a00*/  FFMA.SAT R3, -R32, R38, 0.5 ;  /* 0x3f00000020037423 */ /* 0x000fc80000002126 */
[-C--:B------:R-:W-:Y:S01]  /*10a10*/  FFMA.RM R3, R3, R39.reuse, 12582913 ;  /* 0x4b40000103037423 */ /* 0x080fe20000004027 */
[----:B------:R-:W-:-:S03]  /*10a20*/  FFMA.RM R39, R2, R39, 12582913 ;  /* 0x4b40000102277423 */ /* 0x000fc60000004027 */
        /* <DEDUP_REMOVED lines=20> */
.L_x_232:
[----:B------:R-:W1:Y:S02]  /*10b70*/  MUFU.RCP R52, R0 ;  /* 0x0000000000347308 */ /* 0x000e640000001000 */
[----:B-1----:R-:W-:-:S04]  /*10b80*/  FFMA R0, R0, R52, -1 ;  /* 0xbf80000000007423 */ /* 0x002fc80000000034 */
[----:B------:R-:W-:-:S04]  /*10b90*/  FADD.FTZ R0, -R0, -RZ ;  /* 0x800000ff00007221 */ /* 0x000fc80000010100 */
[----:B------:R-:W-:-:S07]  /*10ba0*/  FFMA R52, R52, R0, R52 ;  /* 0x0000000034347223 */ /* 0x000fce0000000034 */
.L_x_233:
[----:B------:R-:W-:Y:S05]  /*10bb0*/  BSYNC B1 ;  /* 0x0000000000017941 */ /* 0x000fea0003800000 */
.L_x_231:
        /* <DEDUP_REMOVED lines=10> */
.L_x_235:
[----:B------:R-:W1:Y:S02]  /*10c60*/  MUFU.RCP R51, R154 ;  /* 0x0000009a00337308 */ /* 0x000e640000001000 */
[----:B-1----:R-:W-:-:S04]  /*10c70*/  FFMA R154, R154, R51, -1 ;  /* 0xbf8000009a9a7423 */ /* 0x002fc80000000033 */
[----:B------:R-:W-:-:S04]  /*10c80*/  FADD.FTZ R154, -R154, -RZ ;  /* 0x800000ff9a9a7221 */ /* 0x000fc80000010100 */
[----:B------:R-:W-:-:S07]  /*10c90*/  FFMA R51, R51, R154, R51 ;  /* 0x0000009a33337223 */ /* 0x000fce0000000033 */
.L_x_236:
[----:B------:R-:W-:Y:S05]  /*10ca0*/  BSYNC B1 ;  /* 0x0000000000017941 */ /* 0x000fea0003800000 */
.L_x_234:
        /* <DEDUP_REMOVED lines=10> */
.L_x_238:
[----:B------:R-:W1:Y:S02]  /*10d50*/  MUFU.RCP R50, R153 ;  /* 0x0000009900327308 */ /* 0x000e640000001000 */
[----:B-1----:R-:W-:-:S04]  /*10d60*/  FFMA R153, R153, R50, -1 ;  /* 0xbf80000099997423 */ /* 0x002fc80000000032 */
[----:B------:R-:W-:-:S04]  /*10d70*/  FADD.FTZ R153, -R153, -RZ ;  /* 0x800000ff99997221 */ /* 0x000fc80000010100 */
[----:B------:R-:W-:-:S07]  /*10d80*/  FFMA R50, R50, R153, R50 ;  /* 0x0000009932327223 */ /* 0x000fce0000000032 */
.L_x_239:
[----:B------:R-:W-:Y:S05]  /*10d90*/  BSYNC B1 ;  /* 0x0000000000017941 */ /* 0x000fea0003800000 */
.L_x_237:
        /* <DEDUP_REMOVED lines=10> */
.L_x_241:
[----:B------:R-:W1:Y:S02]  /*10e40*/  MUFU.RCP R49, R152 ;  /* 0x0000009800317308 */ /* 0x000e640000001000 */
[----:B-1----:R-:W-:-:S04]  /*10e50*/  FFMA R152, R152, R49, -1 ;  /* 0xbf80000098987423 */ /* 0x002fc80000000031 */
[----:B------:R-:W-:-:S04]  /*10e60*/  FADD.FTZ R152, -R152, -RZ ;  /* 0x800000ff98987221 */ /* 0x000fc80000010100 */
[----:B------:R-:W-:-:S07]  /*10e70*/  FFMA R49, R49, R152, R49 ;  /* 0x0000009831317223 */ /* 0x000fce0000000031 */
.L_x_242:
[----:B------:R-:W-:Y:S05]  /*10e80*/  BSYNC B1 ;  /* 0x0000000000017941 */ /* 0x000fea0003800000 */
.L_x_240:
        /* <DEDUP_REMOVED lines=10> */
.L_x_244:
[----:B------:R-:W1:Y:S02]  /*10f30*/  MUFU.RCP R48, R23 ;  /* 0x0000001700307308 */ /* 0x000e640000001000 */
[----:B-1----:R-:W-:-:S04]  /*10f40*/  FFMA R23, R23, R48, -1 ;  /* 0xbf80000017177423 */ /* 0x002fc80000000030 */
[----:B------:R-:W-:-:S04]  /*10f50*/  FADD.FTZ R23, -R23, -RZ ;  /* 0x800000ff17177221 */ /* 0x000fc80000010100 */
[----:B------:R-:W-:-:S07]  /*10f60*/  FFMA R48, R48, R23, R48 ;  /* 0x0000001730307223 */ /* 0x000fce0000000030 */
.L_x_245:
[----:B------:R-:W-:Y:S05]  /*10f70*/  BSYNC B1 ;  /* 0x0000000000017941 */ /* 0x000fea0003800000 */
.L_x_243:
        /* <DEDUP_REMOVED lines=10> */
.L_x_247:
[----:B------:R-:W1:Y:S02]  /*11020*/  MUFU.RCP R47, R22 ;  /* 0x00000016002f7308 */ /* 0x000e640000001000 */
[----:B-1----:R-:W-:-:S04]  /*11030*/  FFMA R22, R22, R47, -1 ;  /* 0xbf80000016167423 */ /* 0x002fc8000000002f */
[----:B------:R-:W-:-:S04]  /*11040*/  FADD.FTZ R22, -R22, -RZ ;  /* 0x800000ff16167221 */ /* 0x000fc80000010100 */
[----:B------:R-:W-:-:S07]  /*11050*/  FFMA R47, R47, R22, R47 ;  /* 0x000000162f2f7223 */ /* 0x000fce000000002f */
.L_x_248:
[----:B------:R-:W-:Y:S05]  /*11060*/  BSYNC B1 ;  /* 0x0000000000017941 */ /* 0x000fea0003800000 */
.L_x_246:
        /* <DEDUP_REMOVED lines=10> */
.L_x_250:
[----:B------:R-:W1:Y:S02]  /*11110*/  MUFU.RCP R46, R21 ;  /* 0x00000015002e7308 */ /* 0x000e640000001000 */
[----:B-1----:R-:W-:-:S04]  /*11120*/  FFMA R21, R21, R46, -1 ;  /* 0xbf80000015157423 */ /* 0x002fc8000000002e */
[----:B------:R-:W-:-:S04]  /*11130*/  FADD.FTZ R21, -R21, -RZ ;  /* 0x800000ff15157221 */ /* 0x000fc80000010100 */
[----:B------:R-:W-:-:S07]  /*11140*/  FFMA R46, R46, R21, R46 ;  /* 0x000000152e2e7223 */ /* 0x000fce000000002e */
.L_x_251:
[----:B------:R-:W-:Y:S05]  /*11150*/  BSYNC B1 ;  /* 0x0000000000017941 */ /* 0x000fea0003800000 */
.L_x_249:
        /* <DEDUP_REMOVED lines=10> */
.L_x_253:
[----:B------:R-:W1:Y:S02]  /*11200*/  MUFU.RCP R45, R20 ;  /* 0x00000014002d7308 */ /* 0x000e640000001000 */
[----:B-1----:R-:W-:-:S04]  /*11210*/  FFMA R20, R20, R45, -1 ;  /* 0xbf80000014147423 */ /* 0x002fc8000000002d */
[----:B------:R-:W-:-:S04]  /*11220*/  FADD.FTZ R20, -R20, -RZ ;  /* 0x800000ff14147221 */ /* 0x000fc80000010100 */
[----:B------:R-:W-:-:S07]  /*11230*/  FFMA R45, R45, R20, R45 ;  /* 0x000000142d2d7223 */ /* 0x000fce000000002d */
.L_x_254:
[----:B------:R-:W-:Y:S05]  /*11240*/  BSYNC B1 ;  /* 0x0000000000017941 */ /* 0x000fea0003800000 */
.L_x_252:
        /* <DEDUP_REMOVED lines=10> */
.L_x_256:
[----:B------:R-:W1:Y:S02]  /*112f0*/  MUFU.RCP R44, R26 ;  /* 0x0000001a002c7308 */ /* 0x000e640000001000 */
[----:B-1----:R-:W-:-:S04]  /*11300*/  FFMA R26, R26, R44, -1 ;  /* 0xbf8000001a1a7423 */ /* 0x002fc8000000002c */
[----:B------:R-:W-:-:S04]  /*11310*/  FADD.FTZ R26, -R26, -RZ ;  /* 0x800000ff1a1a7221 */ /* 0x000fc80000010100 */
[----:B------:R-:W-:-:S07]  /*11320*/  FFMA R44, R44, R26, R44 ;  /* 0x0000001a2c2c7223 */ /* 0x000fce000000002c */
.L_x_257:
[----:B------:R-:W-:Y:S05]  /*11330*/  BSYNC B1 ;  /* 0x0000000000017941 */ /* 0x000fea0003800000 */
.L_x_255:
        /* <DEDUP_REMOVED lines=10> */
.L_x_259:
[----:B------:R-:W1:Y:S02]  /*113e0*/  MUFU.RCP R26, R25 ;  /* 0x00000019001a7308 */ /* 0x000e640000001000 */
[----:B-1----:R-:W-:-:S04]  /*113f0*/  FFMA R25, R25, R26, -1 ;  /* 0xbf80000019197423 */ /* 0x002fc8000000001a */
[----:B------:R-:W-:-:S04]  /*11400*/  FADD.FTZ R25, -R25, -RZ ;  /* 0x800000ff19197221 */ /* 0x000fc80000010100 */
[----:B------:R-:W-:-:S07]  /*11410*/  FFMA R26, R26, R25, R26 ;  /* 0x000000191a1a7223 */ /* 0x000fce000000001a */
.L_x_260:
[----:B------:R-:W-:Y:S05]  /*11420*/  BSYNC B1 ;  /* 0x0000000000017941 */ /* 0x000fea0003800000 */
.L_x_258:
        /* <DEDUP_REMOVED lines=10> */
.L_x_262:
[----:B------:R-:W1:Y:S02]  /*114d0*/  MUFU.RCP R25, R34 ;  /* 0x0000002200197308 */ /* 0x000e640000001000 */
[----:B-1----:R-:W-:-:S04]  /*114e0*/  FFMA R34, R34, R25, -1 ;  /* 0xbf80000022227423 */ /* 0x002fc80000000019 */
[----:B------:R-:W-:-:S04]  /*114f0*/  FADD.FTZ R34, -R34, -RZ ;  /* 0x800000ff22227221 */ /* 0x000fc80000010100 */
[----:B------:R-:W-:-:S07]  /*11500*/  FFMA R25, R25, R34, R25 ;  /* 0x0000002219197223 */ /* 0x000fce0000000019 */
.L_x_263:
[----:B------:R-:W-:Y:S05]  /*11510*/  BSYNC B1 ;  /* 0x0000000000017941 */ /* 0x000fea0003800000 */
.L_x_261:
        /* <DEDUP_REMOVED lines=10> */
.L_x_265:
[----:B------:R-:W1:Y:S02]  /*115c0*/  MUFU.RCP R23, R35 ;  /* 0x0000002300177308 */ /* 0x000e640000001000 */
[----:B-1----:R-:W-:-:S04]  /*115d0*/  FFMA R35, R35, R23, -1 ;  /* 0xbf80000023237423 */ /* 0x002fc80000000017 */
[----:B------:R-:W-:-:S04]  /*115e0*/  FADD.FTZ R35, -R35, -RZ ;  /* 0x800000ff23237221 */ /* 0x000fc80000010100 */
[----:B------:R-:W-:-:S07]  /*115f0*/  FFMA R23, R23, R35, R23 ;  /* 0x0000002317177223 */ /* 0x000fce0000000017 */
.L_x_266:
[----:B------:R-:W-:Y:S05]  /*11600*/  BSYNC B1 ;  /* 0x0000000000017941 */ /* 0x000fea0003800000 */
.L_x_264:
        /* <DEDUP_REMOVED lines=10> */
.L_x_268:
[----:B------:R-:W1:Y:S02]  /*116b0*/  MUFU.RCP R22, R36 ;  /* 0x0000002400167308 */ /* 0x000e640000001000 */
[----:B-1----:R-:W-:-:S04]  /*116c0*/  FFMA R36, R36, R22, -1 ;  /* 0xbf80000024247423 */ /* 0x002fc80000000016 */
[----:B------:R-:W-:-:S04]  /*116d0*/  FADD.FTZ R36, -R36, -RZ ;  /* 0x800000ff24247221 */ /* 0x000fc80000010100 */
[----:B------:R-:W-:-:S07]  /*116e0*/  FFMA R22, R22, R36, R22 ;  /* 0x0000002416167223 */ /* 0x000fce0000000016 */
.L_x_269:
[----:B------:R-:W-:Y:S05]  /*116f0*/  BSYNC B1 ;  /* 0x0000000000017941 */ /* 0x000fea0003800000 */
.L_x_267:
        /* <DEDUP_REMOVED lines=10> */
.L_x_271:
[----:B------:R-:W1:Y:S02]  /*117a0*/  MUFU.RCP R21, R37 ;  /* 0x0000002500157308 */ /* 0x000e640000001000 */
[----:B-1----:R-:W-:-:S04]  /*117b0*/  FFMA R37, R37, R21, -1 ;  /* 0xbf80000025257423 */ /* 0x002fc80000000015 */
[----:B------:R-:W-:-:S04]  /*117c0*/  FADD.FTZ R37, -R37, -RZ ;  /* 0x800000ff25257221 */ /* 0x000fc80000010100 */
[----:B------:R-:W-:-:S07]  /*117d0*/  FFMA R21, R21, R37, R21 ;  /* 0x0000002515157223 */ /* 0x000fce0000000015 */
.L_x_272:
[----:B------:R-:W-:Y:S05]  /*117e0*/  BSYNC B1 ;  /* 0x0000000000017941 */ /* 0x000fea0003800000 */
.L_x_270:
        /* <DEDUP_REMOVED lines=10> */
.L_x_274:
[----:B------:R-:W1:Y:S02]  /*11890*/  MUFU.RCP R20, R38 ;  /* 0x0000002600147308 */ /* 0x000e640000001000 */
[----:B-1----:R-:W-:-:S04]  /*118a0*/  FFMA R38, R38, R20, -1 ;  /* 0xbf80000026267423 */ /* 0x002fc80000000014 */
[----:B------:R-:W-:-:S04]  /*118b0*/  FADD.FTZ R38, -R38, -RZ ;  /* 0x800000ff26267221 */ /* 0x000fc80000010100 */
[----:B------:R-:W-:-:S07]  /*118c0*/  FFMA R20, R20, R38, R20 ;  /* 0x0000002614147223 */ /* 0x000fce0000000014 */
.L_x_275:
[----:B------:R-:W-:Y:S05]  /*118d0*/  BSYNC B1 ;  /* 0x0000000000017941 */ /* 0x000fea0003800000 */
.L_x_273:
        /* <DEDUP_REMOVED lines=9> */
.L_x_277:
[----:B------:R-:W1:Y:S02]  /*11970*/  MUFU.RCP R0, R39 ;  /* 0x0000002700007308 */ /* 0x000e640000001000 */
[----:B-1----:R-:W-:-:S04]  /*11980*/  FFMA R39, R39, R0, -1 ;  /* 0xbf80000027277423 */ /* 0x002fc80000000000 */
[----:B------:R-:W-:-:S04]  /*11990*/  FADD.FTZ R39, -R39, -RZ ;  /* 0x800000ff27277221 */ /* 0x000fc80000010100 */
[----:B------:R-:W-:-:S07]  /*119a0*/  FFMA R0, R0, R39, R0 ;  /* 0x0000002700007223 */ /* 0x000fce0000000000 */
.L_x_278:
[----:B------:R-:W-:Y:S05]  /*119b0*/  BSYNC B1 ;  /* 0x0000000000017941 */ /* 0x000fea0003800000 */
.L_x_276:
        /* <DEDUP_REMOVED lines=40> */
[----:B------:R-:W-:Y:S02]  /*11c40*/  UIADD3 UR4, UR46, 0x6200, URZ ;  /* 0x000062002e047890 */ /* 0x000fe4000fffe03f */
[----:B------:R-:W-:Y:S01]  /*11c50*/  UIADD3.X UR11, URZ, UR39, URZ, UP0, !UPT ;  /* 0x000000273f0b7290 */ /* 0x000fe200087fe43f */
[----:B------:R-:W-:-:S08]  /*11c60*/  UMOV UR7, UR51 ;  /* 0x0000003300077c82 */ /* 0x000fd00008000000 */
[----:B------:R2:W-:Y:S01]  /*11c70*/  UTMASTG.3D [UR4], [UR10] ;  /* 0x000000040a0073b5 */ /* 0x0005e20008010000 */
[----:B------:R0:W-:Y:S01]  /*11c80*/  UTMACMDFLUSH ;  /* 0x00000000000079b7 */ /* 0x0001e20000000000 */
[----:B--2---:R-:W-:-:S04]  /*11c90*/  DEPBAR.LE SB0, 0x1 ;  /* 0x000080400000791a */ /* 0x004fc80000000000 */
.L_x_280:
[----:B------:R-:W-:Y:S05]  /*11ca0*/  BSYNC B0 ;  /* 0x0000000000007941 */ /* 0x000fea0003800000 */
.L_x_279:
        /* <DEDUP_REMOVED lines=9> */
.L_x_283:
[----:B------:R-:W-:-:S04]  /*11d40*/  ULEA UR4, UR8, UR46, 0x3 ;  /* 0x0000002e08047291 */ /* 0x000fc8000f8e183f */
[----:B------:R-:W-:-:S04]  /*11d50*/  UIADD3 UR4, UR4, 0x50, URZ ;  /* 0x0000005004047890 */ /* 0x000fc8000fffe03f */
[----:B------:R-:W-:-:S09]  /*11d60*/  UPRMT UR4, UR47, 0x654, UR4 ;  /* 0x000006542f047896 */ /* 0x000fd20008000004 */
[----:B------:R-:W-:Y:S03]  /*11d70*/  SYNCS.ARRIVE.TRANS64.RED.A1T0 RZ, [UR4], RZ ;  /* 0x000000ffffff79a7 */ /* 0x000fe60008100404 */
.L_x_282:
[----:B------:R-:W-:Y:S05]  /*11d80*/  BSYNC B0 ;  /* 0x0000000000007941 */ /* 0x000fea0003800000 */
.L_x_281:
        /* <DEDUP_REMOVED lines=9> */
.L_x_286:
[----:B-1----:R-:W-:Y:S01]  /*11e20*/  LEA R0, R12, UR46, 0x3 ;  /* 0x0000002e0c007c11 */ /* 0x002fe2000f8e18ff */
[----:B------:R-:W-:Y:S01]  /*11e30*/  BSSY B1, `(.L_x_287) ;  /* 0x0000004000017945 */ /* 0x000fe20003800000 */
[----:B------:R-:W-:-:S04]  /*11e40*/  SHF.L.U32 R3, R13, 0x1f, RZ ;  /* 0x0000001f0d037819 */ /* 0x000fc800000006ff */
[----:B------:R-:W1:Y:S02]  /*11e50*/  SYNCS.PHASECHK.TRANS64.TRYWAIT P2, [R0+URZ+0x30], R3 ;  /* 0x00003003000075a7 */ /* 0x000e64000804017f */
[----:B-1----:R-:W-:Y:S05]  /*11e60*/  @!P2 BRA `(.L_x_288) ;  /* 0x000001c000b4a947 */ /* 0x002fea0003800000 */
.L_x_1131:
[----:B------:R-:W-:Y:S05]  /*11e70*/  BSYNC B1 ;  /* 0x0000000000017941 */ /* 0x000fea0003800000 */
.L_x_287:
        /* <DEDUP_REMOVED lines=10> */
.L_x_285:
[----:B------:R-:W-:Y:S05]  /*11f20*/  BSYNC B0 ;  /* 0x0000000000007941 */ /* 0x000fea0003800000 */
.L_x_284:
[----:B-1----:R-:W2:Y:S04]  /*11f30*/  LDL.LU R0, [R1+0x80] ;  /* 0x0000800001007983 */ /* 0x002ea80000300800 */
[----:B------:R-:W5:Y:S04]  /*11f40*/  LDL.LU R21, [R1+0x84] ;  /* 0x0000840001157983 */ /* 0x000f680000300800 */
        /* <DEDUP_REMOVED lines=12> */
[----:B---3--:R-:W-:-:S03]  /*12010*/  HADD2.F32 R20, -RZ, R8.H0_H0 ;  /* 0x20000008ff147230 */ /* 0x008fc60000004100 */
[----:B------:R-:W3:Y:S04]  /*12020*/  LDL.LU R43, [R1+0x98] ;  /* 0x00009800012b7983 */ /* 0x000ee80000300800 */
[----:B------:R-:W3:Y:S01]  /*12030*/  LDL.LU R48, [R1+0xa8] ;  /* 0x0000a80001307983 */ /* 0x000ee20000300800 */
[C---:B--2---:R-:W-:Y:S01]  /*12040*/  FMUL R3, R17.reuse, R0 ;  /* 0x0000000011037220 */ /* 0x044fe20000400000 */
[----:B------:R-:W-:Y:S02]  /*12050*/  HADD2.F32 R0, -RZ, R8.H1_H1 ;  /* 0x30000008ff007230 */ /* 0x000fe40000004100 */
[C---:B-----5:R-:W-:Y:S01]  /*12060*/  FMUL R21, R17.reuse, R21 ;  /* 0x0000001511157220 */ /* 0x060fe20000400000 */
[----:B------:R-:W-:Y:S01]  /*12070*/  FFMA R20, R16, R20, R3 ;  /* 0x0000001410147223 */ /* 0x000fe20000000003 */
[----:B----4-:R-:W-:Y:S01]  /*12080*/  FMUL R3, R17, R24 ;  /* 0x0000001811037220 */ /* 0x010fe20000400000 */
[----:B------:R-:W-:-:S02]  /*12090*/  HADD2.F32 R24, -RZ, R9.H0_H0 ;  /* 0x20000009ff187230 */ /* 0x000fc40000004100 */
[C---:B------:R-:W-:Y:S01]  /*120a0*/  FFMA R21, R16.reuse, R0, R21 ;  /* 0x0000000010157223 */ /* 0x040fe20000000015 */
[----:B------:R-:W-:Y:S02]  /*120b0*/  HADD2.F32 R0, -RZ, R9.H1_H1 ;  /* 0x30000009ff007230 */ /* 0x000fe40000004100 */
[C---:B------:R-:W-:Y:S01]  /*120c0*/  FMUL R23, R17.reuse, R23 ;  /* 0x0000001711177220 */ /* 0x040fe20000400000 */
[C---:B------:R-:W-:Y:S01]  /*120d0*/  FFMA R24, R16.reuse, R24, R3 ;  /* 0x0000001810187223 */ /* 0x040fe20000000003 */
[----:B------:R-:W-:Y:S01]  /*120e0*/  MOV R3, 0x3bbb989d ;  /* 0x3bbb989d00037802 */ /* 0x000fe20000000f00 */
[----:B------:R-:W-:Y:S01]  /*120f0*/  FMUL R25, R17, R22 ;  /* 0x0000001611197220 */ /* 0x000fe20000400000 */
[--C-:B------:R-:W-:Y:S02]  /*12100*/  HADD2.F32 R22, -RZ, R10.reuse.H0_H0 ;  /* 0x2000000aff167230 */ /* 0x100fe40000004100 */
[----:B------:R-:W-:Y:S01]  /*12110*/  FFMA R23, R16, R0, R23 ;  /* 0x0000000010177223 */ /* 0x000fe20000000017 */
[----:B------:R-:W-:-:S02]  /*12120*/  HADD2.F32 R0, -RZ, R10.H1_H1 ;  /* 0x3000000aff007230 */ /* 0x000fc40000004100 */
[----:B------:R-:W-:Y:S01]  /*12130*/  FMUL R31, R17, R2 ;  /* 0x00000002111f7220 */ /* 0x000fe20000400000 */
[----:B------:R-:W-:Y:S01]  /*12140*/  MOV R2, 0x437c0000 ;  /* 0x437c000000027802 */ /* 0x000fe20000000f00 */
[-C--:B------:R-:W-:Y:S01]  /*12150*/  FFMA.SAT R27, -R20, R3.reuse, 0.5 ;  /* 0x3f000000141b7423 */ /* 0x080fe20000002103 */
[-C--:B------:R-:W-:Y:S01]  /*12160*/  FFMA.SAT R29, -R24, R3.reuse, 0.5 ;  /* 0x3f000000181d7423 */ /* 0x080fe20000002103 */
[-C--:B------:R-:W-:Y:S01]  /*12170*/  FFMA.SAT R33, -R23, R3.reuse, 0.5 ;  /* 0x3f00000017217423 */ /* 0x080fe20000002103 */
[C---:B------:R-:W-:Y:S01]  /*12180*/  FFMA R22, R16.reuse, R22, R25 ;  /* 0x0000001610167223 */ /* 0x040fe20000000019 */
[-C--:B------:R-:W-:Y:S01]  /*12190*/  FFMA.SAT R25, -R21, R3.reuse, 0.5 ;  /* 0x3f00000015197423 */ /* 0x080fe20000002103 */
[-C--:B------:R-:W-:Y:S01]  /*121a0*/  FFMA.RM R27, R27, R2.reuse, 12582913 ;  /* 0x4b4000011b1b7423 */ /* 0x080fe20000004002 */
[-C--:B------:R-:W-:Y:S01]  /*121b0*/  FFMA.RM R29, R29, R2.reuse, 12582913 ;  /* 0x4b4000011d1d7423 */ /* 0x080fe20000004002 */
[----:B------:R-:W-:Y:S01]  /*121c0*/  FFMA.RM R32, R33, R2, 12582913 ;  /* 0x4b40000121207423 */ /* 0x000fe20000004002 */
[----:B------:R-:W-:Y:S01]  /*121d0*/  FFMA R31, R16, R0, R31 ;  /* 0x00000000101f7223 */ /* 0x000fe2000000001f */
[-C--:B------:R-:W-:Y:S01]  /*121e0*/  FFMA.RM R0, R25, R2.reuse, 12582913 ;  /* 0x4b40000119007423 */ /* 0x080fe20000004002 */
[----:B------:R-:W-:Y:S01]  /*121f0*/  FADD R25, R27, -12583039 ;  /* 0xcb40007f1b197421 */ /* 0x000fe20000000000 */
[----:B------:R-:W-:Y:S01]  /*12200*/  FADD R33, R29, -12583039 ;  /* 0xcb40007f1d217421 */ /* 0x000fe20000000000 */
[----:B------:R-:W-:Y:S01]  /*12210*/  FADD R34, R32, -12583039 ;  /* 0xcb40007f20227421 */ /* 0x000fe20000000000 */
[-C--:B------:R-:W-:Y:S01]  /*12220*/  FFMA.SAT R35, -R22, R3.reuse, 0.5 ;  /* 0x3f00000016237423 */ /* 0x080fe20000002103 */
[----:B------:R-:W-:Y:S01]  /*12230*/  FFMA R25, -R20, 1.4426950216293334961, -R25 ;  /* 0x3fb8aa3b14197823 */ /* 0x000fe20000000919 */
[----:B------:R-:W-:Y:S01]  /*12240*/  FFMA R33, -R24, 1.4426950216293334961, -R33 ;  /* 0x3fb8aa3b18217823 */ /* 0x000fe20000000921 */
[----:B------:R-:W-:Y:S01]  /*12250*/  FFMA R34, -R23, 1.4426950216293334961, -R34 ;  /* 0x3fb8aa3b17227823 */ /* 0x000fe20000000922 */
[----:B------:R-:W-:Y:S01]  /*12260*/  FFMA.SAT R39, -R31, R3, 0.5 ;  /* 0x3f0000001f277423 */ /* 0x000fe20000002103 */
[----:B------:R-:W-:Y:S01]  /*12270*/  FADD R26, R0, -12583039 ;  /* 0xcb40007f001a7421 */ /* 0x000fe20000000000 */
[----:B------:R-:W-:Y:S01]  /*12280*/  FFMA R25, -R20, 1.925963033500011079e-08, R25 ;  /* 0x32a5706014197823 */ /* 0x000fe20000000119 */
[----:B------:R-:W-:Y:S01]  /*12290*/  FFMA R37, -R24, 1.925963033500011079e-08, R33 ;  /* 0x32a5706018257823 */ /* 0x000fe20000000121 */
[-C--:B------:R-:W-:Y:S01]  /*122a0*/  FFMA.RM R35, R35, R2.reuse, 12582913 ;  /* 0x4b40000123237423 */ /* 0x080fe20000004002 */
[----:B------:R-:W-:Y:S01]  /*122b0*/  FFMA R33, -R23, 1.925963033500011079e-08, R34 ;  /* 0x32a5706017217823 */ /* 0x000fe20000000122 */
[----:B------:R-:W-:Y:S01]  /*122c0*/  FFMA.RM R34, R39, R2, 12582913 ;  /* 0x4b40000127227423 */ /* 0x000fe20000004002 */
[C---:B------:R-:W-:Y:S01]  /*122d0*/  FFMA R26, -R21.reuse, 1.4426950216293334961, -R26 ;  /* 0x3fb8aa3b151a7823 */ /* 0x040fe2000000091a */
[----:B------:R1:W2:Y:S02]  /*122e0*/  MUFU.EX2 R30, R25 ;  /* 0x00000019001e7308 */ /* 0x0002a40000000800 */
[----:B------:R-:W-:Y:S01]  /*122f0*/  FADD R38, R34, -12583039 ;  /* 0xcb40007f22267421 */ /* 0x000fe20000000000 */
[----:B------:R-:W-:Y:S01]  /*12300*/  FFMA R26, -R21, 1.925963033500011079e-08, R26 ;  /* 0x32a57060151a7823 */ /* 0x000fe2000000011a */
[----:B-1----:R-:W-:-:S02]  /*12310*/  FADD R25, R35, -12583039 ;  /* 0xcb40007f23197421 */ /* 0x002fc40000000000 */
[C---:B------:R-:W-:Y:S02]  /*12320*/  FFMA R38, -R31.reuse, 1.4426950216293334961, -R38 ;  /* 0x3fb8aa3b1f267823 */ /* 0x040fe40000000926 */
[C---:B------:R-:W-:Y:S01]  /*12330*/  FFMA R25, -R22.reuse, 1.4426950216293334961, -R25 ;  /* 0x3fb8aa3b16197823 */ /* 0x040fe20000000919 */
[----:B------:R1:W-:Y:S03]  /*12340*/  MUFU.EX2 R36, R26 ;  /* 0x0000001a00247308 */ /* 0x0003e60000000800 */
[----:B-1----:R-:W-:Y:S01]  /*12350*/  FFMA R26, -R22, 1.925963033500011079e-08, R25 ;  /* 0x32a57060161a7823 */ /* 0x002fe20000000119 */
[----:B------:R-:W-:-:S04]  /*12360*/  FFMA R25, -R31, 1.925963033500011079e-08, R38 ;  /* 0x32a570601f197823 */ /* 0x000fc80000000126 */
[----:B------:R-:W1:Y:S01]  /*12370*/  MUFU.EX2 R33, R33 ;  /* 0x0000002100217308 */ /* 0x000e620000000800 */
[----:B------:R-:W-:-:S07]  /*12380*/  SHF.L.U32 R27, R27, 0x17, RZ ;  /* 0x000000171b1b7819 */ /* 0x000fce00000006ff */
[----:B------:R-:W4:Y:S01]  /*12390*/  MUFU.EX2 R25, R25 ;  /* 0x0000001900197308 */ /* 0x000f220000000800 */
[----:B------:R-:W-:-:S07]  /*123a0*/  SHF.L.U32 R32, R32, 0x17, RZ ;  /* 0x0000001720207819 */ /* 0x000fce00000006ff */
[----:B------:R-:W5:Y:S01]  /*123b0*/  MUFU.EX2 R26, R26 ;  /* 0x0000001a001a7308 */ /* 0x000f620000000800 */
[----:B------:R-:W-:-:S07]  /*123c0*/  SHF.L.U32 R39, R0, 0x17, RZ ;  /* 0x0000001700277819 */ /* 0x000fce00000006ff */
[----:B------:R-:W5:Y:S01]  /*123d0*/  MUFU.EX2 R37, R37 ;  /* 0x0000002500257308 */ /* 0x000f620000000800 */
[----:B--2---:R-:W-:Y:S01]  /*123e0*/  FFMA R0, R27, R30, 1 ;  /* 0x3f8000001b007423 */ /* 0x004fe2000000001e */
[----:B------:R-:W-:Y:S01]  /*123f0*/  SHF.L.U32 R34, R34, 0x17, RZ ;  /* 0x0000001722227819 */ /* 0x000fe200000006ff */
[----:B-1----:R-:W-:Y:S01]  /*12400*/  FFMA R27, R32, R33, 1 ;  /* 0x3f800000201b7423 */ /* 0x002fe20000000021 */
[--C-:B------:R-:W-:Y:S01]  /*12410*/  HADD2.F32 R32, -RZ, R11.reuse.H0_H0 ;  /* 0x2000000bff207230 */ /* 0x100fe20000004100 */
[----:B------:R-:W-:Y:S01]  /*12420*/  SHF.L.U32 R35, R35, 0x17, RZ ;  /* 0x0000001723237819 */ /* 0x000fe200000006ff */
[----:B---3--:R-:W-:Y:S01]  /*12430*/  FMUL R33, R17, R43 ;  /* 0x0000002b11217220 */ /* 0x008fe20000400000 */
[----:B------:R-:W-:Y:S01]  /*12440*/  SHF.L.U32 R38, R29, 0x17, RZ ;  /* 0x000000171d267819 */ /* 0x000fe200000006ff */
[----:B----4-:R-:W-:Y:S01]  /*12450*/  FFMA R25, R34, R25, 1 ;  /* 0x3f80000022197423 */ /* 0x010fe20000000019 */
[----:B------:R-:W-:Y:S01]  /*12460*/  FFMA R30, R39, R36, 1 ;  /* 0x3f800000271e7423 */ /* 0x000fe20000000024 */
[----:B------:R-:W-:Y:S01]  /*12470*/  FFMA R32, R16, R32, R33 ;  /* 0x0000002010207223 */ /* 0x000fe20000000021 */
[----:B------:R-:W-:-:S02]  /*12480*/  HADD2.F32 R34, -RZ, R11.H1_H1 ;  /* 0x3000000bff227230 */ /* 0x000fc40000004100 */
[----:B-----5:R-:W-:Y:S01]  /*12490*/  FFMA R26, R35, R26, 1 ;  /* 0x3f800000231a7423 */ /* 0x020fe2000000001a */
[C---:B------:R-:W-:Y:S01]  /*124a0*/  FMUL R33, R17.reuse, R42 ;  /* 0x0000002a11217220 */ /* 0x040fe20000400000 */
[--C-:B------:R-:W-:Y:S02]  /*124b0*/  HADD2.F32 R36, -RZ, R4.reuse.H0_H0 ;  /* 0x20000004ff247230 */ /* 0x100fe40000004100 */
[C---:B------:R-:W-:Y:S01]  /*124c0*/  FMUL R35, R17.reuse, R41 ;  /* 0x0000002911237220 */ /* 0x040fe20000400000 */
[----:B------:R-:W-:Y:S01]  /*124d0*/  FFMA R29, R38, R37, 1 ;  /* 0x3f800000261d7423 */ /* 0x000fe20000000025 */
[----:B------:R-:W-:Y:S02]  /*124e0*/  HADD2.F32 R38, -RZ, R4.H1_H1 ;  /* 0x30000004ff267230 */ /* 0x000fe40000004100 */
[C---:B------:R-:W-:Y:S01]  /*124f0*/  FFMA R33, R16.reuse, R34, R33 ;  /* 0x0000002210217223 */ /* 0x040fe20000000021 */
[----:B------:R-:W-:Y:S01]  /*12500*/  FMUL R39, R17, R40 ;  /* 0x0000002811277220 */ /* 0x000fe20000400000 */
[----:B------:R-:W-:Y:S01]  /*12510*/  FFMA R34, R16, R36, R35 ;  /* 0x0000002410227223 */ /* 0x000fe20000000023 */
[-C--:B------:R-:W-:Y:S01]  /*12520*/  FFMA.SAT R37, -R32, R3.reuse, 0.5 ;  /* 0x3f00000020257423 */ /* 0x080fe20000002103 */
[-C--:B------:R-:W-:Y:S01]  /*12530*/  FFMA.SAT R35, -R33, R3.reuse, 0.5 ;  /* 0x3f00000021237423 */ /* 0x080fe20000002103 */
[----:B------:R-:W-:Y:S01]  /*12540*/  FFMA R39, R16, R38, R39 ;  /* 0x0000002610277223 */ /* 0x000fe20000000027 */
[-C--:B------:R-:W-:Y:S01]  /*12550*/  FFMA.SAT R41, -R34, R3.reuse, 0.5 ;  /* 0x3f00000022297423 */ /* 0x080fe20000002103 */
[-C--:B------:R-:W-:Y:S01]  /*12560*/  FFMA.RM R37, R37, R2.reuse, 12582913 ;  /* 0x4b40000125257423 */ /* 0x080fe20000004002 */
[-C--:B------:R-:W-:Y:S01]  /*12570*/  FFMA.RM R36, R35, R2.reuse, 12582913 ;  /* 0x4b40000123247423 */ /* 0x080fe20000004002 */
[----:B------:R-:W-:Y:S01]  /*12580*/  FFMA.SAT R47, -R39, R3, 0.5 ;  /* 0x3f000000272f7423 */ /* 0x000fe20000002103 */
[-C--:B------:R-:W-:Y:S01]  /*12590*/  FFMA.RM R41, R41, R2.reuse, 12582913 ;  /* 0x4b40000129297423 */ /* 0x080fe20000004002 */
[----:B------:R-:W-:Y:S01]  /*125a0*/  FADD R35, R37, -12583039 ;  /* 0xcb40007f25237421 */ /* 0x000fe20000000000 */
[----:B------:R-:W-:Y:S01]  /*125b0*/  FADD R38, R36, -12583039 ;  /* 0xcb40007f24267421 */ /* 0x000fe20000000000 */
[----:B------:R-:W-:Y:S01]  /*125c0*/  FFMA.RM R42, R47, R2, 12582913 ;  /* 0x4b4000012f2a7423 */ /* 0x000fe20000004002 */
[----:B------:R-:W-:Y:S01]  /*125d0*/  FADD R45, R41, -12583039 ;  /* 0xcb40007f292d7421 */ /* 0x000fe20000000000 */
[----:B------:R-:W-:Y:S01]  /*125e0*/  FFMA R35, -R32, 1.4426950216293334961, -R35 ;  /* 0x3fb8aa3b20237823 */ /* 0x000fe20000000923 */
[C---:B------:R-:W-:Y:S01]  /*125f0*/  FFMA R38, -R33.reuse, 1.4426950216293334961, -R38 ;  /* 0x3fb8aa3b21267823 */ /* 0x040fe20000000926 */
[----:B------:R-:W-:Y:S01]  /*12600*/  FADD R44, R42, -12583039 ;  /* 0xcb40007f2a2c7421 */ /* 0x000fe20000000000 */
[----:B------:R-:W-:Y:S01]  /*12610*/  FFMA R45, -R34, 1.4426950216293334961, -R45 ;  /* 0x3fb8aa3b222d7823 */ /* 0x000fe2000000092d */
[----:B------:R-:W-:Y:S01]  /*12620*/  FFMA R35, -R32, 1.925963033500011079e-08, R35 ;  /* 0x32a5706020237823 */ /* 0x000fe20000000123 */
[----:B------:R-:W-:Y:S01]  /*12630*/  FFMA R43, -R33, 1.925963033500011079e-08, R38 ;  /* 0x32a57060212b7823 */ /* 0x000fe20000000126 */
[C---:B------:R-:W-:Y:S01]  /*12640*/  FFMA R44, -R39.reuse, 1.4426950216293334961, -R44 ;  /* 0x3fb8aa3b272c7823 */ /* 0x040fe2000000092c */
[----:B------:R-:W-:Y:S01]  /*12650*/  FFMA R40, -R34, 1.925963033500011079e-08, R45 ;  /* 0x32a5706022287823 */ /* 0x000fe2000000012d */
[----:B------:R-:W1:Y:S02]  /*12660*/  MUFU.EX2 R38, R35 ;  /* 0x0000002300267308 */ /* 0x000e640000000800 */
[----:B------:R-:W-:-:S06]  /*12670*/  FFMA R44, -R39, 1.925963033500011079e-08, R44 ;  /* 0x32a57060272c7823 */ /* 0x000fcc000000012c */
[----:B------:R-:W2:Y:S08]  /*12680*/  MUFU.EX2 R43, R43 ;  /* 0x0000002b002b7308 */ /* 0x000eb00000000800 */
[----:B------:R-:W3:Y:S08]  /*12690*/  MUFU.EX2 R40, R40 ;  /* 0x0000002800287308 */ /* 0x000ef00000000800 */
[----:B------:R-:W4:Y:S01]  /*126a0*/  MUFU.EX2 R35, R44 ;  /* 0x0000002c00237308 */ /* 0x000f220000000800 */
[----:B------:R-:W-:-:S02]  /*126b0*/  SHF.L.U32 R37, R37, 0x17, RZ ;  /* 0x0000001725257819 */ /* 0x000fc400000006ff */
[----:B------:R-:W-:Y:S02]  /*126c0*/  SHF.L.U32 R36, R36, 0x17, RZ ;  /* 0x0000001724247819 */ /* 0x000fe400000006ff */
[----:B------:R-:W-:Y:S02]  /*126d0*/  SHF.L.U32 R41, R41, 0x17, RZ ;  /* 0x0000001729297819 */ /* 0x000fe400000006ff */
[----:B------:R-:W-:Y:S01]  /*126e0*/  SHF.L.U32 R42, R42, 0x17, RZ ;  /* 0x000000172a2a7819 */ /* 0x000fe200000006ff */
[----:B-1----:R-:W-:Y:S01]  /*126f0*/  FFMA R38, R37, R38, 1 ;  /* 0x3f80000025267423 */ /* 0x002fe20000000026 */
[----:B--2---:R-:W-:Y:S01]  /*12700*/  FFMA R37, R36, R43, 1 ;  /* 0x3f80000024257423 */ /* 0x004fe2000000002b */
[----:B---3--:R-:W-:Y:S01]  /*12710*/  FFMA R36, R41, R40, 1 ;  /* 0x3f80000029247423 */ /* 0x008fe20000000028 */
[--C-:B------:R-:W-:Y:S02]  /*12720*/  HADD2.F32 R40, -RZ, R5.reuse.H0_H0 ;  /* 0x20000005ff287230 */ /* 0x100fe40000004100 */
[C---:B------:R-:W-:Y:S01]  /*12730*/  FMUL R41, R17.reuse, R48 ;  /* 0x0000003011297220 */ /* 0x040fe20000400000 */
[----:B------:R-:W-:Y:S01]  /*12740*/  FMUL R43, R17, R46 ;  /* 0x0000002e112b7220 */ /* 0x000fe20000400000 */
[----:B----4-:R-:W-:Y:S01]  /*12750*/  FFMA R35, R42, R35, 1 ;  /* 0x3f8000002a237423 */ /* 0x010fe20000000023 */
[----:B------:R-:W-:-:S02]  /*12760*/  HADD2.F32 R42, -RZ, R5.H1_H1 ;  /* 0x30000005ff2a7230 */ /* 0x000fc40000004100 */
[----:B------:R-:W-:-:S03]  /*12770*/  FFMA R40, R16, R40, R41 ;  /* 0x0000002810287223 */ /* 0x000fc60000000029 */
[----:B------:R-:W-:Y:S01]  /*12780*/  FFMA R43, R16, R42, R43 ;  /* 0x0000002a102b7223 */ /* 0x000fe2000000002b */
[----:B------:R-:W-:-:S03]  /*12790*/  FFMA.SAT R41, -R40, R3, 0.5 ;  /* 0x3f00000028297423 */ /* 0x000fc60000002103 */
[----:B------:R-:W-:Y:S01]  /*127a0*/  FFMA.SAT R45, -R43, R3, 0.5 ;  /* 0x3f0000002b2d7423 */ /* 0x000fe20000002103 */
[----:B------:R-:W-:-:S03]  /*127b0*/  FFMA.RM R41, R41, R2, 12582913 ;  /* 0x4b40000129297423 */ /* 0x000fc60000004002 */
[----:B------:R-:W-:Y:S01]  /*127c0*/  FFMA.RM R42, R45, R2, 12582913 ;  /* 0x4b4000012d2a7423 */ /* 0x000fe20000004002 */
[----:B------:R-:W-:-:S03]  /*127d0*/  FADD R45, R41, -12583039 ;  /* 0xcb40007f292d7421 */ /* 0x000fc60000000000 */
[----:B------:R-:W-:Y:S01]  /*127e0*/  FADD R44, R42, -12583039 ;  /* 0xcb40007f2a2c7421 */ /* 0x000fe20000000000 */
[----:B------:R-:W-:-:S03]  /*127f0*/  FFMA R45, -R40, 1.4426950216293334961, -R45 ;  /* 0x3fb8aa3b282d7823 */ /* 0x000fc6000000092d */
[----:B------:R-:W-:Y:S01]  /*12800*/  FFMA R48, -R43, 1.4426950216293334961, -R44 ;  /* 0x3fb8aa3b2b307823 */ /* 0x000fe2000000092c */
[----:B------:R-:W-:-:S03]  /*12810*/  FFMA R46, -R40, 1.925963033500011079e-08, R45 ;  /* 0x32a57060282e7823 */ /* 0x000fc6000000012d */
[----:B------:R-:W-:Y:S01]  /*12820*/  FFMA R48, -R43, 1.925963033500011079e-08, R48 ;  /* 0x32a570602b307823 */ /* 0x000fe20000000130 */
[----:B------:R-:W1:Y:S08]  /*12830*/  MUFU.EX2 R44, R46 ;  /* 0x0000002e002c7308 */ /* 0x000e700000000800 */
[----:B------:R-:W2:Y:S01]  /*12840*/  MUFU.EX2 R45, R48 ;  /* 0x00000030002d7308 */ /* 0x000ea20000000800 */
[----:B------:R-:W-:-:S02]  /*12850*/  SHF.L.U32 R41, R41, 0x17, RZ ;  /* 0x0000001729297819 */ /* 0x000fc400000006ff */
[----:B------:R-:W-:-:S03]  /*12860*/  SHF.L.U32 R50, R42, 0x17, RZ ;  /* 0x000000172a327819 */ /* 0x000fc600000006ff */
[----:B-1----:R-:W-:Y:S01]  /*12870*/  FFMA R42, R41, R44, 1 ;  /* 0x3f800000292a7423 */ /* 0x002fe2000000002c */
[--C-:B------:R-:W-:Y:S02]  /*12880*/  HADD2.F32 R44, -RZ, R6.reuse.H0_H0 ;  /* 0x20000006ff2c7230 */ /* 0x100fe40000004100 */
[----:B------:R-:W-:Y:S02]  /*12890*/  HADD2.F32 R46, -RZ, R6.H1_H1 ;  /* 0x30000006ff2e7230 */ /* 0x000fe40000004100 */
[----:B--2---:R-:W-:Y:S01]  /*128a0*/  FFMA R41, R50, R45, 1 ;  /* 0x3f80000032297423 */ /* 0x004fe2000000002d */
[----:B------:R-:W-:-:S04]  /*128b0*/  FMUL R45, R17, R53 ;  /* 0x00000035112d7220 */ /* 0x000fc80000400000 */
[----:B------:R-:W-:Y:S01]  /*128c0*/  FFMA R44, R16, R44, R45 ;  /* 0x0000002c102c7223 */ /* 0x000fe2000000002d */
[C---:B------:R-:W-:Y:S01]  /*128d0*/  FMUL R45, R17.reuse, R52 ;  /* 0x00000034112d7220 */ /* 0x040fe20000400000 */
[----:B------:R-:W-:-:S03]  /*128e0*/  FMUL R47, R17, R51 ;  /* 0x00000033112f7220 */ /* 0x000fc60000400000 */
[----:B------:R-:W-:Y:S01]  /*128f0*/  FFMA R45, R16, R46, R45 ;  /* 0x0000002e102d7223 */ /* 0x000fe2000000002d */
[----:B------:R-:W-:-:S05]  /*12900*/  HADD2.F32 R46, -RZ, R7.H0_H0 ;  /* 0x20000007ff2e7230 */ /* 0x000fca0000004100 */
[----:B------:R-:W-:Y:S01]  /*12910*/  FFMA R46, R16, R46, R47 ;  /* 0x0000002e102e7223 */ /* 0x000fe2000000002f */
[----:B------:R-:W-:-:S04]  /*12920*/  FFMA.SAT R47, -R44, R3, 0.5 ;  /* 0x3f0000002c2f7423 */ /* 0x000fc80000002103 */
[-C--:B------:R-:W-:Y:S01]  /*12930*/  FFMA.RM R47, R47, R2.reuse, 12582913 ;  /* 0x4b4000012f2f7423 */ /* 0x080fe20000004002 */
[----:B------:R-:W-:Y:S01]  /*12940*/  FMUL R51, R17, R49 ;  /* 0x0000003111337220 */ /* 0x000fe20000400000 */
[----:B------:R-:W-:Y:S02]  /*12950*/  HADD2.F32 R48, -RZ, R7.H1_H1 ;  /* 0x30000007ff307230 */ /* 0x000fe40000004100 */
[C---:B------:R-:W-:Y:S01]  /*12960*/  FADD R49, R47.reuse, -12583039 ;  /* 0xcb40007f2f317421 */ /* 0x040fe20000000000 */
[----:B------:R-:W-:Y:S01]  /*12970*/  SHF.L.U32 R50, R47, 0x17, RZ ;  /* 0x000000172f327819 */ /* 0x000fe200000006ff */
[----:B------:R-:W-:Y:S02]  /*12980*/  FFMA.SAT R47, -R45, R3, 0.5 ;  /* 0x3f0000002d2f7423 */ /* 0x000fe40000002103 */
[----:B------:R-:W-:Y:S02]  /*12990*/  FFMA R49, -R44, 1.4426950216293334961, -R49 ;  /* 0x3fb8aa3b2c317823 */ /* 0x000fe40000000931 */
[----:B------:R-:W-:Y:S01]  /*129a0*/  FFMA.RM R47, R47, R2, 12582913 ;  /* 0x4b4000012f2f7423 */ /* 0x000fe20000004002 */
[----:B------:R-:W-:Y:S01]  /*129b0*/  FFMA R51, R16, R48, R51 ;  /* 0x0000003010337223 */ /* 0x000fe20000000033 */
[----:B------:R-:W-:-:S02]  /*129c0*/  FFMA R48, -R44, 1.925963033500011079e-08, R49 ;  /* 0x32a570602c307823 */ /* 0x000fc40000000131 */
[----:B------:R-:W-:Y:S02]  /*129d0*/  FADD R52, R47, -12583039 ;  /* 0xcb40007f2f347421 */ /* 0x000fe40000000000 */
[----:B------:R-:W1:Y:S02]  /*129e0*/  MUFU.EX2 R49, R48 ;  /* 0x0000003000317308 */ /* 0x000e640000000800 */
[----:B------:R-:W-:-:S04]  /*129f0*/  FFMA R52, -R45, 1.4426950216293334961, -R52 ;  /* 0x3fb8aa3b2d347823 */ /* 0x000fc80000000934 */
[----:B------:R-:W-:-:S06]  /*12a00*/  FFMA R52, -R45, 1.925963033500011079e-08, R52 ;  /* 0x32a570602d347823 */ /* 0x000fcc0000000134 */
[----:B------:R-:W2:Y:S01]  /*12a10*/  MUFU.EX2 R52, R52 ;  /* 0x0000003400347308 */ /* 0x000ea20000000800 */
[----:B------:R-:W-:Y:S01]  /*12a20*/  FFMA.SAT R53, -R51, R3, 0.5 ;  /* 0x3f00000033357423 */ /* 0x000fe20000002103 */
[----:B-1----:R-:W-:Y:S01]  /*12a30*/  FFMA R50, R50, R49, 1 ;  /* 0x3f80000032327423 */ /* 0x002fe20000000031 */
[----:B------:R-:W-:Y:S01]  /*12a40*/  SHF.L.U32 R49, R47, 0x17, RZ ;  /* 0x000000172f317819 */ /* 0x000fe200000006ff */
[----:B------:R-:W-:-:S04]  /*12a50*/  FFMA.SAT R47, -R46, R3, 0.5 ;  /* 0x3f0000002e2f7423 */ /* 0x000fc80000002103 */
[-C--:B------:R-:W-:Y:S01]  /*12a60*/  FFMA.RM R3, R47, R2.reuse, 12582913 ;  /* 0x4b4000012f037423 */ /* 0x080fe20000004002 */
[----:B------:R-:W-:-:S03]  /*12a70*/  FFMA.RM R2, R53, R2, 12582913 ;  /* 0x4b40000135027423 */ /* 0x000fc60000004002 */
[----:B------:R-:W-:Y:S01]  /*12a80*/  FADD R47, R3, -12583039 ;  /* 0xcb40007f032f7421 */ /* 0x000fe20000000000 */
[----:B--2---:R-:W-:Y:S01]  /*12a90*/  FFMA R49, R49, R52, 1 ;  /* 0x3f80000031317423 */ /* 0x004fe20000000034 */
[----:B------:R-:W-:Y:S02]  /*12aa0*/  FADD R52, R2, -12583039 ;  /* 0xcb40007f02347421 */ /* 0x000fe40000000000 */
[C---:B------:R-:W-:Y:S02]  /*12ab0*/  FFMA R47, -R46.reuse, 1.4426950216293334961, -R47 ;  /* 0x3fb8aa3b2e2f7823 */ /* 0x040fe4000000092f */
[C---:B------:R-:W-:Y:S02]  /*12ac0*/  FFMA R52, -R51.reuse, 1.4426950216293334961, -R52 ;  /* 0x3fb8aa3b33347823 */ /* 0x040fe40000000934 */
[----:B------:R-:W-:Y:S01]  /*12ad0*/  FFMA R53, -R46, 1.925963033500011079e-08, R47 ;  /* 0x32a570602e357823 */ /* 0x000fe2000000012f */
[----:B------:R-:W-:Y:S01]  /*12ae0*/  SHF.L.U32 R47, R2, 0x17, RZ ;  /* 0x00000017022f7819 */ /* 0x000fe200000006ff */
[----:B------:R-:W-:Y:S01]  /*12af0*/  FFMA R52, -R51, 1.925963033500011079e-08, R52 ;  /* 0x32a5706033347823 */ /* 0x000fe20000000134 */
[----:B------:R-:W-:-:S03]  /*12b00*/  IADD3 R2, R0, 0x1800000, RZ ;  /* 0x0180000000027810 */ /* 0x000fc60007ffe0ff */
[----:B------:R-:W1:Y:S01]  /*12b10*/  MUFU.EX2 R53, R53 ;  /* 0x0000003500357308 */ /* 0x000e620000000800 */
[----:B------:R-:W-:-:S04]  /*12b20*/  LOP3.LUT R2, R2, 0x7f800000, RZ, 0xc0, !PT ;  /* 0x7f80000002027812 */ /* 0x000fc800078ec0ff */
[----:B------:R-:W-:-:S03]  /*12b30*/  ISETP.GT.U32.AND P2, PT, R2, 0x1ffffff, PT ;  /* 0x01ffffff0200780c */ /* 0x000fc60003f44070 */
[----:B------:R-:W2:Y:S01]  /*12b40*/  MUFU.EX2 R52, R52 ;  /* 0x0000003400347308 */ /* 0x000ea20000000800 */
[----:B------:R-:W-:Y:S01]  /*12b50*/  SHF.L.U32 R48, R3, 0x17, RZ ;  /* 0x0000001703307819 */ /* 0x000fe200000006ff */
[----:B------:R-:W-:Y:S04]  /*12b60*/  BSSY B1, `(.L_x_289) ;  /* 0x000000c000017945 */ /* 0x000fe80003800000 */
[----:B-1----:R-:W-:Y:S01]  /*12b70*/  FFMA R48, R48, R53, 1 ;  /* 0x3f80000030307423 */ /* 0x002fe20000000035 */
[----:B--2---:R-:W-:-:S03]  /*12b80*/  FFMA R47, R47, R52, 1 ;  /* 0x3f8000002f2f7423 */ /* 0x004fc60000000034 */
[----:B------:R-:W-:Y:S05]  /*12b90*/  @P2 BRA `(.L_x_290) ;  /* 0x0000000000102947 */ /* 0x000fea0003800000 */
[----:B------:R-:W-:-:S07]  /*12ba0*/  MOV R2, 0x12bc0 ;  /* 0x00012bc000027802 */ /* 0x000fce0000000f00 */
[----:B------:R-:W-:Y:S05]  /*12bb0*/  CALL.REL.NOINC `($__internal_0_$__cuda_sm20_rcp_rn_f32_slowpath) ;  /* 0x000001c000a07944 */ /* 0x000fea0003c00000 */
[----:B------:R-:W-:Y:S01]  /*12bc0*/  MOV R52, R0 ;  /* 0x0000000000347202 */ /* 0x000fe20000000f00 */
[----:B------:R-:W-:Y:S06]  /*12bd0*/  BRA `(.L_x_291) ;  /* 0x0000000000107947 */ /* 0x000fec0003800000 */
.L_x_290:
[----:B------:R-:W1:Y:S02]  /*12be0*/  MUFU.RCP R3, R0 ;  /* 0x0000000000037308 */ /* 0x000e640000001000 */
[----:B-1----:R-:W-:-:S04]  /*12bf0*/  FFMA R2, R0, R3, -1 ;  /* 0xbf80000000027423 */ /* 0x002fc80000000003 */
[----:B------:R-:W-:-:S04]  /*12c00*/  FADD.FTZ R2, -R2, -RZ ;  /* 0x800000ff02027221 */ /* 0x000fc80000010100 */
[----:B------:R-:W-:-:S07]  /*12c10*/  FFMA R52, R3, R2, R3 ;  /* 0x0000000203347223 */ /* 0x000fce0000000003 */
.L_x_291:
[----:B------:R-:W-:Y:S05]  /*12c20*/  BSYNC B1 ;  /* 0x0000000000017941 */ /* 0x000fea0003800000 */
.L_x_289:
        /* <DEDUP_REMOVED lines=10> */
.L_x_293:
[----:B------:R-:W1:Y:S02]  /*12cd0*/  MUFU.RCP R3, R30 ;  /* 0x0000001e00037308 */ /* 0x000e640000001000 */
[----:B-1----:R-:W-:-:S04]  /*12ce0*/  FFMA R0, R30, R3, -1 ;  /* 0xbf8000001e007423 */ /* 0x002fc80000000003 */
[----:B------:R-:W-:-:S04]  /*12cf0*/  FADD.FTZ R0, -R0, -RZ ;  /* 0x800000ff00007221 */ /* 0x000fc80000010100 */
[----:B------:R-:W-:-:S07]  /*12d00*/  FFMA R30, R3, R0, R3 ;  /* 0x00000000031e7223 */ /* 0x000fce0000000003 */
.L_x_294:
[----:B------:R-:W-:Y:S05]  /*12d10*/  BSYNC B1 ;  /* 0x0000000000017941 */ /* 0x000fea0003800000 */
.L_x_292:
        /* <DEDUP_REMOVED lines=10> */
.L_x_296:
[----:B------:R-:W1:Y:S02]  /*12dc0*/  MUFU.RCP R0, R29 ;  /* 0x0000001d00007308 */ /* 0x000e640000001000 */
[----:B-1----:R-:W-:-:S04]  /*12dd0*/  FFMA R2, R29, R0, -1 ;  /* 0xbf8000001d027423 */ /* 0x002fc80000000000 */
[----:B------:R-:W-:-:S04]  /*12de0*/  FADD.FTZ R3, -R2, -RZ ;  /* 0x800000ff02037221 */ /* 0x000fc80000010100 */
[----:B------:R-:W-:-:S07]  /*12df0*/  FFMA R29, R0, R3, R0 ;  /* 0x00000003001d7223 */ /* 0x000fce0000000000 */
.L_x_297:
[----:B------:R-:W-:Y:S05]  /*12e00*/  BSYNC B1 ;  /* 0x0000000000017941 */ /* 0x000fea0003800000 */
.L_x_295:
        /* <DEDUP_REMOVED lines=10> */
.L_x_299:
[----:B------:R-:W1:Y:S02]  /*12eb0*/  MUFU.RCP R0, R27 ;  /* 0x0000001b00007308 */ /* 0x000e640000001000 */
[----:B-1----:R-:W-:-:S04]  /*12ec0*/  FFMA R2, R27, R0, -1 ;  /* 0xbf8000001b027423 */ /* 0x002fc80000000000 */
[----:B------:R-:W-:-:S04]  /*12ed0*/  FADD.FTZ R3, -R2, -RZ ;  /* 0x800000ff02037221 */ /* 0x000fc80000010100 */
[----:B------:R-:W-:-:S07]  /*12ee0*/  FFMA R27, R0, R3, R0 ;  /* 0x00000003001b7223 */ /* 0x000fce0000000000 */
.L_x_300:
[----:B------:R-:W-:Y:S05]  /*12ef0*/  BSYNC B1 ;  /* 0x0000000000017941 */ /* 0x000fea0003800000 */
.L_x_298:
        /* <DEDUP_REMOVED lines=10> */
.L_x_302:
[----:B------:R-:W1:Y:S02]  /*12fa0*/  MUFU.RCP R3, R26 ;  /* 0x0000001a00037308 */ /* 0x000e640000001000 */
[----:B-1----:R-:W-:-:S04]  /*12fb0*/  FFMA R0, R26, R3, -1 ;  /* 0xbf8000001a007423 */ /* 0x002fc80000000003 */
[----:B------:R-:W-:-:S04]  /*12fc0*/  FADD.FTZ R0, -R0, -RZ ;  /* 0x800000ff00007221 */ /* 0x000fc80000010100 */
[----:B------:R-:W-:-:S07]  /*12fd0*/  FFMA R26, R3, R0, R3 ;  /* 0x00000000031a7223 */ /* 0x000fce0000000003 */
.L_x_303:
[----:B------:R-:W-:Y:S05]  /*12fe0*/  BSYNC B1 ;  /* 0x0000000000017941 */ /* 0x000fea0003800000 */
.L_x_301:
        /* <DEDUP_REMOVED lines=10> */
.L_x_305:
[----:B------:R-:W1:Y:S02]  /*13090*/  MUFU.RCP R0, R25 ;  /* 0x0000001900007308 */ /* 0x000e640000001000 */
[----:B-1----:R-:W-:-:S04]  /*130a0*/  FFMA R2, R25, R0, -1 ;  /* 0xbf80000019027423 */ /* 0x002fc80000000000 */
[----:B------:R-:W-:-:S04]  /*130b0*/  FADD.FTZ R3, -R2, -RZ ;  /* 0x800000ff02037221 */ /* 0x000fc80000010100 */
[----:B------:R-:W-:-:S07]  /*130c0*/  FFMA R25, R0, R3, R0 ;  /* 0x0000000300197223 */ /* 0x000fce0000000000 */
.L_x_306:
[----:B------:R-:W-:Y:S05]  /*130d0*/  BSYNC B1 ;  /* 0x0000000000017941 */ /* 0x000fea0003800000 */
.L_x_304:
        /* <DEDUP_REMOVED lines=10> */
.L_x_308:
[----:B------:R-:W1:Y:S02]  /*13180*/  MUFU.RCP R3, R38 ;  /* 0x0000002600037308 */ /* 0x000e640000001000 */
[----:B-1----:R-:W-:-:S04]  /*13190*/  FFMA R0, R38, R3, -1 ;  /* 0xbf80000026007423 */ /* 0x002fc80000000003 */
[----:B------:R-:W-:-:S04]  /*131a0*/  FADD.FTZ R0, -R0, -RZ ;  /* 0x800000ff00007221 */ /* 0x000fc80000010100 */
[----:B------:R-:W-:-:S07]  /*131b0*/  FFMA R38, R3, R0, R3 ;  /* 0x0000000003267223 */ /* 0x000fce0000000003 */
.L_x_309:
[----:B------:R-:W-:Y:S05]  /*131c0*/  BSYNC B1 ;  /* 0x0000000000017941 */ /* 0x000fea0003800000 */
.L_x_307:
        /* <DEDUP_REMOVED lines=10> */
.L_x_311:
[----:B------:R-:W1:Y:S02]  /*13270*/  MUFU.RCP R0, R37 ;  /* 0x0000002500007308 */ /* 0x000e640000001000 */
[----:B-1----:R-:W-:-:S04]  /*13280*/  FFMA R2, R37, R0, -1 ;  /* 0xbf80000025027423 */ /* 0x002fc80000000000 */
[----:B------:R-:W-:-:S04]  /*13290*/  FADD.FTZ R3, -R2, -RZ ;  /* 0x800000ff02037221 */ /* 0x000fc80000010100 */
[----:B------:R-:W-:-:S07]  /*132a0*/  FFMA R37, R0, R3, R0 ;  /* 0x0000000300257223 */ /* 0x000fce0000000000 */
.L_x_312:
[----:B------:R-:W-:Y:S05]  /*132b0*/  BSYNC B1 ;  /* 0x0000000000017941 */ /* 0x000fea0003800000 */
.L_x_310:
        /* <DEDUP_REMOVED lines=10> */
.L_x_314:
[----:B------:R-:W1:Y:S02]  /*13360*/  MUFU.RCP R3, R36 ;  /* 0x0000002400037308 */ /* 0x000e640000001000 */
[----:B-1----:R-:W-:-:S04]  /*13370*/  FFMA R0, R36, R3, -1 ;  /* 0xbf80000024007423 */ /* 0x002fc80000000003 */
[----:B------:R-:W-:-:S04]  /*13380*/  FADD.FTZ R0, -R0, -RZ ;  /* 0x800000ff00007221 */ /* 0x000fc80000010100 */
[----:B------:R-:W-:-:S07]  /*13390*/  FFMA R36, R3, R0, R3 ;  /* 0x0000000003247223 */ /* 0x000fce0000000003 */
.L_x_315:
[----:B------:R-:W-:Y:S05]  /*133a0*/  BSYNC B1 ;  /* 0x0000000000017941 */ /* 0x000fea0003800000 */
.L_x_313:
        /* <DEDUP_REMOVED lines=10> */
.L_x_317:
[----:B------:R-:W1:Y:S02]  /*13450*/  MUFU.RCP R0, R35 ;  /* 0x0000002300007308 */ /* 0x000e640000001000 */
[----:B-1----:R-:W-:-:S04]  /*13460*/  FFMA R2, R35, R0, -1 ;  /* 0xbf80000023027423 */ /* 0x002fc80000000000 */
[----:B------:R-:W-:-:S04]  /*13470*/  FADD.FTZ R3, -R2, -RZ ;  /* 0x800000ff02037221 */ /* 0x000fc80000010100 */
[----:B------:R-:W-:-:S07]  /*13480*/  FFMA R35, R0, R3, R0 ;  /* 0x0000000300237223 */ /* 0x000fce0000000000 */
.L_x_318:
[----:B------:R-:W-:Y:S05]  /*13490*/  BSYNC B1 ;  /* 0x0000000000017941 */ /* 0x000fea0003800000 */
.L_x_316:
        /* <DEDUP_REMOVED lines=10> */
.L_x_320:
[----:B------:R-:W1:Y:S02]  /*13540*/  MUFU.RCP R3, R42 ;  /* 0x0000002a00037308 */ /* 0x000e640000001000 */
[----:B-1----:R-:W-:-:S04]  /*13550*/  FFMA R0, R42, R3, -1 ;  /* 0xbf8000002a007423 */ /* 0x002fc80000000003 */
[----:B------:R-:W-:-:S04]  /*13560*/  FADD.FTZ R0, -R0, -RZ ;  /* 0x800000ff00007221 */ /* 0x000fc80000010100 */
[----:B------:R-:W-:-:S07]  /*13570*/  FFMA R42, R3, R0, R3 ;  /* 0x00000000032a7223 */ /* 0x000fce0000000003 */
.L_x_321:
[----:B------:R-:W-:Y:S05]  /*13580*/  BSYNC B1 ;  /* 0x0000000000017941 */ /* 0x000fea0003800000 */
.L_x_319:
        /* <DEDUP_REMOVED lines=10> */
.L_x_323:
[----:B------:R-:W1:Y:S02]  /*13630*/  MUFU.RCP R0, R41 ;  /* 0x0000002900007308 */ /* 0x000e640000001000 */
[----:B-1----:R-:W-:-:S04]  /*13640*/  FFMA R2, R41, R0, -1 ;  /* 0xbf80000029027423 */ /* 0x002fc80000000000 */
[----:B------:R-:W-:-:S04]  /*13650*/  FADD.FTZ R3, -R2, -RZ ;  /* 0x800000ff02037221 */ /* 0x000fc80000010100 */
[----:B------:R-:W-:-:S07]  /*13660*/  FFMA R41, R0, R3, R0 ;  /* 0x0000000300297223 */ /* 0x000fce0000000000 */
.L_x_324:
[----:B------:R-:W-:Y:S05]  /*13670*/  BSYNC B1 ;  /* 0x0000000000017941 */ /* 0x000fea0003800000 */
.L_x_322:
        /* <DEDUP_REMOVED lines=10> */
.L_x_326:
[----:B------:R-:W1:Y:S02]  /*13720*/  MUFU.RCP R3, R50 ;  /* 0x0000003200037308 */ /* 0x000e640000001000 */
[----:B-1----:R-:W-:-:S04]  /*13730*/  FFMA R0, R50, R3, -1 ;  /* 0xbf80000032007423 */ /* 0x002fc80000000003 */
[----:B------:R-:W-:-:S04]  /*13740*/  FADD.FTZ R0, -R0, -RZ ;  /* 0x800000ff00007221 */ /* 0x000fc80000010100 */
[----:B------:R-:W-:-:S07]  /*13750*/  FFMA R50, R3, R0, R3 ;  /* 0x0000000003327223 */ /* 0x000fce0000000003 */
.L_x_327:
[----:B------:R-:W-:Y:S05]  /*13760*/  BSYNC B1 ;  /* 0x0000000000017941 */ /* 0x000fea0003800000 */
.L_x_325:
        /* <DEDUP_REMOVED lines=10> */
.L_x_329:
[----:B------:R-:W1:Y:S02]  /*13810*/  MUFU.RCP R0, R49 ;  /* 0x0000003100007308 */ /* 0x000e640000001000 */
[----:B-1----:R-:W-:-:S04]  /*13820*/  FFMA R2, R49, R0, -1 ;  /* 0xbf80000031027423 */ /* 0x002fc80000000000 */
[----:B------:R-:W-:-:S04]  /*13830*/  FADD.FTZ R3, -R2, -RZ ;  /* 0x800000ff02037221 */ /* 0x000fc80000010100 */
[----:B------:R-:W-:-:S07]  /*13840*/  FFMA R49, R0, R3, R0 ;  /* 0x0000000300317223 */ /* 0x000fce0000000000 */
.L_x_330:
[----:B------:R-:W-:Y:S05]  /*13850*/  BSYNC B1 ;  /* 0x0000000000017941 */ /* 0x000fea0003800000 */
.L_x_328:
        /* <DEDUP_REMOVED lines=10> */
.L_x_332:
[----:B------:R-:W1:Y:S02]  /*13900*/  MUFU.RCP R3, R48 ;  /* 0x0000003000037308 */ /* 0x000e640000001000 */
[----:B-1----:R-:W-:-:S04]  /*13910*/  FFMA R0, R48, R3, -1 ;  /* 0xbf80000030007423 */ /* 0x002fc80000000003 */
[----:B------:R-:W-:-:S04]  /*13920*/  FADD.FTZ R0, -R0, -RZ ;  /* 0x800000ff00007221 */ /* 0x000fc80000010100 */
[----:B------:R-:W-:-:S07]  /*13930*/  FFMA R48, R3, R0, R3 ;  /* 0x0000000003307223 */ /* 0x000fce0000000003 */
.L_x_333:
[----:B------:R-:W-:Y:S05]  /*13940*/  BSYNC B1 ;  /* 0x0000000000017941 */ /* 0x000fea0003800000 */
.L_x_331:
        /* <DEDUP_REMOVED lines=9> */
.L_x_335:
[----:B------:R-:W1:Y:S02]  /*139e0*/  MUFU.RCP R0, R47 ;  /* 0x0000002f00007308 */ /* 0x000e640000001000 */
[----:B-1----:R-:W-:-:S04]  /*139f0*/  FFMA R2, R47, R0, -1 ;  /* 0xbf8000002f027423 */ /* 0x002fc80000000000 */
[----:B------:R-:W-:-:S04]  /*13a00*/  FADD.FTZ R3, -R2, -RZ ;  /* 0x800000ff02037221 */ /* 0x000fc80000010100 */
[----:B------:R-:W-:-:S07]  /*13a10*/  FFMA R0, R0, R3, R0 ;  /* 0x0000000300007223 */ /* 0x000fce0000000000 */
.L_x_336:
[----:B------:R-:W-:Y:S05]  /*13a20*/  BSYNC B1 ;  /* 0x0000000000017941 */ /* 0x000fea0003800000 */
.L_x_334:
        /* <DEDUP_REMOVED lines=26> */
[----:B------:R-:W-:-:S05]  /*13bd0*/  F2FP.F16.F32.PACK_AB R27, R0, R27 ;  /* 0x0000001b001b723e */ /* 0x000fca00000000ff */
[----:B------:R1:W-:Y:S01]  /*13be0*/  STSM.16.M88.4 [R170], R24 ;  /* 0x00000018aa007844 */ /* 0x0003e20000000200 */
        /* <DEDUP_REMOVED lines=17> */
.L_x_338:
[----:B------:R-:W-:Y:S05]  /*13d00*/  BSYNC B0 ;  /* 0x0000000000007941 */ /* 0x000fea0003800000 */
.L_x_337:
[----:B------:R-:W-:Y:S06]  /*13d10*/  BAR.SYNC.DEFER_BLOCKING 0x1, 0x100 ;  /* 0x0044000000007b1d */ /* 0x000fec0000010000 */
[----:B------:R-:W-:Y:S04]  /*13d20*/  BSSY B0, `(.L_x_339) ;  /* 0x000000a000007945 */ /* 0x000fe80003800000 */
[----:B------:R-:W-:Y:S05]  /*13d30*/  @P0 BRA `(.L_x_340) ;  /* 0x0000000000200947 */ /* 0x000fea0003800000 */
[----:B------:R-:W-:-:S06]  /*13d40*/  UISETP.NE.AND UP0, UPT, UR43, 0x3, UPT ;  /* 0x000000032b00788c */ /* 0x000fcc000bf05270 */
[----:B------:R-:W-:-:S13]  /*13d50*/  PLOP3.LUT P2, PT, PT, PT, UP0, 0x80, 0x0 ;  /* 0x000000000000781c */ /* 0x000fda0003f4f008 */
[----:B------:R-:W-:Y:S05]  /*13d60*/  @!P2 BRA `(.L_x_341) ;  /* 0x000000000004a947 */ /* 0x000fea0003800000 */
[----:B------:R-:W-:Y:S01]  /*13d70*/  BPT.TRAP 0x1 ;  /* 0x000000040000795c */ /* 0x000fe20000300000 */
.L_x_341:
[----:B------:R-:W-:-:S04]  /*13d80*/  ULEA UR4, UR8, UR46, 0x3 ;  /* 0x0000002e08047291 */ /* 0x000fc8000f8e183f */
[----:B------:R-:W-:-:S04]  /*13d90*/  UIADD3 UR4, UR4, 0x50, URZ ;  /* 0x0000005004047890 */ /* 0x000fc8000fffe03f */
[----:B------:R-:W-:-:S09]  /*13da0*/  UPRMT UR4, UR47, 0x654, UR4 ;  /* 0x000006542f047896 */ /* 0x000fd20008000004 */
[----:B------:R-:W-:Y:S03]  /*13db0*/  SYNCS.ARRIVE.TRANS64.RED.A1T0 RZ, [UR4], RZ ;  /* 0x000000ffffff79a7 */ /* 0x000fe60008100404 */
.L_x_340:
[----:B------:R-:W-:Y:S05]  /*13dc0*/  BSYNC B0 ;  /* 0x0000000000007941 */ /* 0x000fea0003800000 */
.L_x_339:
        /* <DEDUP_REMOVED lines=9> */
.L_x_344:
[C---:B------:R-:W-:Y:S01]  /*13e60*/  LEA R0, R12.reuse, UR46, 0x3 ;  /* 0x0000002e0c007c11 */ /* 0x040fe2000f8e18ff */
[----:B------:R-:W-:Y:S01]  /*13e70*/  BSSY B1, `(.L_x_345) ;  /* 0x0000006000017945 */ /* 0x000fe20003800000 */
[----:B------:R-:W-:Y:S02]  /*13e80*/  SHF.L.U32 R3, R13, 0x1f, RZ ;  /* 0x0000001f0d037819 */ /* 0x000fe400000006ff */
[----:B-1----:R-:W-:Y:S02]  /*13e90*/  @!P1 LEA R21, R12, R15, 0xd ;  /* 0x0000000f0c159211 */ /* 0x002fe400078e68ff */
[----:B------:R-:W1:Y:S02]  /*13ea0*/  SYNCS.PHASECHK.TRANS64.TRYWAIT P2, [R0+URZ+0x30], R3 ;  /* 0x00003003000075a7 */ /* 0x000e64000804017f */
[----:B------:R-:W-:Y:S01]  /*13eb0*/  @!P1 LEA R2, R18, R21, 0x1 ;  /* 0x0000001512029211 */ /* 0x000fe200078e08ff */
[----:B-1----:R-:W-:Y:S06]  /*13ec0*/  @!P2 BRA `(.L_x_346) ;  /* 0x000001a000b0a947 */ /* 0x002fec0003800000 */
.L_x_1132:
[----:B------:R-:W-:Y:S05]  /*13ed0*/  BSYNC B1 ;  /* 0x0000000000017941 */ /* 0x000fea0003800000 */
.L_x_345:
[----:B------:R-:W-:Y:S05]  /*13ee0*/  @!P1 WARPSYNC.ALL ;  /* 0x0000000000009948 */ /* 0x000fea0003800000 */
[----:B------:R2:W3:Y:S01]  /*13ef0*/  @!P1 LDSM.16.M88.4 R8, [R21] ;  /* 0x000000001508983b */ /* 0x0004e20000000200 */
[----:B------:R-:W-:-:S03]  /*13f00*/  IADD3 R12, R12, 0x1, RZ ;  /* 0x000000010c0c7810 */ /* 0x000fc60007ffe0ff */
[----:B------:R2:W4:Y:S01]  /*13f10*/  @!P1 LDSM.16.M88.4 R4, [R2] ;  /* 0x000000000204983b */ /* 0x0005220000000200 */
[----:B------:R-:W-:-:S04]  /*13f20*/  ISETP.NE.AND P2, PT, R12, 0x4, PT ;  /* 0x000000040c00780c */ /* 0x000fc80003f45270 */
[----:B-1----:R-:W-:Y:S02]  /*13f30*/  SEL R0, RZ, 0x1, P2 ;  /* 0x00000001ff007807 */ /* 0x002fe40001000000 */
[----:B------:R-:W-:Y:S02]  /*13f40*/  SEL R12, R12, RZ, P2 ;  /* 0x000000ff0c0c7207 */ /* 0x000fe40001000000 */
[----:B--2---:R-:W-:-:S07]  /*13f50*/  LOP3.LUT R13, R13, R0, RZ, 0x3c, !PT ;  /* 0x000000000d0d7212 */ /* 0x004fce00078e3cff */
.L_x_343:
[----:B------:R-:W-:Y:S05]  /*13f60*/  BSYNC B0 ;  /* 0x0000000000007941 */ /* 0x000fea0003800000 */
.L_x_342:
[--C-:B-1-3--:R-:W-:Y:S02]  /*13f70*/  HADD2.F32 R20, -RZ, R8.reuse.H0_H0 ;  /* 0x20000008ff147230 */ /* 0x10afe40000004100 */
[C---:B------:R-:W-:Y:S01]  /*13f80*/  FMUL R3, R17.reuse, R56 ;  /* 0x0000003811037220 */ /* 0x040fe20000400000 */
[----:B----4-:R-:W-:Y:S01]  /*13f90*/  HADD2.F32 R32, -RZ, R5.H0_H0 ;  /* 0x20000005ff207230 */ /* 0x010fe20000004100 */
[----:B------:R-:W-:Y:S01]  /*13fa0*/  MOV R51, 0x3bbb989d ;  /* 0x3bbb989d00337802 */ /* 0x000fe20000000f00 */
[----:B------:R-:W-:Y:S02]  /*13fb0*/  HADD2.F32 R0, -RZ, R9.H0_H0 ;  /* 0x20000009ff007230 */ /* 0x000fe40000004100 */
[----:B------:R-:W-:Y:S01]  /*13fc0*/  FFMA R20, R16, R20, R3 ;  /* 0x0000001410147223 */ /* 0x000fe20000000003 */
[C---:B------:R-:W-:Y:S01]  /*13fd0*/  FMUL R3, R17.reuse, R66 ;  /* 0x0000004211037220 */ /* 0x040fe20000400000 */
[----:B------:R-:W-:Y:S01]  /*13fe0*/  FMUL R23, R17, R58 ;  /* 0x0000003a11177220 */ /* 0x000fe20000400000 */
[----:B------:R-:W-:Y:S01]  /*13ff0*/  MOV R44, 0x437c0000 ;  /* 0x437c0000002c7802 */ /* 0x000fe20000000f00 */
[----:B------:R-:W-:-:S02]  /*14000*/  HADD2.F32 R24, -RZ, R8.H1_H1 ;  /* 0x30000008ff187230 */ /* 0x000fc40000004100 */
[----:B------:R-:W-:Y:S01]  /*14010*/  FFMA R32, R16, R32, R3 ;  /* 0x0000002010207223 */ /* 0x000fe20000000003 */
[----:B------:R-:W-:Y:S01]  /*14020*/  FFMA.SAT R3, -R20, R51, 0.5 ;  /* 0x3f00000014037423 */ /* 0x000fe20000002133 */
[C---:B------:R-:W-:Y:S01]  /*14030*/  FMUL R57, R17.reuse, R57 ;  /* 0x0000003911397220 */ /* 0x040fe20000400000 */
[C---:B------:R-:W-:Y:S01]  /*14040*/  FFMA R23, R16.reuse, R0, R23 ;  /* 0x0000000010177223 */ /* 0x040fe20000000017 */
[----:B------:R-:W-:Y:S02]  /*14050*/  HADD2.F32 R0, -RZ, R10.H1_H1 ;  /* 0x3000000aff007230 */ /* 0x000fe40000004100 */
[----:B------:R-:W-:Y:S01]  /*14060*/  FMUL R29, R17, R61 ;  /* 0x0000003d111d7220 */ /* 0x000fe20000400000 */
[----:B------:R-:W-:Y:S02]  /*14070*/  HADD2.F32 R30, -RZ, R4.H0_H0 ;  /* 0x20000004ff1e7230 */ /* 0x000fe40000004100 */
[----:B------:R-:W-:Y:S01]  /*14080*/  FFMA.RM R46, R3, R44, 12582913 ;  /* 0x4b400001032e7423 */ /* 0x000fe2000000402c */
[----:B------:R-:W-:Y:S01]  /*14090*/  FMUL R25, R17, R64 ;  /* 0x0000004011197220 */ /* 0x000fe20000400000 */
[----:B------:R-:W-:Y:S01]  /*140a0*/  FFMA R24, R16, R24, R57 ;  /* 0x0000001810187223 */ /* 0x000fe20000000039 */
[----:B------:R-:W-:-:S02]  /*140b0*/  HADD2.F32 R22, -RZ, R9.H1_H1 ;  /* 0x30000009ff167230 */ /* 0x000fc40000004100 */
[C---:B------:R-:W-:Y:S01]  /*140c0*/  FMUL R59, R17.reuse, R59 ;  /* 0x0000003b113b7220 */ /* 0x040fe20000400000 */
[----:B------:R-:W-:Y:S01]  /*140d0*/  FFMA R29, R16, R0, R29 ;  /* 0x00000000101d7223 */ /* 0x000fe2000000001d */
[----:B------:R-:W-:Y:S01]  /*140e0*/  FADD R47, R46, -12583039 ;  /* 0xcb40007f2e2f7421 */ /* 0x000fe20000000000 */
[----:B------:R-:W-:Y:S01]  /*140f0*/  FFMA R25, R16, R30, R25 ;  /* 0x0000001e10197223 */ /* 0x000fe20000000019 */
[----:B------:R-:W-:Y:S02]  /*14100*/  HADD2.F32 R0, -RZ, R4.H1_H1 ;  /* 0x30000004ff007230 */ /* 0x000fe40000004100 */
[C---:B------:R-:W-:Y:S01]  /*14110*/  FMUL R33, R17.reuse, R65 ;  /* 0x0000004111217220 */ /* 0x040fe20000400000 */
[----:B------:R-:W-:Y:S02]  /*14120*/  HADD2.F32 R30, -RZ, R6.H0_H0 ;  /* 0x20000006ff1e7230 */ /* 0x000fe40000004100 */
[-C--:B------:R-:W-:Y:S01]  /*14130*/  FFMA.SAT R45, -R24, R51.reuse, 0.5 ;  /* 0x3f000000182d7423 */ /* 0x080fe20000002133 */
[----:B------:R-:W-:Y:S01]  /*14140*/  FMUL R35, R17, R68 ;  /* 0x0000004411237220 */ /* 0x000fe20000400000 */
[----:B------:R-:W-:Y:S01]  /*14150*/  FFMA R22, R16, R22, R59 ;  /* 0x0000001610167223 */ /* 0x000fe2000000003b */
[----:B------:R-:W-:Y:S01]  /*14160*/  FFMA R47, -R20, 1.4426950216293334961, -R47 ;  /* 0x3fb8aa3b142f7823 */ /* 0x000fe2000000092f */
[----:B------:R-:W-:Y:S01]  /*14170*/  FFMA.SAT R59, -R23, R51, 0.5 ;  /* 0x3f000000173b7423 */ /* 0x000fe20000002133 */
[C---:B------:R-:W-:Y:S01]  /*14180*/  FFMA R33, R16.reuse, R0, R33 ;  /* 0x0000000010217223 */ /* 0x040fe20000000021 */
[----:B------:R-:W-:Y:S01]  /*14190*/  FFMA.RM R45, R45, R44, 12582913 ;  /* 0x4b4000012d2d7423 */ /* 0x000fe2000000402c */
[----:B------:R-:W-:Y:S01]  /*141a0*/  FFMA R30, R16, R30, R35 ;  /* 0x0000001e101e7223 */ /* 0x000fe20000000023 */
[----:B------:R-:W-:-:S02]  /*141b0*/  HADD2.F32 R0, -RZ, R7.H0_H0 ;  /* 0x20000007ff007230 */ /* 0x000fc40000004100 */
[----:B------:R-:W-:Y:S01]  /*141c0*/  FMUL R35, R17, R70 ;  /* 0x0000004611237220 */ /* 0x000fe20000400000 */
[----:B------:R-:W-:Y:S01]  /*141d0*/  FFMA R50, -R20, 1.925963033500011079e-08, R47 ;  /* 0x32a5706014327823 */ /* 0x000fe2000000012f */
[----:B------:R-:W-:Y:S01]  /*141e0*/  FFMA.RM R47, R59, R44, 12582913 ;  /* 0x4b4000013b2f7423 */ /* 0x000fe2000000402c */
[----:B------:R-:W-:Y:S01]  /*141f0*/  FADD R49, R45, -12583039 ;  /* 0xcb40007f2d317421 */ /* 0x000fe20000000000 */
[----:B------:R-:W-:Y:S01]  /*14200*/  FFMA R35, R16, R0, R35 ;  /* 0x0000000010237223 */ /* 0x000fe20000000023 */
[----:B------:R-:W-:Y:S02]  /*14210*/  HADD2.F32 R2, -RZ, R10.H0_H0 ;  /* 0x2000000aff027230 */ /* 0x000fe40000004100 */
[----:B------:R-:W-:Y:S01]  /*14220*/  FADD R0, R47, -12583039 ;  /* 0xcb40007f2f007421 */ /* 0x000fe20000000000 */
[----:B------:R-:W-:Y:S01]  /*14230*/  FFMA R59, -R24, 1.4426950216293334961, -R49 ;  /* 0x3fb8aa3b183b7823 */ /* 0x000fe20000000931 */
[----:B------:R-:W-:Y:S01]  /*14240*/  FMUL R21, R17, R60 ;  /* 0x0000003c11157220 */ /* 0x000fe20000400000 */
[----:B------:R-:W-:-:S02]  /*14250*/  HADD2.F32 R26, -RZ, R11.H1_H1 ;  /* 0x3000000bff1a7230 */ /* 0x000fc40000004100 */
[----:B------:R-:W-:Y:S01]  /*14260*/  FFMA R0, -R23, 1.4426950216293334961, -R0 ;  /* 0x3fb8aa3b17007823 */ /* 0x000fe20000000900 */
[----:B------:R-:W-:Y:S01]  /*14270*/  FFMA R52, -R24, 1.925963033500011079e-08, R59 ;  /* 0x32a5706018347823 */ /* 0x000fe2000000013b */
[----:B------:R-:W-:Y:S01]  /*14280*/  FMUL R63, R17, R63 ;  /* 0x0000003f113f7220 */ /* 0x000fe20000400000 */
[C---:B------:R-:W-:Y:S01]  /*14290*/  FFMA R21, R16.reuse, R2, R21 ;  /* 0x0000000210157223 */ /* 0x040fe20000000015 */
[----:B------:R-:W-:Y:S01]  /*142a0*/  FFMA R54, -R23, 1.925963033500011079e-08, R0 ;  /* 0x32a5706017367823 */ /* 0x000fe20000000100 */
[----:B------:R-:W-:Y:S02]  /*142b0*/  HADD2.F32 R36, -RZ, R6.H1_H1 ;  /* 0x30000006ff247230 */ /* 0x000fe40000004100 */
[----:B------:R-:W-:Y:S01]  /*142c0*/  FFMA R26, R16, R26, R63 ;  /* 0x0000001a101a7223 */ /* 0x000fe2000000003f */
[----:B------:R-:W-:Y:S01]  /*142d0*/  FFMA.SAT R63, -R21, R51, 0.5 ;  /* 0x3f000000153f7423 */ /* 0x000fe20000002133 */
[----:B------:R-:W1:Y:S01]  /*142e0*/  MUFU.EX2 R52, R52 ;  /* 0x0000003400347308 */ /* 0x000e620000000800 */
[----:B------:R-:W-:-:S02]  /*142f0*/  HADD2.F32 R2, -RZ, R11.H0_H0 ;  /* 0x2000000bff027230 */ /* 0x000fc40000004100 */
[C---:B------:R-:W-:Y:S01]  /*14300*/  FMUL R69, R17.reuse, R69 ;  /* 0x0000004511457220 */ /* 0x040fe20000400000 */
[----:B------:R-:W-:Y:S01]  /*14310*/  FMUL R27, R17, R62 ;  /* 0x0000003e111b7220 */ /* 0x000fe20000400000 */
[----:B------:R-:W-:Y:S01]  /*14320*/  FFMA.RM R49, R63, R44, 12582913 ;  /* 0x4b4000013f317423 */ /* 0x000fe2000000402c */
[----:B------:R-:W-:Y:S01]  /*14330*/  FMUL R31, R17, R67 ;  /* 0x00000043111f7220 */ /* 0x000fe20000400000 */
[C---:B------:R-:W-:Y:S01]  /*14340*/  FFMA R36, R16.reuse, R36, R69 ;  /* 0x0000002410247223 */ /* 0x040fe20000000045 */
[----:B------:R-:W-:Y:S01]  /*14350*/  FFMA R27, R16, R2, R27 ;  /* 0x00000002101b7223 */ /* 0x000fe2000000001b */
[----:B------:R-:W2:Y:S01]  /*14360*/  MUFU.EX2 R50, R50 ;  /* 0x0000003200327308 */ /* 0x000ea20000000800 */
[----:B------:R-:W-:Y:S01]  /*14370*/  FADD R42, R49, -12583039 ;  /* 0xcb40007f312a7421 */ /* 0x000fe20000000000 */
[-C--:B------:R-:W-:Y:S01]  /*14380*/  FFMA.SAT R43, -R36, R51.reuse, 0.5 ;  /* 0x3f000000242b7423 */ /* 0x080fe20000002133 */
[-C--:B------:R-:W-:Y:S01]  /*14390*/  FFMA.SAT R67, -R27, R51.reuse, 0.5 ;  /* 0x3f0000001b437423 */ /* 0x080fe20000002133 */
[----:B------:R-:W-:Y:S01]  /*143a0*/  FFMA.SAT R53, -R35, R51, 0.5 ;  /* 0x3f00000023357423 */ /* 0x000fe20000002133 */
[----:B------:R-:W-:-:S02]  /*143b0*/  HADD2.F32 R2, -RZ, R5.H1_H1 ;  /* 0x30000005ff027230 */ /* 0x000fc40000004100 */
[----:B------:R-:W-:Y:S01]  /*143c0*/  FFMA.SAT R37, -R26, R51, 0.5 ;  /* 0x3f0000001a257423 */ /* 0x000fe20000002133 */
[----:B------:R-:W-:Y:S01]  /*143d0*/  HADD2.F32 R34, -RZ, R7.H1_H1 ;  /* 0x30000007ff227230 */ /* 0x000fe20000004100 */
[----:B------:R-:W3:Y:S01]  /*143e0*/  MUFU.EX2 R54, R54 ;  /* 0x0000003600367308 */ /* 0x000ee20000000800 */
[----:B------:R-:W-:Y:S01]  /*143f0*/  FFMA R56, -R21, 1.4426950216293334961, -R42 ;  /* 0x3fb8aa3b15387823 */ /* 0x000fe2000000092a */
[----:B------:R-:W-:Y:S01]  /*14400*/  SHF.L.U32 R45, R45, 0x17, RZ ;  /* 0x000000172d2d7819 */ /* 0x000fe200000006ff */
[----:B------:R-:W-:Y:S01]  /*14410*/  FMUL R71, R17, R71 ;  /* 0x0000004711477220 */ /* 0x000fe20000400000 */
[-C--:B------:R-:W-:Y:S01]  /*14420*/  FFMA.SAT R65, -R29, R51.reuse, 0.5 ;  /* 0x3f0000001d417423 */ /* 0x080fe20000002133 */
[-C--:B------:R-:W-:Y:S01]  /*14430*/  FFMA.SAT R39, -R25, R51.reuse, 0.5 ;  /* 0x3f00000019277423 */ /* 0x080fe20000002133 */
[-C--:B------:R-:W-:Y:S01]  /*14440*/  FFMA.RM R42, R43, R44.reuse, 12582913 ;  /* 0x4b4000012b2a7423 */ /* 0x080fe2000000402c */
[-C--:B------:R-:W-:Y:S01]  /*14450*/  FFMA.RM R38, R67, R44.reuse, 12582913 ;  /* 0x4b40000143267423 */ /* 0x080fe2000000402c */
[----:B------:R-:W-:Y:S01]  /*14460*/  FFMA.RM R43, R53, R44, 12582913 ;  /* 0x4b400001352b7423 */ /* 0x000fe2000000402c */
[----:B------:R-:W-:Y:S01]  /*14470*/  SHF.L.U32 R53, R46, 0x17, RZ ;  /* 0x000000172e357819 */ /* 0x000fe200000006ff */
[C---:B------:R-:W-:Y:S01]  /*14480*/  FFMA R31, R16.reuse, R2, R31 ;  /* 0x00000002101f7223 */ /* 0x040fe2000000001f */
[----:B------:R-:W-:Y:S01]  /*14490*/  SHF.L.U32 R47, R47, 0x17, RZ ;  /* 0x000000172f2f7819 */ /* 0x000fe200000006ff */
[----:B------:R-:W-:Y:S01]  /*144a0*/  FFMA.RM R37, R37, R44, 12582913 ;  /* 0x4b40000125257423 */ /* 0x000fe2000000402c */
[----:B------:R-:W-:Y:S01]  /*144b0*/  FFMA R34, R16, R34, R71 ;  /* 0x0000002210227223 */ /* 0x000fe20000000047 */
[-C--:B------:R-:W-:Y:S01]  /*144c0*/  FFMA.RM R40, R65, R44.reuse, 12582913 ;  /* 0x4b40000141287423 */ /* 0x080fe2000000402c */
[----:B------:R-:W-:Y:S01]  /*144d0*/  FFMA.RM R39, R39, R44, 12582913 ;  /* 0x4b40000127277423 */ /* 0x000fe2000000402c */
[----:B-1----:R-:W-:Y:S01]  /*144e0*/  FFMA R46, R45, R52, 1 ;  /* 0x3f8000002d2e7423 */ /* 0x002fe20000000034 */
[----:B------:R-:W-:Y:S01]  /*144f0*/  FADD R52, R38, -12583039 ;  /* 0xcb40007f26347421 */ /* 0x000fe20000000000 */
[-C--:B------:R-:W-:Y:S01]  /*14500*/  FFMA.SAT R61, -R22, R51.reuse, 0.5 ;  /* 0x3f000000163d7423 */ /* 0x080fe20000002133 */
[-C--:B------:R-:W-:Y:S01]  /*14510*/  FFMA.SAT R41, -R33, R51.reuse, 0.5 ;  /* 0x3f00000021297423 */ /* 0x080fe20000002133 */
[-C--:B------:R-:W-:Y:S01]  /*14520*/  FFMA.SAT R57, -R32, R51.reuse, 0.5 ;  /* 0x3f00000020397423 */ /* 0x080fe20000002133 */
[-C--:B------:R-:W-:Y:S01]  /*14530*/  FFMA.SAT R55, -R31, R51.reuse, 0.5 ;  /* 0x3f0000001f377423 */ /* 0x080fe20000002133 */
[-C--:B------:R-:W-:Y:S01]  /*14540*/  FFMA.SAT R3, -R30, R51.reuse, 0.5 ;  /* 0x3f0000001e037423 */ /* 0x080fe20000002133 */
[----:B--2---:R-:W-:Y:S01]  /*14550*/  FFMA R53, R53, R50, 1 ;  /* 0x3f80000035357423 */ /* 0x004fe20000000032 */
[----:B---3--:R-:W-:Y:S01]  /*14560*/  FFMA R47, R47, R54, 1 ;  /* 0x3f8000002f2f7423 */ /* 0x008fe20000000036 */
[----:B------:R-:W-:Y:S01]  /*14570*/  FADD R45, R37, -12583039 ;  /* 0xcb40007f252d7421 */ /* 0x000fe20000000000 */
[----:B------:R-:W-:Y:S01]  /*14580*/  FFMA.SAT R51, -R34, R51, 0.5 ;  /* 0x3f00000022337423 */ /* 0x000fe20000002133 */
[----:B------:R-:W-:Y:S01]  /*14590*/  FADD R50, R40, -12583039 ;  /* 0xcb40007f28327421 */ /* 0x000fe20000000000 */
[----:B------:R-:W-:Y:S01]  /*145a0*/  FADD R54, R39, -12583039 ;  /* 0xcb40007f27367421 */ /* 0x000fe20000000000 */
[----:B------:R-:W-:Y:S01]  /*145b0*/  FFMA R52, -R27, 1.4426950216293334961, -R52 ;  /* 0x3fb8aa3b1b347823 */ /* 0x000fe20000000934 */
[-C--:B------:R-:W-:Y:S01]  /*145c0*/  FFMA.RM R48, R61, R44.reuse, 12582913 ;  /* 0x4b4000013d307423 */ /* 0x080fe2000000402c */
[-C--:B------:R-:W-:Y:S01]  /*145d0*/  FFMA.RM R41, R41, R44.reuse, 12582913 ;  /* 0x4b40000129297423 */ /* 0x080fe2000000402c */
[-C--:B------:R-:W-:Y:S01]  /*145e0*/  FFMA.RM R0, R57, R44.reuse, 12582913 ;  /* 0x4b40000139007423 */ /* 0x080fe2000000402c */
[-C--:B------:R-:W-:Y:S01]  /*145f0*/  FFMA.RM R2, R55, R44.reuse, 12582913 ;  /* 0x4b40000137027423 */ /* 0x080fe2000000402c */
[-C--:B------:R-:W-:Y:S01]  /*14600*/  FFMA.RM R3, R3, R44.reuse, 12582913 ;  /* 0x4b40000103037423 */ /* 0x080fe2000000402c */
[C---:B------:R-:W-:Y:S01]  /*14610*/  FFMA R45, -R26.reuse, 1.4426950216293334961, -R45 ;  /* 0x3fb8aa3b1a2d7823 */ /* 0x040fe2000000092d */
[----:B------:R-:W-:Y:S01]  /*14620*/  FFMA.RM R44, R51, R44, 12582913 ;  /* 0x4b400001332c7423 */ /* 0x000fe2000000402c */
[----:B------:R-:W-:Y:S01]  /*14630*/  FFMA R50, -R29, 1.4426950216293334961, -R50 ;  /* 0x3fb8aa3b1d327823 */ /* 0x000fe20000000932 */
[----:B------:R-:W-:Y:S01]  /*14640*/  FFMA R54, -R25, 1.4426950216293334961, -R54 ;  /* 0x3fb8aa3b19367823 */ /* 0x000fe20000000936 */
[----:B------:R-:W-:Y:S01]  /*14650*/  FFMA R51, -R27, 1.925963033500011079e-08, R52 ;  /* 0x32a570601b337823 */ /* 0x000fe20000000134 */
[----:B------:R-:W-:Y:S01]  /*14660*/  FFMA R52, -R26, 1.925963033500011079e-08, R45 ;  /* 0x32a570601a347823 */ /* 0x000fe2000000012d */
[----:B------:R-:W-:Y:S01]  /*14670*/  FFMA R50, -R29, 1.925963033500011079e-08, R50 ;  /* 0x32a570601d327823 */ /* 0x000fe20000000132 */
[----:B------:R-:W-:Y:S01]  /*14680*/  FFMA R45, -R25, 1.925963033500011079e-08, R54 ;  /* 0x32a57060192d7823 */ /* 0x000fe20000000136 */
[----:B------:R-:W-:Y:S01]  /*14690*/  FADD R54, R41, -12583039 ;  /* 0xcb40007f29367421 */ /* 0x000fe20000000000 */
[----:B------:R-:W-:Y:S01]  /*146a0*/  FADD R57, R0, -12583039 ;  /* 0xcb40007f00397421 */ /* 0x000fe20000000000 */
[----:B------:R-:W1:Y:S01]  /*146b0*/  MUFU.EX2 R51, R51 ;  /* 0x0000003300337308 */ /* 0x000e620000000800 */
[----:B------:R-:W-:Y:S01]  /*146c0*/  FFMA R56, -R21, 1.925963033500011079e-08, R56 ;  /* 0x32a5706015387823 */ /* 0x000fe20000000138 */
[C---:B------:R-:W-:Y:S01]  /*146d0*/  FFMA R54, -R33.reuse, 1.4426950216293334961, -R54 ;  /* 0x3fb8aa3b21367823 */ /* 0x040fe20000000936 */
[----:B------:R-:W-:Y:S01]  /*146e0*/  FFMA R57, -R32, 1.4426950216293334961, -R57 ;  /* 0x3fb8aa3b20397823 */ /* 0x000fe20000000939 */
[----:B------:R-:W-:Y:S01]  /*146f0*/  SHF.L.U32 R55, R40, 0x17, RZ ;  /* 0x0000001728377819 */ /* 0x000fe200000006ff */
[----:B------:R-:W-:Y:S01]  /*14700*/  FADD R59, R48, -12583039 ;  /* 0xcb40007f303b7421 */ /* 0x000fe20000000000 */
[----:B------:R-:W-:Y:S01]  /*14710*/  FFMA R54, -R33, 1.925963033500011079e-08, R54 ;  /* 0x32a5706021367823 */ /* 0x000fe20000000136 */
[----:B------:R-:W-:Y:S01]  /*14720*/  FFMA R57, -R32, 1.925963033500011079e-08, R57 ;  /* 0x32a5706020397823 */ /* 0x000fe20000000139 */
[----:B------:R-:W2:Y:S01]  /*14730*/  MUFU.EX2 R50, R50 ;  /* 0x0000003200327308 */ /* 0x000ea20000000800 */
[----:B------:R-:W-:Y:S01]  /*14740*/  SHF.L.U32 R38, R38, 0x17, RZ ;  /* 0x0000001726267819 */ /* 0x000fe200000006ff */
[C---:B------:R-:W-:Y:S01]  /*14750*/  FFMA R59, -R22.reuse, 1.4426950216293334961, -R59 ;  /* 0x3fb8aa3b163b7823 */ /* 0x040fe2000000093b */
[----:B------:R-:W-:Y:S01]  /*14760*/  SHF.L.U32 R37, R37, 0x17, RZ ;  /* 0x0000001725257819 */ /* 0x000fe200000006ff */
[----:B------:R-:W-:Y:S01]  /*14770*/  BSSY B1, `(.L_x_347) ;  /* 0x0000040000017945 */ /* 0x000fe20003800000 */
[----:B------:R-:W-:Y:S01]  /*14780*/  SHF.L.U32 R49, R49, 0x17, RZ ;  /* 0x0000001731317819 */ /* 0x000fe200000006ff */
[----:B------:R-:W-:Y:S01]  /*14790*/  FFMA R59, -R22, 1.925963033500011079e-08, R59 ;  /* 0x32a57060163b7823 */ /* 0x000fe2000000013b */
[----:B------:R-:W-:Y:S01]  /*147a0*/  SHF.L.U32 R41, R41, 0x17, RZ ;  /* 0x0000001729297819 */ /* 0x000fe200000006ff */
[----:B------:R-:W3:Y:S01]  /*147b0*/  MUFU.EX2 R52, R52 ;  /* 0x0000003400347308 */ /* 0x000ee20000000800 */
[----:B-1----:R-:W-:Y:S01]  /*147c0*/  FFMA R51, R38, R51, 1 ;  /* 0x3f80000026337423 */ /* 0x002fe20000000033 */
[----:B------:R-:W-:-:S02]  /*147d0*/  SHF.L.U32 R38, R39, 0x17, RZ ;  /* 0x0000001727267819 */ /* 0x000fc400000006ff */
[----:B------:R-:W-:Y:S01]  /*147e0*/  SHF.L.U32 R39, R0, 0x17, RZ ;  /* 0x0000001700277819 */ /* 0x000fe200000006ff */
[----:B------:R-:W-:Y:S01]  /*147f0*/  FADD R0, R2, -12583039 ;  /* 0xcb40007f02007421 */ /* 0x000fe20000000000 */
[----:B------:R-:W-:Y:S02]  /*14800*/  SHF.L.U32 R48, R48, 0x17, RZ ;  /* 0x0000001730307819 */ /* 0x000fe400000006ff */
[----:B------:R-:W1:Y:S01]  /*14810*/  MUFU.EX2 R40, R57 ;  /* 0x0000003900287308 */ /* 0x000e620000000800 */
[----:B--2---:R-:W-:Y:S01]  /*14820*/  FFMA R50, R55, R50, 1 ;  /* 0x3f80000037327423 */ /* 0x004fe20000000032 */
[----:B------:R-:W-:Y:S01]  /*14830*/  FADD R55, R42, -12583039 ;  /* 0xcb40007f2a377421 */ /* 0x000fe20000000000 */
[----:B------:R-:W-:-:S03]  /*14840*/  FFMA R0, -R31, 1.4426950216293334961, -R0 ;  /* 0x3fb8aa3b1f007823 */ /* 0x000fc60000000900 */
[----:B------:R-:W-:Y:S02]  /*14850*/  FFMA R55, -R36, 1.4426950216293334961, -R55 ;  /* 0x3fb8aa3b24377823 */ /* 0x000fe40000000937 */
[----:B------:R-:W2:Y:S01]  /*14860*/  MUFU.EX2 R45, R45 ;  /* 0x0000002d002d7308 */ /* 0x000ea20000000800 */
[----:B---3--:R-:W-:-:S07]  /*14870*/  FFMA R52, R37, R52, 1 ;  /* 0x3f80000025347423 */ /* 0x008fce0000000034 */
[----:B------:R-:W3:Y:S01]  /*14880*/  MUFU.EX2 R56, R56 ;  /* 0x0000003800387308 */ /* 0x000ee20000000800 */
[----:B-1----:R-:W-:Y:S01]  /*14890*/  FFMA R39, R39, R40, 1 ;  /* 0x3f80000027277423 */ /* 0x002fe20000000028 */
[----:B------:R-:W-:Y:S01]  /*148a0*/  FFMA R40, -R31, 1.925963033500011079e-08, R0 ;  /* 0x32a570601f287823 */ /* 0x000fe20000000100 */
[----:B------:R-:W-:Y:S01]  /*148b0*/  FFMA R0, -R36, 1.925963033500011079e-08, R55 ;  /* 0x32a5706024007823 */ /* 0x000fe20000000137 */
[C---:B------:R-:W-:Y:S01]  /*148c0*/  FADD R55, R44.reuse, -12583039 ;  /* 0xcb40007f2c377421 */ /* 0x040fe20000000000 */
[----:B------:R-:W-:-:S03]  /*148d0*/  SHF.L.U32 R44, R44, 0x17, RZ ;  /* 0x000000172c2c7819 */ /* 0x000fc600000006ff */
[----:B------:R-:W1:Y:S01]  /*148e0*/  MUFU.EX2 R54, R54 ;  /* 0x0000003600367308 */ /* 0x000e620000000800 */
[----:B--2---:R-:W-:Y:S01]  /*148f0*/  FFMA R37, R38, R45, 1 ;  /* 0x3f80000026257423 */ /* 0x004fe2000000002d */
[----:B------:R-:W-:-:S04]  /*14900*/  FFMA R55, -R34, 1.4426950216293334961, -R55 ;  /* 0x3fb8aa3b22377823 */ /* 0x000fc80000000937 */
[----:B------:R-:W-:Y:S02]  /*14910*/  FFMA R55, -R34, 1.925963033500011079e-08, R55 ;  /* 0x32a5706022377823 */ /* 0x000fe40000000137 */
[----:B------:R-:W2:Y:S01]  /*14920*/  MUFU.EX2 R59, R59 ;  /* 0x0000003b003b7308 */ /* 0x000ea20000000800 */
[----:B---3--:R-:W-:Y:S01]  /*14930*/  FFMA R49, R49, R56, 1 ;  /* 0x3f80000031317423 */ /* 0x008fe20000000038 */
[C---:B------:R-:W-:Y:S01]  /*14940*/  FADD R56, R43.reuse, -12583039 ;  /* 0xcb40007f2b387421 */ /* 0x040fe20000000000 */
[----:B------:R-:W-:-:S03]  /*14950*/  SHF.L.U32 R43, R43, 0x17, RZ ;  /* 0x000000172b2b7819 */ /* 0x000fc600000006ff */
[----:B------:R-:W-:Y:S02]  /*14960*/  FFMA R56, -R35, 1.4426950216293334961, -R56 ;  /* 0x3fb8aa3b23387823 */ /* 0x000fe40000000938 */
[----:B------:R-:W-:Y:S01]  /*14970*/  MUFU.EX2 R0, R0 ;  /* 0x0000000000007308 */ /* 0x000fe20000000800 */
[----:B-1----:R-:W-:Y:S01]  /*14980*/  FFMA R38, R41, R54, 1 ;  /* 0x3f80000029267423 */ /* 0x002fe20000000036 */
[----:B------:R-:W-:Y:S01]  /*14990*/  FADD R41, R3, -12583039 ;  /* 0xcb40007f03297421 */ /* 0x000fe20000000000 */
[----:B------:R-:W-:-:S03]  /*149a0*/  FFMA R56, -R35, 1.925963033500011079e-08, R56 ;  /* 0x32a5706023387823 */ /* 0x000fc60000000138 */
[----:B------:R-:W-:Y:S02]  /*149b0*/  FFMA R45, -R30, 1.4426950216293334961, -R41 ;  /* 0x3fb8aa3b1e2d7823 */ /* 0x000fe40000000929 */
[----:B------:R1:W3:Y:S01]  /*149c0*/  MUFU.EX2 R41, R40 ;  /* 0x0000002800297308 */ /* 0x0002e20000000800 */
[----:B--2---:R-:W-:Y:S01]  /*149d0*/  FFMA R48, R48, R59, 1 ;  /* 0x3f80000030307423 */ /* 0x004fe2000000003b */
[----:B------:R-:W-:-:S06]  /*149e0*/  FFMA R45, -R30, 1.925963033500011079e-08, R45 ;  /* 0x32a570601e2d7823 */ /* 0x000fcc000000012d */
[----:B------:R-:W2:Y:S01]  /*149f0*/  MUFU.EX2 R54, R45 ;  /* 0x0000002d00367308 */ /* 0x000ea20000000800 */
[----:B-1----:R-:W-:Y:S02]  /*14a00*/  SHF.L.U32 R40, R2, 0x17, RZ ;  /* 0x0000001702287819 */ /* 0x002fe400000006ff */
[----:B------:R-:W-:-:S04]  /*14a10*/  IADD3 R2, R53, 0x1800000, RZ ;  /* 0x0180000035027810 */ /* 0x000fc80007ffe0ff */
[----:B------:R-:W-:Y:S01]  /*14a20*/  LOP3.LUT R2, R2, 0x7f800000, RZ, 0xc0, !PT ;  /* 0x7f80000002027812 */ /* 0x000fe200078ec0ff */
[----:B------:R-:W1:Y:S01]  /*14a30*/  MUFU.EX2 R56, R56 ;  /* 0x0000003800387308 */ /* 0x000e620000000800 */
[----:B---3--:R-:W-:Y:S01]  /*14a40*/  FFMA R40, R40, R41, 1 ;  /* 0x3f80000028287423 */ /* 0x008fe20000000029 */
[----:B------:R-:W-:Y:S02]  /*14a50*/  SHF.L.U32 R41, R3, 0x17, RZ ;  /* 0x0000001703297819 */ /* 0x000fe400000006ff */
[----:B------:R-:W-:Y:S02]  /*14a60*/  ISETP.GT.U32.AND P2, PT, R2, 0x1ffffff, PT ;  /* 0x01ffffff0200780c */ /* 0x000fe40003f44070 */
[----:B------:R-:W-:Y:S02]  /*14a70*/  SHF.L.U32 R3, R42, 0x17, RZ ;  /* 0x000000172a037819 */ /* 0x000fe400000006ff */
[----:B------:R-:W3:Y:S01]  /*14a80*/  MUFU.EX2 R55, R55 ;  /* 0x0000003700377308 */ /* 0x000ee20000000800 */
[----:B--2---:R-:W-:-:S02]  /*14a90*/  FFMA R41, R41, R54, 1 ;  /* 0x3f80000029297423 */ /* 0x004fc40000000036 */
[----:B------:R-:W-:Y:S01]  /*14aa0*/  FFMA R42, R3, R0, 1 ;  /* 0x3f800000032a7423 */ /* 0x000fe20000000000 */
[----:B-1----:R-:W-:Y:S01]  /*14ab0*/  FFMA R43, R43, R56, 1 ;  /* 0x3f8000002b2b7423 */ /* 0x002fe20000000038 */
[----:B---3--:R-:W-:-:S04]  /*14ac0*/  FFMA R44, R44, R55, 1 ;  /* 0x3f8000002c2c7423 */ /* 0x008fc80000000037 */
[----:B------:R-:W-:Y:S05]  /*14ad0*/  @P2 BRA `(.L_x_348) ;  /* 0x0000000000142947 */ /* 0x000fea0003800000 */
[----:B------:R-:W-:Y:S02]  /*14ae0*/  MOV R0, R53 ;  /* 0x0000003500007202 */ /* 0x000fe40000000f00 */
[----:B------:R-:W-:-:S07]  /*14af0*/  MOV R2, 0x14b10 ;  /* 0x00014b1000027802 */ /* 0x000fce0000000f00 */
[----:B------:R-:W-:Y:S05]  /*14b00*/  CALL.REL.NOINC `($__internal_0_$__cuda_sm20_rcp_rn_f32_slowpath) ;  /* 0x000001a000cc7944 */ /* 0x000fea0003c00000 */
[----:B------:R-:W-:Y:S01]  /*14b10*/  MOV R45, R0 ;  /* 0x00000000002d7202 */ /* 0x000fe20000000f00 */
[----:B------:R-:W-:Y:S06]  /*14b20*/  BRA `(.L_x_349) ;  /* 0x0000000000107947 */ /* 0x000fec0003800000 */
.L_x_348:
[----:B------:R-:W1:Y:S02]  /*14b30*/  MUFU.RCP R0, R53 ;  /* 0x0000003500007308 */ /* 0x000e640000001000 */
[----:B-1----:R-:W-:-:S04]  /*14b40*/  FFMA R2, R53, R0, -1 ;  /* 0xbf80000035027423 */ /* 0x002fc80000000000 */
[----:B------:R-:W-:-:S04]  /*14b50*/  FADD.FTZ R45, -R2, -RZ ;  /* 0x800000ff022d7221 */ /* 0x000fc80000010100 */
[----:B------:R-:W-:-:S07]  /*14b60*/  FFMA R45, R0, R45, R0 ;  /* 0x0000002d002d7223 */ /* 0x000fce0000000000 */
.L_x_349:
[----:B------:R-:W-:Y:S05]  /*14b70*/  BSYNC B1 ;  /* 0x0000000000017941 */ /* 0x000fea0003800000 */
.L_x_347:
        /* <DEDUP_REMOVED lines=10> */
.L_x_351:
[----:B------:R-:W1:Y:S02]  /*14c20*/  MUFU.RCP R3, R46 ;  /* 0x0000002e00037308 */ /* 0x000e640000001000 */
[----:B-1----:R-:W-:-:S04]  /*14c30*/  FFMA R0, R46, R3, -1 ;  /* 0xbf8000002e007423 */ /* 0x002fc80000000003 */
[----:B------:R-:W-:-:S04]  /*14c40*/  FADD.FTZ R0, -R0, -RZ ;  /* 0x800000ff00007221 */ /* 0x000fc80000010100 */
[----:B------:R-:W-:-:S07]  /*14c50*/  FFMA R46, R3, R0, R3 ;  /* 0x00000000032e7223 */ /* 0x000fce0000000003 */
.L_x_352:
[----:B------:R-:W-:Y:S05]  /*14c60*/  BSYNC B1 ;  /* 0x0000000000017941 */ /* 0x000fea0003800000 */
.L_x_350:
        /* <DEDUP_REMOVED lines=10> */
.L_x_354:
[----:B------:R-:W1:Y:S02]  /*14d10*/  MUFU.RCP R0, R47 ;  /* 0x0000002f00007308 */ /* 0x000e640000001000 */
[----:B-1----:R-:W-:-:S04]  /*14d20*/  FFMA R2, R47, R0, -1 ;  /* 0xbf8000002f027423 */ /* 0x002fc80000000000 */
[----:B------:R-:W-:-:S04]  /*14d30*/  FADD.FTZ R3, -R2, -RZ ;  /* 0x800000ff02037221 */ /* 0x000fc80000010100 */
[----:B------:R-:W-:-:S07]  /*14d40*/  FFMA R47, R0, R3, R0 ;  /* 0x00000003002f7223 */ /* 0x000fce0000000000 */
.L_x_355:
[----:B------:R-:W-:Y:S05]  /*14d50*/  BSYNC B1 ;  /* 0x0000000000017941 */ /* 0x000fea0003800000 */
.L_x_353:
        /* <DEDUP_REMOVED lines=10> */
.L_x_357:
[----:B------:R-:W1:Y:S02]  /*14e00*/  MUFU.RCP R3, R48 ;  /* 0x0000003000037308 */ /* 0x000e640000001000 */
[----:B-1----:R-:W-:-:S04]  /*14e10*/  FFMA R0, R48, R3, -1 ;  /* 0xbf80000030007423 */ /* 0x002fc80000000003 */
[----:B------:R-:W-:-:S04]  /*14e20*/  FADD.FTZ R0, -R0, -RZ ;  /* 0x800000ff00007221 */ /* 0x000fc80000010100 */
[----:B------:R-:W-:-:S07]  /*14e30*/  FFMA R48, R3, R0, R3 ;  /* 0x0000000003307223 */ /* 0x000fce0000000003 */
.L_x_358:
[----:B------:R-:W-:Y:S05]  /*14e40*/  BSYNC B1 ;  /* 0x0000000000017941 */ /* 0x000fea0003800000 */
.L_x_356:
        /* <DEDUP_REMOVED lines=10> */
.L_x_360:
[----:B------:R-:W1:Y:S02]  /*14ef0*/  MUFU.RCP R0, R49 ;  /* 0x0000003100007308 */ /* 0x000e640000001000 */
[----:B-1----:R-:W-:-:S04]  /*14f00*/  FFMA R2, R49, R0, -1 ;  /* 0xbf80000031027423 */ /* 0x002fc80000000000 */
[----:B------:R-:W-:-:S04]  /*14f10*/  FADD.FTZ R3, -R2, -RZ ;  /* 0x800000ff02037221 */ /* 0x000fc80000010100 */
[----:B------:R-:W-:-:S07]  /*14f20*/  FFMA R49, R0, R3, R0 ;  /* 0x0000000300317223 */ /* 0x000fce0000000000 */
.L_x_361:
[----:B------:R-:W-:Y:S05]  /*14f30*/  BSYNC B1 ;  /* 0x0000000000017941 */ /* 0x000fea0003800000 */
.L_x_359:
        /* <DEDUP_REMOVED lines=10> */
.L_x_363:
[----:B------:R-:W1:Y:S02]  /*14fe0*/  MUFU.RCP R3, R50 ;  /* 0x0000003200037308 */ /* 0x000e640000001000 */
[----:B-1----:R-:W-:-:S04]  /*14ff0*/  FFMA R0, R50, R3, -1 ;  /* 0xbf80000032007423 */ /* 0x002fc80000000003 */
[----:B------:R-:W-:-:S04]  /*15000*/  FADD.FTZ R0, -R0, -RZ ;  /* 0x800000ff00007221 */ /* 0x000fc80000010100 */
[----:B------:R-:W-:-:S07]  /*15010*/  FFMA R50, R3, R0, R3 ;  /* 0x0000000003327223 */ /* 0x000fce0000000003 */
.L_x_364:
[----:B------:R-:W-:Y:S05]  /*15020*/  BSYNC B1 ;  /* 0x0000000000017941 */ /* 0x000fea0003800000 */
.L_x_362:
        /* <DEDUP_REMOVED lines=10> */
.L_x_366:
[----:B------:R-:W1:Y:S02]  /*150d0*/  MUFU.RCP R0, R51 ;  /* 0x0000003300007308 */ /* 0x000e640000001000 */
[----:B-1----:R-:W-:-:S04]  /*150e0*/  FFMA R2, R51, R0, -1 ;  /* 0xbf80000033027423 */ /* 0x002fc80000000000 */
[----:B------:R-:W-:-:S04]  /*150f0*/  FADD.FTZ R3, -R2, -RZ ;  /* 0x800000ff02037221 */ /* 0x000fc80000010100 */
[----:B------:R-:W-:-:S07]  /*15100*/  FFMA R51, R0, R3, R0 ;  /* 0x0000000300337223 */ /* 0x000fce0000000000 */
.L_x_367:
[----:B------:R-:W-:Y:S05]  /*15110*/  BSYNC B1 ;  /* 0x0000000000017941 */ /* 0x000fea0003800000 */
.L_x_365:
        /* <DEDUP_REMOVED lines=10> */
.L_x_369:
[----:B------:R-:W1:Y:S02]  /*151c0*/  MUFU.RCP R3, R52 ;  /* 0x0000003400037308 */ /* 0x000e640000001000 */
[----:B-1----:R-:W-:-:S04]  /*151d0*/  FFMA R0, R52, R3, -1 ;  /* 0xbf80000034007423 */ /* 0x002fc80000000003 */
[----:B------:R-:W-:-:S04]  /*151e0*/  FADD.FTZ R0, -R0, -RZ ;  /* 0x800000ff00007221 */ /* 0x000fc80000010100 */
[----:B------:R-:W-:-:S07]  /*151f0*/  FFMA R52, R3, R0, R3 ;  /* 0x0000000003347223 */ /* 0x000fce0000000003 */
.L_x_370:
[----:B------:R-:W-:Y:S05]  /*15200*/  BSYNC B1 ;  /* 0x0000000000017941 */ /* 0x000fea0003800000 */
.L_x_368:
        /* <DEDUP_REMOVED lines=10> */
.L_x_372:
[----:B------:R-:W1:Y:S02]  /*152b0*/  MUFU.RCP R0, R37 ;  /* 0x0000002500007308 */ /* 0x000e640000001000 */
[----:B-1----:R-:W-:-:S04]  /*152c0*/  FFMA R2, R37, R0, -1 ;  /* 0xbf80000025027423 */ /* 0x002fc80000000000 */
[----:B------:R-:W-:-:S04]  /*152d0*/  FADD.FTZ R3, -R2, -RZ ;  /* 0x800000ff02037221 */ /* 0x000fc80000010100 */
[----:B------:R-:W-:-:S07]  /*152e0*/  FFMA R37, R0, R3, R0 ;  /* 0x0000000300257223 */ /* 0x000fce0000000000 */
.L_x_373:
[----:B------:R-:W-:Y:S05]  /*152f0*/  BSYNC B1 ;  /* 0x0000000000017941 */ /* 0x000fea0003800000 */
.L_x_371:
        /* <DEDUP_REMOVED lines=10> */
.L_x_375:
[----:B------:R-:W1:Y:S02]  /*153a0*/  MUFU.RCP R3, R38 ;  /* 0x0000002600037308 */ /* 0x000e640000001000 */
[----:B-1----:R-:W-:-:S04]  /*153b0*/  FFMA R0, R38, R3, -1 ;  /* 0xbf80000026007423 */ /* 0x002fc80000000003 */
[----:B------:R-:W-:-:S04]  /*153c0*/  FADD.FTZ R0, -R0, -RZ ;  /* 0x800000ff00007221 */ /* 0x000fc80000010100 */
[----:B------:R-:W-:-:S07]  /*153d0*/  FFMA R38, R3, R0, R3 ;  /* 0x0000000003267223 */ /* 0x000fce0000000003 */
.L_x_376:
[----:B------:R-:W-:Y:S05]  /*153e0*/  BSYNC B1 ;  /* 0x0000000000017941 */ /* 0x000fea0003800000 */
.L_x_374:
        /* <DEDUP_REMOVED lines=10> */
.L_x_378:
[----:B------:R-:W1:Y:S02]  /*15490*/  MUFU.RCP R0, R39 ;  /* 0x0000002700007308 */ /* 0x000e640000001000 */
[----:B-1----:R-:W-:-:S04]  /*154a0*/  FFMA R2, R39, R0, -1 ;  /* 0xbf80000027027423 */ /* 0x002fc80000000000 */
[----:B------:R-:W-:-:S04]  /*154b0*/  FADD.FTZ R3, -R2, -RZ ;  /* 0x800000ff02037221 */ /* 0x000fc80000010100 */
[----:B------:R-:W-:-:S07]  /*154c0*/  FFMA R39, R0, R3, R0 ;  /* 0x0000000300277223 */ /* 0x000fce0000000000 */
.L_x_379:
[----:B------:R-:W-:Y:S05]  /*154d0*/  BSYNC B1 ;  /* 0x0000000000017941 */ /* 0x000fea0003800000 */
.L_x_377:
        /* <DEDUP_REMOVED lines=10> */
.L_x_381:
[----:B------:R-:W1:Y:S02]  /*15580*/  MUFU.RCP R3, R40 ;  /* 0x0000002800037308 */ /* 0x000e640000001000 */
[----:B-1----:R-:W-:-:S04]  /*15590*/  FFMA R0, R40, R3, -1 ;  /* 0xbf80000028007423 */ /* 0x002fc80000000003 */
[----:B------:R-:W-:-:S04]  /*155a0*/  FADD.FTZ R0, -R0, -RZ ;  /* 0x800000ff00007221 */ /* 0x000fc80000010100 */
[----:B------:R-:W-:-:S07]  /*155b0*/  FFMA R40, R3, R0, R3 ;  /* 0x0000000003287223 */ /* 0x000fce0000000003 */
.L_x_382:
[----:B------:R-:W-:Y:S05]  /*155c0*/  BSYNC B1 ;  /* 0x0000000000017941 */ /* 0x000fea0003800000 */
.L_x_380:
        /* <DEDUP_REMOVED lines=10> */
.L_x_384:
[----:B------:R-:W1:Y:S02]  /*15670*/  MUFU.RCP R0, R41 ;  /* 0x0000002900007308 */ /* 0x000e640000001000 */
[----:B-1----:R-:W-:-:S04]  /*15680*/  FFMA R2, R41, R0, -1 ;  /* 0xbf80000029027423 */ /* 0x002fc80000000000 */
[----:B------:R-:W-:-:S04]  /*15690*/  FADD.FTZ R3, -R2, -RZ ;  /* 0x800000ff02037221 */ /* 0x000fc80000010100 */
[----:B------:R-:W-:-:S07]  /*156a0*/  FFMA R41, R0, R3, R0 ;  /* 0x0000000300297223 */ /* 0x000fce0000000000 */
.L_x_385:
[----:B------:R-:W-:Y:S05]  /*156b0*/  BSYNC B1 ;  /* 0x0000000000017941 */ /* 0x000fea0003800000 */
.L_x_383:
        /* <DEDUP_REMOVED lines=10> */
.L_x_387:
[----:B------:R-:W1:Y:S02]  /*15760*/  MUFU.RCP R3, R42 ;  /* 0x0000002a00037308 */ /* 0x000e640000001000 */
[----:B-1----:R-:W-:-:S04]  /*15770*/  FFMA R0, R42, R3, -1 ;  /* 0xbf8000002a007423 */ /* 0x002fc80000000003 */
[----:B------:R-:W-:-:S04]  /*15780*/  FADD.FTZ R0, -R0, -RZ ;  /* 0x800000ff00007221 */ /* 0x000fc80000010100 */
[----:B------:R-:W-:-:S07]  /*15790*/  FFMA R42, R3, R0, R3 ;  /* 0x00000000032a7223 */ /* 0x000fce0000000003 */
.L_x_388:
[----:B------:R-:W-:Y:S05]  /*157a0*/  BSYNC B1 ;  /* 0x0000000000017941 */ /* 0x000fea0003800000 */
.L_x_386:
        /* <DEDUP_REMOVED lines=10> */
.L_x_390:
[----:B------:R-:W1:Y:S02]  /*15850*/  MUFU.RCP R0, R43 ;  /* 0x0000002b00007308 */ /* 0x000e640000001000 */
[----:B-1----:R-:W-:-:S04]  /*15860*/  FFMA R2, R43, R0, -1 ;  /* 0xbf8000002b027423 */ /* 0x002fc80000000000 */
[----:B------:R-:W-:-:S04]  /*15870*/  FADD.FTZ R3, -R2, -RZ ;  /* 0x800000ff02037221 */ /* 0x000fc80000010100 */
[----:B------:R-:W-:-:S07]  /*15880*/  FFMA R43, R0, R3, R0 ;  /* 0x00000003002b7223 */ /* 0x000fce0000000000 */
.L_x_391:
[----:B------:R-:W-:Y:S05]  /*15890*/  BSYNC B1 ;  /* 0x0000000000017941 */ /* 0x000fea0003800000 */
.L_x_389:
        /* <DEDUP_REMOVED lines=9> */
.L_x_393:
[----:B------:R-:W1:Y:S02]  /*15930*/  MUFU.RCP R3, R44 ;  /* 0x0000002c00037308 */ /* 0x000e640000001000 */
[----:B-1----:R-:W-:-:S04]  /*15940*/  FFMA R0, R44, R3, -1 ;  /* 0xbf8000002c007423 */ /* 0x002fc80000000003 */
[----:B------:R-:W-:-:S04]  /*15950*/  FADD.FTZ R0, -R0, -RZ ;  /* 0x800000ff00007221 */ /* 0x000fc80000010100 */
[----:B------:R-:W-:-:S07]  /*15960*/  FFMA R0, R3, R0, R3 ;  /* 0x0000000003007223 */ /* 0x000fce0000000003 */
.L_x_394:
[----:B------:R-:W-:Y:S05]  /*15970*/  BSYNC B1 ;  /* 0x0000000000017941 */ /* 0x000fea0003800000 */
.L_x_392:
        /* <DEDUP_REMOVED lines=45> */
.L_x_396:
[----:B------:R-:W-:Y:S05]  /*15c50*/  BSYNC B0 ;  /* 0x0000000000007941 */ /* 0x000fea0003800000 */
.L_x_395:
[----:B------:R-:W-:Y:S06]  /*15c60*/  BAR.SYNC.DEFER_BLOCKING 0x1, 0x100 ;  /* 0x0044000000007b1d */ /* 0x000fec0000010000 */
[----:B------:R-:W-:Y:S04]  /*15c70*/  BSSY B0, `(.L_x_397) ;  /* 0x000000a000007945 */ /* 0x000fe80003800000 */
[----:B------:R-:W-:Y:S05]  /*15c80*/  @P0 BRA `(.L_x_398) ;  /* 0x0000000000200947 */ /* 0x000fea0003800000 */
[----:B------:R-:W-:-:S06]  /*15c90*/  UISETP.NE.AND UP0, UPT, UR43, 0x3, UPT ;  /* 0x000000032b00788c */ /* 0x000fcc000bf05270 */
[----:B------:R-:W-:-:S13]  /*15ca0*/  PLOP3.LUT P2, PT, PT, PT, UP0, 0x80, 0x0 ;  /* 0x000000000000781c */ /* 0x000fda0003f4f008 */
[----:B------:R-:W-:Y:S05]  /*15cb0*/  @!P2 BRA `(.L_x_399) ;  /* 0x000000000004a947 */ /* 0x000fea0003800000 */
[----:B------:R-:W-:Y:S01]  /*15cc0*/  BPT.TRAP 0x1 ;  /* 0x000000040000795c */ /* 0x000fe20000300000 */
.L_x_399:
[----:B------:R-:W-:-:S04]  /*15cd0*/  ULEA UR4, UR8, UR46, 0x3 ;  /* 0x0000002e08047291 */ /* 0x000fc8000f8e183f */
[----:B------:R-:W-:-:S04]  /*15ce0*/  UIADD3 UR4, UR4, 0x50, URZ ;  /* 0x0000005004047890 */ /* 0x000fc8000fffe03f */
[----:B------:R-:W-:-:S09]  /*15cf0*/  UPRMT UR4, UR47, 0x654, UR4 ;  /* 0x000006542f047896 */ /* 0x000fd20008000004 */
[----:B------:R-:W-:Y:S03]  /*15d00*/  SYNCS.ARRIVE.TRANS64.RED.A1T0 RZ, [UR4], RZ ;  /* 0x000000ffffff79a7 */ /* 0x000fe60008100404 */
.L_x_398:
[----:B------:R-:W-:Y:S05]  /*15d10*/  BSYNC B0 ;  /* 0x0000000000007941 */ /* 0x000fea0003800000 */
.L_x_397:
        /* <DEDUP_REMOVED lines=9> */
.L_x_402:
[C---:B------:R-:W-:Y:S01]  /*15db0*/  LEA R0, R12.reuse, UR46, 0x3 ;  /* 0x0000002e0c007c11 */ /* 0x040fe2000f8e18ff */
[----:B------:R-:W-:Y:S01]  /*15dc0*/  BSSY B1, `(.L_x_403) ;  /* 0x0000006000017945 */ /* 0x000fe20003800000 */
[----:B------:R-:W-:Y:S02]  /*15dd0*/  SHF.L.U32 R3, R13, 0x1f, RZ ;  /* 0x0000001f0d037819 */ /* 0x000fe400000006ff */
[----:B-1----:R-:W-:Y:S02]  /*15de0*/  @!P1 LEA R21, R12, R15, 0xd ;  /* 0x0000000f0c159211 */ /* 0x002fe400078e68ff */
[----:B------:R-:W1:Y:S02]  /*15df0*/  SYNCS.PHASECHK.TRANS64.TRYWAIT P2, [R0+URZ+0x30], R3 ;  /* 0x00003003000075a7 */ /* 0x000e64000804017f */
[----:B------:R-:W-:Y:S01]  /*15e00*/  @!P1 LEA R2, R18, R21, 0x1 ;  /* 0x0000001512029211 */ /* 0x000fe200078e08ff */
[----:B-1----:R-:W-:Y:S06]  /*15e10*/  @!P2 BRA `(.L_x_404) ;  /* 0x0000018000f0a947 */ /* 0x002fec0003800000 */
.L_x_1133:
[----:B------:R-:W-:Y:S05]  /*15e20*/  BSYNC B1 ;  /* 0x0000000000017941 */ /* 0x000fea0003800000 */
.L_x_403:
        /* <DEDUP_REMOVED lines=8> */
.L_x_401:
[----:B------:R-:W-:Y:S05]  /*15eb0*/  BSYNC B0 ;  /* 0x0000000000007941 */ /* 0x000fea0003800000 */
.L_x_400:
[----:B------:R-:W2:Y:S04]  /*15ec0*/  LDL.LU R3, [R1+0xc0] ;  /* 0x0000c00001037983 */ /* 0x000ea80000300800 */
[----:B------:R-:W5:Y:S04]  /*15ed0*/  LDL.LU R2, [R1+0xc4] ;  /* 0x0000c40001027983 */ /* 0x000f680000300800 */
[----:B------:R-:W5:Y:S04]  /*15ee0*/  LDL.LU R0, [R1+0xc8] ;  /* 0x0000c80001007983 */ /* 0x000f680000300800 */
[----:B-1----:R-:W5:Y:S04]  /*15ef0*/  LDL.LU R25, [R1+0xcc] ;  /* 0x0000cc0001197983 */ /* 0x002f680000300800 */
[----:B------:R-:W5:Y:S04]  /*15f00*/  LDL.LU R26, [R1+0xd0] ;  /* 0x0000d000011a7983 */ /* 0x000f680000300800 */
        /* <DEDUP_REMOVED lines=10> */
[----:B------:R-:W5:Y:S01]  /*15fb0*/  LDL.LU R60, [R1+0xfc] ;  /* 0x0000fc00013c7983 */ /* 0x000f620000300800 */
[----:B---3--:R-:W-:Y:S01]  /*15fc0*/  HADD2.F32 R22, -RZ, R8.H1_H1 ;  /* 0x30000008ff167230 */ /* 0x008fe20000004100 */
[----:B------:R-:W-:Y:S01]  /*15fd0*/  BSSY B1, `(.L_x_405) ;  /* 0x00000be000017945 */ /* 0x000fe20003800000 */
[----:B------:R-:W-:-:S02]  /*15fe0*/  HADD2.F32 R20, -RZ, R9.H1_H1 ;  /* 0x30000009ff147230 */ /* 0x000fc40000004100 */
[----:B----4-:R-:W-:Y:S02]  /*15ff0*/  HADD2.F32 R32, -RZ, R4.H0_H0 ;  /* 0x20000004ff207230 */ /* 0x010fe40000004100 */
[----:B------:R-:W-:Y:S02]  /*16000*/  HADD2.F32 R34, -RZ, R5.H0_H0 ;  /* 0x20000005ff227230 */ /* 0x000fe40000004100 */
[----:B------:R-:W-:Y:S02]  /*16010*/  HADD2.F32 R56, -RZ, R7.H0_H0 ;  /* 0x20000007ff387230 */ /* 0x000fe40000004100 */
[C---:B--2---:R-:W-:Y:S01]  /*16020*/  FMUL R23, R17.reuse, R3 ;  /* 0x0000000311177220 */ /* 0x044fe20000400000 */
[C---:B-----5:R-:W-:Y:S01]  /*16030*/  FMUL R3, R17.reuse, R2 ;  /* 0x0000000211037220 */ /* 0x060fe20000400000 */
[----:B------:R-:W-:Y:S02]  /*16040*/  HADD2.F32 R2, -RZ, R9.H0_H0 ;  /* 0x20000009ff027230 */ /* 0x000fe40000004100 */
[----:B------:R-:W-:Y:S01]  /*16050*/  FMUL R21, R17, R0 ;  /* 0x0000000011157220 */ /* 0x000fe20000400000 */
[----:B------:R-:W-:-:S02]  /*16060*/  HADD2.F32 R0, -RZ, R8.H0_H0 ;  /* 0x20000008ff007230 */ /* 0x000fc40000004100 */
[C---:B------:R-:W-:Y:S01]  /*16070*/  FFMA R22, R16.reuse, R22, R3 ;  /* 0x0000001610167223 */ /* 0x040fe20000000003 */
[C---:B------:R-:W-:Y:S01]  /*16080*/  FMUL R25, R17.reuse, R25 ;  /* 0x0000001911197220 */ /* 0x040fe20000400000 */
[C---:B------:R-:W-:Y:S01]  /*16090*/  FFMA R21, R16.reuse, R2, R21 ;  /* 0x0000000210157223 */ /* 0x040fe20000000015 */
[--C-:B------:R-:W-:Y:S02]  /*160a0*/  HADD2.F32 R2, -RZ, R10.reuse.H1_H1 ;  /* 0x3000000aff027230 */ /* 0x100fe40000004100 */
[C---:B------:R-:W-:Y:S01]  /*160b0*/  FFMA R23, R16.reuse, R0, R23 ;  /* 0x0000000010177223 */ /* 0x040fe20000000017 */
[----:B------:R-:W-:Y:S01]  /*160c0*/  FFMA R20, R16, R20, R25 ;  /* 0x0000001410147223 */ /* 0x000fe20000000019 */
[C---:B------:R-:W-:Y:S01]  /*160d0*/  FMUL R3, R17.reuse, R26 ;  /* 0x0000001a11037220 */ /* 0x040fe20000400000 */
[----:B------:R-:W-:Y:S01]  /*160e0*/  HADD2.F32 R26, -RZ, R10.H0_H0 ;  /* 0x2000000aff1a7230 */ /* 0x000fe20000004100 */
[----:B------:R-:W-:Y:S01]  /*160f0*/  MOV R0, 0x3bbb989d ;  /* 0x3bbb989d00007802 */ /* 0x000fe20000000f00 */
[----:B------:R-:W-:Y:S01]  /*16100*/  FMUL R25, R17, R24 ;  /* 0x0000001811197220 */ /* 0x000fe20000400000 */
[----:B------:R-:W-:-:S02]  /*16110*/  HADD2.F32 R24, -RZ, R11.H0_H0 ;  /* 0x2000000bff187230 */ /* 0x000fc40000004100 */
[C---:B------:R-:W-:Y:S01]  /*16120*/  FFMA R26, R16.reuse, R26, R3 ;  /* 0x0000001a101a7223 */ /* 0x040fe20000000003 */
[C---:B------:R-:W-:Y:S01]  /*16130*/  FFMA R25, R16.reuse, R2, R25 ;  /* 0x0000000210197223 */ /* 0x040fe20000000019 */
[----:B------:R-:W-:Y:S01]  /*16140*/  MOV R2, 0x437c0000 ;  /* 0x437c000000027802 */ /* 0x000fe20000000f00 */
[----:B------:R-:W-:Y:S01]  /*16150*/  FFMA.SAT R37, -R23, R0, 0.5 ;  /* 0x3f00000017257423 */ /* 0x000fe20000002100 */
[----:B------:R-:W-:Y:S02]  /*16160*/  HADD2.F32 R3, -RZ, R11.H1_H1 ;  /* 0x3000000bff037230 */ /* 0x000fe40000004100 */
[C---:B------:R-:W-:Y:S01]  /*16170*/  FMUL R29, R17.reuse, R29 ;  /* 0x0000001d111d7220 */ /* 0x040fe20000400000 */
[----:B------:R-:W-:Y:S01]  /*16180*/  FMUL R27, R17, R27 ;  /* 0x0000001b111b7220 */ /* 0x000fe20000400000 */
[----:B------:R-:W-:Y:S01]  /*16190*/  FFMA.RM R37, R37, R2, 12582913 ;  /* 0x4b40000125257423 */ /* 0x000fe20000004002 */
[----:B------:R-:W-:Y:S01]  /*161a0*/  FFMA.SAT R35, -R21, R0, 0.5 ;  /* 0x3f00000015237423 */ /* 0x000fe20000002100 */
[C---:B------:R-:W-:Y:S01]  /*161b0*/  FFMA R29, R16.reuse, R3, R29 ;  /* 0x00000003101d7223 */ /* 0x040fe2000000001d */
[----:B------:R-:W-:Y:S01]  /*161c0*/  FFMA R24, R16, R24, R27 ;  /* 0x0000001810187223 */ /* 0x000fe2000000001b */
[----:B------:R-:W-:Y:S01]  /*161d0*/  FFMA.SAT R3, -R22, R0, 0.5 ;  /* 0x3f00000016037423 */ /* 0x000fe20000002100 */
[----:B------:R-:W-:Y:S01]  /*161e0*/  FMUL R27, R17, R30 ;  /* 0x0000001e111b7220 */ /* 0x000fe20000400000 */
[----:B------:R-:W-:Y:S01]  /*161f0*/  FADD R30, R37, -12583039 ;  /* 0xcb40007f251e7421 */ /* 0x000fe20000000000 */
[----:B------:R-:W-:Y:S01]  /*16200*/  FMUL R31, R17, R31 ;  /* 0x0000001f111f7220 */ /* 0x000fe20000400000 */
[----:B------:R-:W-:Y:S01]  /*16210*/  FFMA.RM R3, R3, R2, 12582913 ;  /* 0x4b40000103037423 */ /* 0x000fe20000004002 */
[----:B------:R-:W-:Y:S01]  /*16220*/  FFMA R27, R16, R32, R27 ;  /* 0x00000020101b7223 */ /* 0x000fe2000000001b */
[----:B------:R-:W-:-:S02]  /*16230*/  HADD2.F32 R32, -RZ, R4.H1_H1 ;  /* 0x30000004ff207230 */ /* 0x000fc40000004100 */
[----:B------:R-:W-:Y:S01]  /*16240*/  FFMA R30, -R23, 1.4426950216293334961, -R30 ;  /* 0x3fb8aa3b171e7823 */ /* 0x000fe2000000091e */
[----:B------:R-:W-:Y:S01]  /*16250*/  FADD R33, R3, -12583039 ;  /* 0xcb40007f03217421 */ /* 0x000fe20000000000 */
[----:B------:R-:W-:Y:S01]  /*16260*/  FFMA.RM R38, R35, R2, 12582913 ;  /* 0x4b40000123267423 */ /* 0x000fe20000004002 */
[-C--:B------:R-:W-:Y:S01]  /*16270*/  FFMA.SAT R39, -R20, R0.reuse, 0.5 ;  /* 0x3f00000014277423 */ /* 0x080fe20000002100 */
[----:B------:R-:W-:Y:S01]  /*16280*/  FFMA.SAT R35, -R26, R0, 0.5 ;  /* 0x3f0000001a237423 */ /* 0x000fe20000002100 */
[----:B------:R-:W-:Y:S01]  /*16290*/  FFMA R41, -R23, 1.925963033500011079e-08, R30 ;  /* 0x32a5706017297823 */ /* 0x000fe2000000011e */
[----:B------:R-:W-:Y:S01]  /*162a0*/  FFMA R30, R16, R32, R31 ;  /* 0x00000020101e7223 */ /* 0x000fe2000000001f */
[C---:B------:R-:W-:Y:S01]  /*162b0*/  FFMA R33, -R22.reuse, 1.4426950216293334961, -R33 ;  /* 0x3fb8aa3b16217823 */ /* 0x040fe20000000921 */
[----:B------:R-:W-:Y:S01]  /*162c0*/  FMUL R31, R17, R40 ;  /* 0x00000028111f7220 */ /* 0x000fe20000400000 */
[-C--:B------:R-:W-:Y:S01]  /*162d0*/  FFMA.RM R39, R39, R2.reuse, 12582913 ;  /* 0x4b40000127277423 */ /* 0x080fe20000004002 */
[----:B------:R-:W-:Y:S01]  /*162e0*/  FFMA.RM R40, R35, R2, 12582913 ;  /* 0x4b40000123287423 */ /* 0x000fe20000004002 */
[----:B------:R-:W-:Y:S01]  /*162f0*/  FFMA R46, -R22, 1.925963033500011079e-08, R33 ;  /* 0x32a57060162e7823 */ /* 0x000fe20000000121 */
[----:B------:R-:W-:Y:S01]  /*16300*/  FADD R32, R38, -12583039 ;  /* 0xcb40007f26207421 */ /* 0x000fe20000000000 */
[----:B------:R-:W-:Y:S01]  /*16310*/  FADD R33, R39, -12583039 ;  /* 0xcb40007f27217421 */ /* 0x000fe20000000000 */
[----:B------:R-:W-:Y:S01]  /*16320*/  FFMA.SAT R45, -R25, R0, 0.5 ;  /* 0x3f000000192d7423 */ /* 0x000fe20000002100 */
[----:B------:R-:W-:Y:S01]  /*16330*/  FADD R43, R40, -12583039 ;  /* 0xcb40007f282b7421 */ /* 0x000fe20000000000 */
[----:B------:R-:W-:Y:S01]  /*16340*/  FFMA R32, -R21, 1.4426950216293334961, -R32 ;  /* 0x3fb8aa3b15207823 */ /* 0x000fe20000000920 */
[----:B------:R-:W-:Y:S01]  /*16350*/  FFMA R35, -R20, 1.4426950216293334961, -R33 ;  /* 0x3fb8aa3b14237823 */ /* 0x000fe20000000921 */
[----:B------:R-:W-:Y:S01]  /*16360*/  FFMA.RM R42, R45, R2, 12582913 ;  /* 0x4b4000012d2a7423 */ /* 0x000fe20000004002 */
[----:B------:R-:W-:Y:S01]  /*16370*/  FFMA R43, -R26, 1.4426950216293334961, -R43 ;  /* 0x3fb8aa3b1a2b7823 */ /* 0x000fe2000000092b */
[----:B------:R-:W-:Y:S01]  /*16380*/  FFMA.SAT R45, -R24, R0, 0.5 ;  /* 0x3f000000182d7423 */ /* 0x000fe20000002100 */
[----:B------:R-:W-:Y:S01]  /*16390*/  FFMA R47, -R21, 1.925963033500011079e-08, R32 ;  /* 0x32a57060152f7823 */ /* 0x000fe20000000120 */
[----:B------:R-:W-:Y:S01]  /*163a0*/  FFMA R35, -R20, 1.925963033500011079e-08, R35 ;  /* 0x32a5706014237823 */ /* 0x000fe20000000123 */
[----:B------:R-:W-:Y:S01]  /*163b0*/  FFMA R49, -R26, 1.925963033500011079e-08, R43 ;  /* 0x32a570601a317823 */ /* 0x000fe2000000012b */
[----:B------:R-:W-:-:S02]  /*163c0*/  HADD2.F32 R32, -RZ, R5.H1_H1 ;  /* 0x30000005ff207230 */ /* 0x000fc40000004100 */
[----:B------:R-:W-:Y:S01]  /*163d0*/  FFMA.RM R43, R45, R2, 12582913 ;  /* 0x4b4000012d2b7423 */ /* 0x000fe20000004002 */
[----:B------:R-:W-:Y:S01]  /*163e0*/  FFMA R31, R16, R34, R31 ;  /* 0x00000022101f7223 */ /* 0x000fe2000000001f */
[----:B------:R-:W-:Y:S01]  /*163f0*/  FMUL R33, R17, R36 ;  /* 0x0000002411217220 */ /* 0x000fe20000400000 */
[----:B------:R-:W-:Y:S01]  /*16400*/  FADD R34, R42, -12583039 ;  /* 0xcb40007f2a227421 */ /* 0x000fe20000000000 */
[----:B------:R1:W2:Y:S01]  /*16410*/  MUFU.EX2 R48, R35 ;  /* 0x0000002300307308 */ /* 0x0002a20000000800 */
[----:B------:R-:W-:Y:S01]  /*16420*/  FFMA.SAT R45, -R29, R0, 0.5 ;  /* 0x3f0000001d2d7423 */ /* 0x000fe20000002100 */
[----:B------:R-:W-:Y:S01]  /*16430*/  FFMA R32, R16, R32, R33 ;  /* 0x0000002010207223 */ /* 0x000fe20000000021 */
[----:B------:R-:W-:Y:S01]  /*16440*/  FMUL R33, R17, R44 ;  /* 0x0000002c11217220 */ /* 0x000fe20000400000 */
[----:B------:R-:W-:Y:S01]  /*16450*/  FFMA R34, -R25, 1.4426950216293334961, -R34 ;  /* 0x3fb8aa3b19227823 */ /* 0x000fe20000000922 */
[----:B------:R-:W-:Y:S01]  /*16460*/  FFMA.RM R44, R45, R2, 12582913 ;  /* 0x4b4000012d2c7423 */ /* 0x000fe20000004002 */
[----:B------:R-:W-:Y:S01]  /*16470*/  FFMA.SAT R53, -R27, R0, 0.5 ;  /* 0x3f0000001b357423 */ /* 0x000fe20000002100 */
[----:B------:R-:W-:-:S02]  /*16480*/  HADD2.F32 R36, -RZ, R6.H0_H0 ;  /* 0x20000006ff247230 */ /* 0x000fc40000004100 */
[----:B------:R-:W-:Y:S01]  /*16490*/  FFMA R50, -R25, 1.925963033500011079e-08, R34 ;  /* 0x32a5706019327823 */ /* 0x000fe20000000122 */
[----:B-1----:R-:W-:Y:S01]  /*164a0*/  FADD R35, R43, -12583039 ;  /* 0xcb40007f2b237421 */ /* 0x002fe20000000000 */
[----:B------:R-:W-:Y:S02]  /*164b0*/  HADD2.F32 R34, -RZ, R6.H1_H1 ;  /* 0x30000006ff227230 */ /* 0x000fe40000004100 */
[----:B------:R-:W-:Y:S01]  /*164c0*/  FFMA.SAT R59, -R31, R0, 0.5 ;  /* 0x3f0000001f3b7423 */ /* 0x000fe20000002100 */
[----:B------:R-:W-:Y:S01]  /*164d0*/  FFMA R33, R16, R36, R33 ;  /* 0x0000002410217223 */ /* 0x000fe20000000021 */
[----:B------:R-:W-:Y:S01]  /*164e0*/  FFMA R45, -R24, 1.4426950216293334961, -R35 ;  /* 0x3fb8aa3b182d7823 */ /* 0x000fe20000000923 */
[----:B------:R-:W-:Y:S01]  /*164f0*/  FMUL R35, R17, R51 ;  /* 0x0000003311237220 */ /* 0x000fe20000400000 */
[----:B------:R-:W-:Y:S01]  /*16500*/  FADD R36, R44, -12583039 ;  /* 0xcb40007f2c247421 */ /* 0x000fe20000000000 */
[-C--:B------:R-:W-:Y:S01]  /*16510*/  FFMA.RM R58, R59, R2.reuse, 12582913 ;  /* 0x4b4000013b3a7423 */ /* 0x080fe20000004002 */
[----:B------:R-:W-:Y:S01]  /*16520*/  FFMA R51, -R24, 1.925963033500011079e-08, R45 ;  /* 0x32a5706018337823 */ /* 0x000fe2000000012d */
[----:B------:R-:W-:Y:S01]  /*16530*/  FFMA.RM R45, R53, R2, 12582913 ;  /* 0x4b400001352d7423 */ /* 0x000fe20000004002 */
[----:B------:R-:W-:Y:S01]  /*16540*/  FFMA.SAT R53, -R30, R0, 0.5 ;  /* 0x3f0000001e357423 */ /* 0x000fe20000002100 */
[----:B------:R-:W-:Y:S01]  /*16550*/  FFMA R34, R16, R34, R35 ;  /* 0x0000002210227223 */ /* 0x000fe20000000023 */
[----:B------:R-:W-:Y:S01]  /*16560*/  FMUL R35, R17, R52 ;  /* 0x0000003411237220 */ /* 0x000fe20000400000 */
[----:B------:R-:W-:Y:S01]  /*16570*/  FADD R54, R45, -12583039 ;  /* 0xcb40007f2d367421 */ /* 0x000fe20000000000 */
[----:B------:R-:W-:Y:S01]  /*16580*/  FFMA.RM R52, R53, R2, 12582913 ;  /* 0x4b40000135347423 */ /* 0x000fe20000004002 */
[----:B------:R-:W-:Y:S01]  /*16590*/  FFMA R36, -R29, 1.4426950216293334961, -R36 ;  /* 0x3fb8aa3b1d247823 */ /* 0x000fe20000000924 */
[----:B------:R-:W-:Y:S01]  /*165a0*/  FFMA.SAT R61, -R32, R0, 0.5 ;  /* 0x3f000000203d7423 */ /* 0x000fe20000002100 */
[----:B------:R-:W-:Y:S01]  /*165b0*/  FFMA R54, -R27, 1.4426950216293334961, -R54 ;  /* 0x3fb8aa3b1b367823 */ /* 0x000fe20000000936 */
[----:B------:R-:W-:Y:S01]  /*165c0*/  FADD R53, R52, -12583039 ;  /* 0xcb40007f34357421 */ /* 0x000fe20000000000 */
[----:B------:R-:W-:Y:S01]  /*165d0*/  FFMA R36, -R29, 1.925963033500011079e-08, R36 ;  /* 0x32a570601d247823 */ /* 0x000fe20000000124 */
[----:B------:R-:W1:Y:S01]  /*165e0*/  MUFU.EX2 R41, R41 ;  /* 0x0000002900297308 */ /* 0x000e620000000800 */
[----:B------:R-:W-:Y:S01]  /*165f0*/  FFMA R57, -R27, 1.925963033500011079e-08, R54 ;  /* 0x32a570601b397823 */ /* 0x000fe20000000136 */
[----:B------:R-:W-:-:S02]  /*16600*/  HADD2.F32 R54, -RZ, R7.H1_H1 ;  /* 0x30000007ff367230 */ /* 0x000fc40000004100 */
[----:B------:R-:W-:Y:S01]  /*16610*/  FFMA R59, -R30, 1.4426950216293334961, -R53 ;  /* 0x3fb8aa3b1e3b7823 */ /* 0x000fe20000000935 */
[----:B------:R-:W-:Y:S01]  /*16620*/  FMUL R53, R17, R60 ;  /* 0x0000003c11357220 */ /* 0x000fe20000400000 */
[----:B------:R-:W-:Y:S01]  /*16630*/  FFMA.SAT R63, -R34, R0, 0.5 ;  /* 0x3f000000223f7423 */ /* 0x000fe20000002100 */
[----:B------:R-:W-:Y:S01]  /*16640*/  FFMA R35, R16, R56, R35 ;  /* 0x0000003810237223 */ /* 0x000fe20000000023 */
[----:B------:R-:W-:Y:S01]  /*16650*/  FFMA R60, -R30, 1.925963033500011079e-08, R59 ;  /* 0x32a570601e3c7823 */ /* 0x000fe2000000013b */
[----:B------:R3:W-:Y:S01]  /*16660*/  MUFU.EX2 R55, R36 ;  /* 0x0000002400377308 */ /* 0x0007e20000000800 */
[----:B------:R-:W-:Y:S01]  /*16670*/  FADD R56, R58, -12583039 ;  /* 0xcb40007f3a387421 */ /* 0x000fe20000000000 */
[----:B------:R-:W-:Y:S01]  /*16680*/  FFMA.SAT R65, -R35, R0, 0.5 ;  /* 0x3f00000023417423 */ /* 0x000fe20000002100 */
[----:B------:R-:W-:Y:S02]  /*16690*/  SHF.L.U32 R39, R39, 0x17, RZ ;  /* 0x0000001727277819 */ /* 0x000fe400000006ff */
[----:B------:R-:W-:Y:S01]  /*166a0*/  SHF.L.U32 R3, R3, 0x17, RZ ;  /* 0x0000001703037819 */ /* 0x000fe200000006ff */
[----:B------:R-:W-:Y:S01]  /*166b0*/  FFMA.RM R62, R65, R2, 12582913 ;  /* 0x4b400001413e7423 */ /* 0x000fe20000004002 */
[----:B------:R-:W-:Y:S01]  /*166c0*/  FFMA R56, -R31, 1.4426950216293334961, -R56 ;  /* 0x3fb8aa3b1f387823 */ /* 0x000fe20000000938 */
[----:B------:R-:W4:Y:S01]  /*166d0*/  MUFU.EX2 R46, R46 ;  /* 0x0000002e002e7308 */ /* 0x000f220000000800 */
[----:B---3--:R-:W-:Y:S01]  /*166e0*/  FFMA R36, R16, R54, R53 ;  /* 0x0000003610247223 */ /* 0x008fe20000000035 */
[----:B------:R-:W-:Y:S01]  /*166f0*/  FFMA.RM R54, R61, R2, 12582913 ;  /* 0x4b4000013d367423 */ /* 0x000fe20000004002 */
[----:B------:R-:W-:Y:S01]  /*16700*/  FFMA.SAT R53, -R33, R0, 0.5 ;  /* 0x3f00000021357423 */ /* 0x000fe20000002100 */
[----:B--2---:R-:W-:Y:S01]  /*16710*/  FFMA R48, R39, R48, 1 ;  /* 0x3f80000027307423 */ /* 0x004fe20000000030 */
[----:B------:R-:W-:Y:S01]  /*16720*/  FFMA.SAT R67, -R36, R0, 0.5 ;  /* 0x3f00000024437423 */ /* 0x000fe20000002100 */
[----:B------:R-:W-:Y:S01]  /*16730*/  FADD R59, R54, -12583039 ;  /* 0xcb40007f363b7421 */ /* 0x000fe20000000000 */
[-C--:B------:R-:W-:Y:S01]  /*16740*/  FFMA.RM R53, R53, R2.reuse, 12582913 ;  /* 0x4b40000135357423 */ /* 0x080fe20000004002 */
[----:B------:R-:W2:Y:S01]  /*16750*/  MUFU.EX2 R50, R50 ;  /* 0x0000003200327308 */ /* 0x000ea20000000800 */
[----:B------:R-:W-:Y:S01]  /*16760*/  SHF.L.U32 R0, R37, 0x17, RZ ;  /* 0x0000001725007819 */ /* 0x000fe200000006ff */
[----:B------:R-:W-:Y:S01]  /*16770*/  FFMA R61, -R32, 1.4426950216293334961, -R59 ;  /* 0x3fb8aa3b203d7823 */ /* 0x000fe2000000093b */
[-C--:B------:R-:W-:Y:S01]  /*16780*/  FFMA.RM R59, R63, R2.reuse, 12582913 ;  /* 0x4b4000013f3b7423 */ /* 0x080fe20000004002 */
[----:B------:R-:W-:Y:S01]  /*16790*/  FADD R64, R53, -12583039 ;  /* 0xcb40007f35407421 */ /* 0x000fe20000000000 */
[----:B------:R-:W-:Y:S01]  /*167a0*/  FFMA.RM R2, R67, R2, 12582913 ;  /* 0x4b40000143027423 */ /* 0x000fe20000004002 */
[----:B-1----:R-:W-:Y:S01]  /*167b0*/  FFMA R0, R0, R41, 1 ;  /* 0x3f80000000007423 */ /* 0x002fe20000000029 */
[----:B------:R-:W-:Y:S01]  /*167c0*/  FADD R37, R59, -12583039 ;  /* 0xcb40007f3b257421 */ /* 0x000fe20000000000 */
[----:B------:R-:W1:Y:S01]  /*167d0*/  MUFU.EX2 R47, R47 ;  /* 0x0000002f002f7308 */ /* 0x000e620000000800 */
[----:B------:R-:W-:Y:S01]  /*167e0*/  FFMA R64, -R33, 1.4426950216293334961, -R64 ;  /* 0x3fb8aa3b21407823 */ /* 0x000fe20000000940 */
[----:B----4-:R-:W-:Y:S01]  /*167f0*/  FFMA R46, R3, R46, 1 ;  /* 0x3f800000032e7423 */ /* 0x010fe2000000002e */
[----:B------:R-:W-:Y:S01]  /*16800*/  FFMA R37, -R34, 1.4426950216293334961, -R37 ;  /* 0x3fb8aa3b22257823 */ /* 0x000fe20000000925 */
[----:B------:R-:W-:Y:S01]  /*16810*/  FADD R39, R2, -12583039 ;  /* 0xcb40007f02277421 */ /* 0x000fe20000000000 */
[----:B------:R-:W-:Y:S01]  /*16820*/  FFMA R41, -R33, 1.925963033500011079e-08, R64 ;  /* 0x32a5706021297823 */ /* 0x000fe20000000140 */
[----:B------:R-:W-:Y:S01]  /*16830*/  FADD R64, R62, -12583039 ;  /* 0xcb40007f3e407421 */ /* 0x000fe20000000000 */
[----:B------:R-:W-:Y:S01]  /*16840*/  FFMA R3, -R34, 1.925963033500011079e-08, R37 ;  /* 0x32a5706022037823 */ /* 0x000fe20000000125 */
[----:B------:R-:W3:Y:S01]  /*16850*/  MUFU.EX2 R49, R49 ;  /* 0x0000003100317308 */ /* 0x000ee20000000800 */
[----:B------:R-:W-:Y:S01]  /*16860*/  FFMA R56, -R31, 1.925963033500011079e-08, R56 ;  /* 0x32a570601f387823 */ /* 0x000fe20000000138 */
[----:B------:R-:W-:Y:S01]  /*16870*/  SHF.L.U32 R37, R42, 0x17, RZ ;  /* 0x000000172a257819 */ /* 0x000fe200000006ff */
[----:B------:R-:W-:Y:S01]  /*16880*/  FFMA R64, -R35, 1.4426950216293334961, -R64 ;  /* 0x3fb8aa3b23407823 */ /* 0x000fe20000000940 */
[----:B------:R-:W-:Y:S01]  /*16890*/  FFMA R39, -R36, 1.4426950216293334961, -R39 ;  /* 0x3fb8aa3b24277823 */ /* 0x000fe20000000927 */
[----:B------:R-:W-:Y:S01]  /*168a0*/  SHF.L.U32 R38, R38, 0x17, RZ ;  /* 0x0000001726267819 */ /* 0x000fe200000006ff */
[----:B------:R-:W-:Y:S01]  /*168b0*/  FFMA R61, -R32, 1.925963033500011079e-08, R61 ;  /* 0x32a57060203d7823 */ /* 0x000fe2000000013d */
[----:B------:R-:W-:Y:S01]  /*168c0*/  SHF.L.U32 R40, R40, 0x17, RZ ;  /* 0x0000001728287819 */ /* 0x000fe200000006ff */
[----:B------:R-:W4:Y:S01]  /*168d0*/  MUFU.EX2 R51, R51 ;  /* 0x0000003300337308 */ /* 0x000f220000000800 */
[----:B--2---:R-:W-:Y:S01]  /*168e0*/  FFMA R50, R37, R50, 1 ;  /* 0x3f80000025327423 */ /* 0x004fe20000000032 */
[----:B------:R-:W-:Y:S01]  /*168f0*/  FFMA R64, -R35, 1.925963033500011079e-08, R64 ;  /* 0x32a5706023407823 */ /* 0x000fe20000000140 */
[----:B------:R-:W-:Y:S01]  /*16900*/  FFMA R63, -R36, 1.925963033500011079e-08, R39 ;  /* 0x32a57060243f7823 */ /* 0x000fe20000000127 */
[----:B------:R-:W-:Y:S01]  /*16910*/  IADD3 R37, R0, 0x1800000, RZ ;  /* 0x0180000000257810 */ /* 0x000fe20007ffe0ff */
[----:B-1----:R-:W-:Y:S01]  /*16920*/  FFMA R47, R38, R47, 1 ;  /* 0x3f800000262f7423 */ /* 0x002fe2000000002f */
[----:B------:R-:W-:-:S02]  /*16930*/  SHF.L.U32 R38, R43, 0x17, RZ ;  /* 0x000000172b267819 */ /* 0x000fc400000006ff */
[----:B------:R-:W1:Y:S01]  /*16940*/  MUFU.EX2 R57, R57 ;  /* 0x0000003900397308 */ /* 0x000e620000000800 */
[----:B---3--:R-:W-:Y:S01]  /*16950*/  FFMA R49, R40, R49, 1 ;  /* 0x3f80000028317423 */ /* 0x008fe20000000031 */
[----:B------:R-:W-:Y:S02]  /*16960*/  LOP3.LUT R40, R37, 0x7f800000, RZ, 0xc0, !PT ;  /* 0x7f80000025287812 */ /* 0x000fe400078ec0ff */
[----:B------:R-:W-:Y:S02]  /*16970*/  SHF.L.U32 R44, R44, 0x17, RZ ;  /* 0x000000172c2c7819 */ /* 0x000fe400000006ff */
[----:B------:R-:W-:Y:S02]  /*16980*/  ISETP.GT.U32.AND P2, PT, R40, 0x1ffffff, PT ;  /* 0x01ffffff2800780c */ /* 0x000fe40003f44070 */
[----:B------:R-:W2:Y:S01]  /*16990*/  MUFU.EX2 R60, R60 ;  /* 0x0000003c003c7308 */ /* 0x000ea20000000800 */
[----:B----4-:R-:W-:Y:S01]  /*169a0*/  FFMA R51, R38, R51, 1 ;  /* 0x3f80000026337423 */ /* 0x010fe20000000033 */
[----:B------:R-:W-:-:S02]  /*169b0*/  SHF.L.U32 R38, R45, 0x17, RZ ;  /* 0x000000172d267819 */ /* 0x000fc400000006ff */
[----:B------:R-:W-:Y:S01]  /*169c0*/  SHF.L.U32 R39, R52, 0x17, RZ ;  /* 0x0000001734277819 */ /* 0x000fe200000006ff */
[----:B------:R-:W-:Y:S01]  /*169d0*/  FFMA R52, R44, R55, 1 ;  /* 0x3f8000002c347423 */ /* 0x000fe20000000037 */
[----:B------:R-:W-:Y:S02]  /*169e0*/  SHF.L.U32 R43, R58, 0x17, RZ ;  /* 0x000000173a2b7819 */ /* 0x000fe400000006ff */
[----:B------:R-:W3:Y:S01]  /*169f0*/  MUFU.EX2 R56, R56 ;  /* 0x0000003800387308 */ /* 0x000ee20000000800 */
[----:B-1----:R-:W-:Y:S01]  /*16a00*/  FFMA R37, R38, R57, 1 ;  /* 0x3f80000026257423 */ /* 0x002fe20000000039 */
[----:B------:R-:W-:Y:S02]  /*16a10*/  SHF.L.U32 R42, R53, 0x17, RZ ;  /* 0x00000017352a7819 */ /* 0x000fe400000006ff */
[----:B------:R-:W-:Y:S02]  /*16a20*/  SHF.L.U32 R44, R59, 0x17, RZ ;  /* 0x000000173b2c7819 */ /* 0x000fe400000006ff */
[----:B------:R-:W-:-:S02]  /*16a30*/  SHF.L.U32 R40, R54, 0x17, RZ ;  /* 0x0000001736287819 */ /* 0x000fc400000006ff */
[----:B------:R-:W1:Y:S01]  /*16a40*/  MUFU.EX2 R41, R41 ;  /* 0x0000002900297308 */ /* 0x000e620000000800 */
[----:B--2---:R-:W-:Y:S01]  /*16a50*/  FFMA R38, R39, R60, 1 ;  /* 0x3f80000027267423 */ /* 0x004fe2000000003c */
[----:B------:R-:W-:-:S06]  /*16a60*/  SHF.L.U32 R2, R2, 0x17, RZ ;  /* 0x0000001702027819 */ /* 0x000fcc00000006ff */
[----:B------:R-:W2:Y:S01]  /*16a70*/  MUFU.EX2 R3, R3 ;  /* 0x0000000300037308 */ /* 0x000ea20000000800 */
[----:B---3--:R-:W-:Y:S01]  /*16a80*/  FFMA R39, R43, R56, 1 ;  /* 0x3f8000002b277423 */ /* 0x008fe20000000038 */
[----:B------:R-:W-:-:S06]  /*16a90*/  SHF.L.U32 R43, R62, 0x17, RZ ;  /* 0x000000173e2b7819 */ /* 0x000fcc00000006ff */
[----:B------:R-:W3:Y:S01]  /*16aa0*/  MUFU.EX2 R61, R61 ;  /* 0x0000003d003d7308 */ /* 0x000ee20000000800 */
[----:B-1----:R-:W-:-:S07]  /*16ab0*/  FFMA R41, R42, R41, 1 ;  /* 0x3f8000002a297423 */ /* 0x002fce0000000029 */
[----:B------:R-:W1:Y:S01]  /*16ac0*/  MUFU.EX2 R64, R64 ;  /* 0x0000004000407308 */ /* 0x000e620000000800 */
[----:B--2---:R-:W-:-:S07]  /*16ad0*/  FFMA R42, R44, R3, 1 ;  /* 0x3f8000002c2a7423 */ /* 0x004fce0000000003 */
[----:B------:R-:W2:Y:S01]  /*16ae0*/  MUFU.EX2 R63, R63 ;  /* 0x0000003f003f7308 */ /* 0x000ea20000000800 */
[----:B---3--:R-:W-:Y:S01]  /*16af0*/  FFMA R40, R40, R61, 1 ;  /* 0x3f80000028287423 */ /* 0x008fe2000000003d */
[----:B-1----:R-:W-:Y:S01]  /*16b00*/  FFMA R43, R43, R64, 1 ;  /* 0x3f8000002b2b7423 */ /* 0x002fe20000000040 */
[----:B--2---:R-:W-:Y:S01]  /*16b10*/  FFMA R44, R2, R63, 1 ;  /* 0x3f800000022c7423 */ /* 0x004fe2000000003f */
[----:B------:R-:W-:Y:S06]  /*16b20*/  @P2 BRA `(.L_x_406) ;  /* 0x0000000000102947 */ /* 0x000fec0003800000 */
[----:B------:R-:W-:-:S07]  /*16b30*/  MOV R2, 0x16b50 ;  /* 0x00016b5000027802 */ /* 0x000fce0000000f00 */
[----:B------:R-:W-:Y:S05]  /*16b40*/  CALL.REL.NOINC `($__internal_0_$__cuda_sm20_rcp_rn_f32_slowpath) ;  /* 0x0000018000bc7944 */ /* 0x000fea0003c00000 */
[----:B------:R-:W-:Y:S01]  /*16b50*/  MOV R45, R0 ;  /* 0x00000000002d7202 */ /* 0x000fe20000000f00 */
[----:B------:R-:W-:Y:S06]  /*16b60*/  BRA `(.L_x_407) ;  /* 0x0000000000107947 */ /* 0x000fec0003800000 */
.L_x_406:
[----:B------:R-:W1:Y:S02]  /*16b70*/  MUFU.RCP R45, R0 ;  /* 0x00000000002d7308 */ /* 0x000e640000001000 */
[----:B-1----:R-:W-:-:S04]  /*16b80*/  FFMA R2, R0, R45, -1 ;  /* 0xbf80000000027423 */ /* 0x002fc8000000002d */
[----:B------:R-:W-:-:S04]  /*16b90*/  FADD.FTZ R2, -R2, -RZ ;  /* 0x800000ff02027221 */ /* 0x000fc80000010100 */
[----:B------:R-:W-:-:S07]  /*16ba0*/  FFMA R45, R45, R2, R45 ;  /* 0x000000022d2d7223 */ /* 0x000fce000000002d */
.L_x_407:
[----:B------:R-:W-:Y:S05]  /*16bb0*/  BSYNC B1 ;  /* 0x0000000000017941 */ /* 0x000fea0003800000 */
.L_x_405:
        /* <DEDUP_REMOVED lines=10> */
.L_x_409:
[----:B------:R-:W1:Y:S02]  /*16c60*/  MUFU.RCP R3, R46 ;  /* 0x0000002e00037308 */ /* 0x000e640000001000 */
[----:B-1----:R-:W-:-:S04]  /*16c70*/  FFMA R0, R46, R3, -1 ;  /* 0xbf8000002e007423 */ /* 0x002fc80000000003 */
[----:B------:R-:W-:-:S04]  /*16c80*/  FADD.FTZ R0, -R0, -RZ ;  /* 0x800000ff00007221 */ /* 0x000fc80000010100 */
[----:B------:R-:W-:-:S07]  /*16c90*/  FFMA R46, R3, R0, R3 ;  /* 0x00000000032e7223 */ /* 0x000fce0000000003 */
.L_x_410:
[----:B------:R-:W-:Y:S05]  /*16ca0*/  BSYNC B1 ;  /* 0x0000000000017941 */ /* 0x000fea0003800000 */
.L_x_408:
        /* <DEDUP_REMOVED lines=10> */
.L_x_412:
[----:B------:R-:W1:Y:S02]  /*16d50*/  MUFU.RCP R0, R47 ;  /* 0x0000002f00007308 */ /* 0x000e640000001000 */
[----:B-1----:R-:W-:-:S04]  /*16d60*/  FFMA R2, R47, R0, -1 ;  /* 0xbf8000002f027423 */ /* 0x002fc80000000000 */
[----:B------:R-:W-:-:S04]  /*16d70*/  FADD.FTZ R3, -R2, -RZ ;  /* 0x800000ff02037221 */ /* 0x000fc80000010100 */
[----:B------:R-:W-:-:S07]  /*16d80*/  FFMA R47, R0, R3, R0 ;  /* 0x00000003002f7223 */ /* 0x000fce0000000000 */
.L_x_413:
[----:B------:R-:W-:Y:S05]  /*16d90*/  BSYNC B1 ;  /* 0x0000000000017941 */ /* 0x000fea0003800000 */
.L_x_411:
        /* <DEDUP_REMOVED lines=10> */
.L_x_415:
[----:B------:R-:W1:Y:S02]  /*16e40*/  MUFU.RCP R3, R48 ;  /* 0x0000003000037308 */ /* 0x000e640000001000 */
[----:B-1----:R-:W-:-:S04]  /*16e50*/  FFMA R0, R48, R3, -1 ;  /* 0xbf80000030007423 */ /* 0x002fc80000000003 */
[----:B------:R-:W-:-:S04]  /*16e60*/  FADD.FTZ R0, -R0, -RZ ;  /* 0x800000ff00007221 */ /* 0x000fc80000010100 */
[----:B------:R-:W-:-:S07]  /*16e70*/  FFMA R48, R3, R0, R3 ;  /* 0x0000000003307223 */ /* 0x000fce0000000003 */
.L_x_416:
[----:B------:R-:W-:Y:S05]  /*16e80*/  BSYNC B1 ;  /* 0x0000000000017941 */ /* 0x000fea0003800000 */
.L_x_414:
        /* <DEDUP_REMOVED lines=10> */
.L_x_418:
[----:B------:R-:W1:Y:S02]  /*16f30*/  MUFU.RCP R0, R49 ;  /* 0x0000003100007308 */ /* 0x000e640000001000 */
[----:B-1----:R-:W-:-:S04]  /*16f40*/  FFMA R2, R49, R0, -1 ;  /* 0xbf80000031027423 */ /* 0x002fc80000000000 */
[----:B------:R-:W-:-:S04]  /*16f50*/  FADD.FTZ R3, -R2, -RZ ;  /* 0x800000ff02037221 */ /* 0x000fc80000010100 */
[----:B------:R-:W-:-:S07]  /*16f60*/  FFMA R49, R0, R3, R0 ;  /* 0x0000000300317223 */ /* 0x000fce0000000000 */
.L_x_419:
[----:B------:R-:W-:Y:S05]  /*16f70*/  BSYNC B1 ;  /* 0x0000000000017941 */ /* 0x000fea0003800000 */
.L_x_417:
        /* <DEDUP_REMOVED lines=10> */
.L_x_421:
[----:B------:R-:W1:Y:S02]  /*17020*/  MUFU.RCP R3, R50 ;  /* 0x0000003200037308 */ /* 0x000e640000001000 */
[----:B-1----:R-:W-:-:S04]  /*17030*/  FFMA R0, R50, R3, -1 ;  /* 0xbf80000032007423 */ /* 0x002fc80000000003 */
[----:B------:R-:W-:-:S04]  /*17040*/  FADD.FTZ R0, -R0, -RZ ;  /* 0x800000ff00007221 */ /* 0x000fc80000010100 */
[----:B------:R-:W-:-:S07]  /*17050*/  FFMA R50, R3, R0, R3 ;  /* 0x0000000003327223 */ /* 0x000fce0000000003 */
.L_x_422:
[----:B------:R-:W-:Y:S05]  /*17060*/  BSYNC B1 ;  /* 0x0000000000017941 */ /* 0x000fea0003800000 */
.L_x_420:
        /* <DEDUP_REMOVED lines=10> */
.L_x_424:
[----:B------:R-:W1:Y:S02]  /*17110*/  MUFU.RCP R0, R51 ;  /* 0x0000003300007308 */ /* 0x000e640000001000 */
[----:B-1----:R-:W-:-:S04]  /*17120*/  FFMA R2, R51, R0, -1 ;  /* 0xbf80000033027423 */ /* 0x002fc80000000000 */
[----:B------:R-:W-:-:S04]  /*17130*/  FADD.FTZ R3, -R2, -RZ ;  /* 0x800000ff02037221 */ /* 0x000fc80000010100 */
[----:B------:R-:W-:-:S07]  /*17140*/  FFMA R51, R0, R3, R0 ;  /* 0x0000000300337223 */ /* 0x000fce0000000000 */
.L_x_425:
[----:B------:R-:W-:Y:S05]  /*17150*/  BSYNC B1 ;  /* 0x0000000000017941 */ /* 0x000fea0003800000 */
.L_x_423:
        /* <DEDUP_REMOVED lines=10> */
.L_x_427:
[----:B------:R-:W1:Y:S02]  /*17200*/  MUFU.RCP R3, R52 ;  /* 0x0000003400037308 */ /* 0x000e640000001000 */
[----:B-1----:R-:W-:-:S04]  /*17210*/  FFMA R0, R52, R3, -1 ;  /* 0xbf80000034007423 */ /* 0x002fc80000000003 */
[----:B------:R-:W-:-:S04]  /*17220*/  FADD.FTZ R0, -R0, -RZ ;  /* 0x800000ff00007221 */ /* 0x000fc80000010100 */
[----:B------:R-:W-:-:S07]  /*17230*/  FFMA R52, R3, R0, R3 ;  /* 0x0000000003347223 */ /* 0x000fce0000000003 */
.L_x_428:
[----:B------:R-:W-:Y:S05]  /*17240*/  BSYNC B1 ;  /* 0x0000000000017941 */ /* 0x000fea0003800000 */
.L_x_426:
        /* <DEDUP_REMOVED lines=10> */
.L_x_430:
[----:B------:R-:W1:Y:S02]  /*172f0*/  MUFU.RCP R0, R37 ;  /* 0x0000002500007308 */ /* 0x000e640000001000 */
[----:B-1----:R-:W-:-:S04]  /*17300*/  FFMA R2, R37, R0, -1 ;  /* 0xbf80000025027423 */ /* 0x002fc80000000000 */
[----:B------:R-:W-:-:S04]  /*17310*/  FADD.FTZ R3, -R2, -RZ ;  /* 0x800000ff02037221 */ /* 0x000fc80000010100 */
[----:B------:R-:W-:-:S07]  /*17320*/  FFMA R37, R0, R3, R0 ;  /* 0x0000000300257223 */ /* 0x000fce0000000000 */
.L_x_431:
[----:B------:R-:W-:Y:S05]  /*17330*/  BSYNC B1 ;  /* 0x0000000000017941 */ /* 0x000fea0003800000 */
.L_x_429:
        /* <DEDUP_REMOVED lines=10> */
.L_x_433:
[----:B------:R-:W1:Y:S02]  /*173e0*/  MUFU.RCP R3, R38 ;  /* 0x0000002600037308 */ /* 0x000e640000001000 */
[----:B-1----:R-:W-:-:S04]  /*173f0*/  FFMA R0, R38, R3, -1 ;  /* 0xbf80000026007423 */ /* 0x002fc80000000003 */
[----:B------:R-:W-:-:S04]  /*17400*/  FADD.FTZ R0, -R0, -RZ ;  /* 0x800000ff00007221 */ /* 0x000fc80000010100 */
[----:B------:R-:W-:-:S07]  /*17410*/  FFMA R38, R3, R0, R3 ;  /* 0x0000000003267223 */ /* 0x000fce0000000003 */
.L_x_434:
[----:B------:R-:W-:Y:S05]  /*17420*/  BSYNC B1 ;  /* 0x0000000000017941 */ /* 0x000fea0003800000 */
.L_x_432:
        /* <DEDUP_REMOVED lines=10> */
.L_x_436:
[----:B------:R-:W1:Y:S02]  /*174d0*/  MUFU.RCP R0, R39 ;  /* 0x0000002700007308 */ /* 0x000e640000001000 */
[----:B-1----:R-:W-:-:S04]  /*174e0*/  FFMA R2, R39, R0, -1 ;  /* 0xbf80000027027423 */ /* 0x002fc80000000000 */
[----:B------:R-:W-:-:S04]  /*174f0*/  FADD.FTZ R3, -R2, -RZ ;  /* 0x800000ff02037221 */ /* 0x000fc80000010100 */
[----:B------:R-:W-:-:S07]  /*17500*/  FFMA R39, R0, R3, R0 ;  /* 0x0000000300277223 */ /* 0x000fce0000000000 */
.L_x_437:
[----:B------:R-:W-:Y:S05]  /*17510*/  BSYNC B1 ;  /* 0x0000000000017941 */ /* 0x000fea0003800000 */
.L_x_435:
        /* <DEDUP_REMOVED lines=10> */
.L_x_439:
[----:B------:R-:W1:Y:S02]  /*175c0*/  MUFU.RCP R3, R40 ;  /* 0x0000002800037308 */ /* 0x000e640000001000 */
[----:B-1----:R-:W-:-:S04]  /*175d0*/  FFMA R0, R40, R3, -1 ;  /* 0xbf80000028007423 */ /* 0x002fc80000000003 */
[----:B------:R-:W-:-:S04]  /*175e0*/  FADD.FTZ R0, -R0, -RZ ;  /* 0x800000ff00007221 */ /* 0x000fc80000010100 */
[----:B------:R-:W-:-:S07]  /*175f0*/  FFMA R40, R3, R0, R3 ;  /* 0x0000000003287223 */ /* 0x000fce0000000003 */
.L_x_440:
[----:B------:R-:W-:Y:S05]  /*17600*/  BSYNC B1 ;  /* 0x0000000000017941 */ /* 0x000fea0003800000 */
.L_x_438:
        /* <DEDUP_REMOVED lines=10> */
.L_x_442:
[----:B------:R-:W1:Y:S02]  /*176b0*/  MUFU.RCP R0, R41 ;  /* 0x0000002900007308 */ /* 0x000e640000001000 */
[----:B-1----:R-:W-:-:S04]  /*176c0*/  FFMA R2, R41, R0, -1 ;  /* 0xbf80000029027423 */ /* 0x002fc80000000000 */
[----:B------:R-:W-:-:S04]  /*176d0*/  FADD.FTZ R3, -R2, -RZ ;  /* 0x800000ff02037221 */ /* 0x000fc80000010100 */
[----:B------:R-:W-:-:S07]  /*176e0*/  FFMA R41, R0, R3, R0 ;  /* 0x0000000300297223 */ /* 0x000fce0000000000 */
.L_x_443:
[----:B------:R-:W-:Y:S05]  /*176f0*/  BSYNC B1 ;  /* 0x0000000000017941 */ /* 0x000fea0003800000 */
.L_x_441:
        /* <DEDUP_REMOVED lines=10> */
.L_x_445:
[----:B------:R-:W1:Y:S02]  /*177a0*/  MUFU.RCP R3, R42 ;  /* 0x0000002a00037308 */ /* 0x000e640000001000 */
[----:B-1----:R-:W-:-:S04]  /*177b0*/  FFMA R0, R42, R3, -1 ;  /* 0xbf8000002a007423 */ /* 0x002fc80000000003 */
[----:B------:R-:W-:-:S04]  /*177c0*/  FADD.FTZ R0, -R0, -RZ ;  /* 0x800000ff00007221 */ /* 0x000fc80000010100 */
[----:B------:R-:W-:-:S07]  /*177d0*/  FFMA R42, R3, R0, R3 ;  /* 0x00000000032a7223 */ /* 0x000fce0000000003 */
.L_x_446:
[----:B------:R-:W-:Y:S05]  /*177e0*/  BSYNC B1 ;  /* 0x0000000000017941 */ /* 0x000fea0003800000 */
.L_x_444:
        /* <DEDUP_REMOVED lines=10> */
.L_x_448:
[----:B------:R-:W1:Y:S02]  /*17890*/  MUFU.RCP R0, R43 ;  /* 0x0000002b00007308 */ /* 0x000e640000001000 */
[----:B-1----:R-:W-:-:S04]  /*178a0*/  FFMA R2, R43, R0, -1 ;  /* 0xbf8000002b027423 */ /* 0x002fc80000000000 */
[----:B------:R-:W-:-:S04]  /*178b0*/  FADD.FTZ R3, -R2, -RZ ;  /* 0x800000ff02037221 */ /* 0x000fc80000010100 */
[----:B------:R-:W-:-:S07]  /*178c0*/  FFMA R43, R0, R3, R0 ;  /* 0x00000003002b7223 */ /* 0x000fce0000000000 */
.L_x_449:
[----:B------:R-:W-:Y:S05]  /*178d0*/  BSYNC B1 ;  /* 0x0000000000017941 */ /* 0x000fea0003800000 */
.L_x_447:
        /* <DEDUP_REMOVED lines=9> */
.L_x_451:
[----:B------:R-:W1:Y:S02]  /*17970*/  MUFU.RCP R3, R44 ;  /* 0x0000002c00037308 */ /* 0x000e640000001000 */
[----:B-1----:R-:W-:-:S04]  /*17980*/  FFMA R0, R44, R3, -1 ;  /* 0xbf8000002c007423 */ /* 0x002fc80000000003 */
[----:B------:R-:W-:-:S04]  /*17990*/  FADD.FTZ R0, -R0, -RZ ;  /* 0x800000ff00007221 */ /* 0x000fc80000010100 */
[----:B------:R-:W-:-:S07]  /*179a0*/  FFMA R0, R3, R0, R3 ;  /* 0x0000000003007223 */ /* 0x000fce0000000003 */
.L_x_452:
[----:B------:R-:W-:Y:S05]  /*179b0*/  BSYNC B1 ;  /* 0x0000000000017941 */ /* 0x000fea0003800000 */
.L_x_450:
        /* <DEDUP_REMOVED lines=45> */
.L_x_454:
[----:B------:R-:W-:Y:S05]  /*17c90*/  BSYNC B0 ;  /* 0x0000000000007941 */ /* 0x000fea0003800000 */
.L_x_453:
[----:B------:R-:W-:Y:S06]  /*17ca0*/  BAR.SYNC.DEFER_BLOCKING 0x1, 0x100 ;  /* 0x0044000000007b1d */ /* 0x000fec0000010000 */
[----:B------:R-:W-:Y:S04]  /*17cb0*/  BSSY B0, `(.L_x_455) ;  /* 0x000000a000007945 */ /* 0x000fe80003800000 */
[----:B------:R-:W-:Y:S05]  /*17cc0*/  @P0 BRA `(.L_x_456) ;  /* 0x0000000000200947 */ /* 0x000fea0003800000 */
[----:B------:R-:W-:-:S06]  /*17cd0*/  UISETP.NE.AND UP0, UPT, UR43, 0x3, UPT ;  /* 0x000000032b00788c */ /* 0x000fcc000bf05270 */
[----:B------:R-:W-:-:S13]  /*17ce0*/  PLOP3.LUT P2, PT, PT, PT, UP0, 0x80, 0x0 ;  /* 0x000000000000781c */ /* 0x000fda0003f4f008 */
[----:B------:R-:W-:Y:S05]  /*17cf0*/  @!P2 BRA `(.L_x_457) ;  /* 0x000000000004a947 */ /* 0x000fea0003800000 */
[----:B------:R-:W-:Y:S01]  /*17d00*/  BPT.TRAP 0x1 ;  /* 0x000000040000795c */ /* 0x000fe20000300000 */
.L_x_457:
[----:B------:R-:W-:-:S04]  /*17d10*/  ULEA UR4, UR8, UR46, 0x3 ;  /* 0x0000002e08047291 */ /* 0x000fc8000f8e183f */
[----:B------:R-:W-:-:S04]  /*17d20*/  UIADD3 UR4, UR4, 0x50, URZ ;  /* 0x0000005004047890 */ /* 0x000fc8000fffe03f */
[----:B------:R-:W-:-:S09]  /*17d30*/  UPRMT UR4, UR47, 0x654, UR4 ;  /* 0x000006542f047896 */ /* 0x000fd20008000004 */
[----:B------:R-:W-:Y:S03]  /*17d40*/  SYNCS.ARRIVE.TRANS64.RED.A1T0 RZ, [UR4], RZ ;  /* 0x000000ffffff79a7 */ /* 0x000fe60008100404 */
.L_x_456:
[----:B------:R-:W-:Y:S05]  /*17d50*/  BSYNC B0 ;  /* 0x0000000000007941 */ /* 0x000fea0003800000 */
.L_x_455:
        /* <DEDUP_REMOVED lines=9> */
.L_x_460:
[C---:B------:R-:W-:Y:S01]  /*17df0*/  LEA R0, R12.reuse, UR46, 0x3 ;  /* 0x0000002e0c007c11 */ /* 0x040fe2000f8e18ff */
[----:B------:R-:W-:Y:S01]  /*17e00*/  BSSY B1, `(.L_x_461) ;  /* 0x0000006000017945 */ /* 0x000fe20003800000 */
[----:B------:R-:W-:Y:S02]  /*17e10*/  SHF.L.U32 R3, R13, 0x1f, RZ ;  /* 0x0000001f0d037819 */ /* 0x000fe400000006ff */
[----:B-1----:R-:W-:Y:S02]  /*17e20*/  @!P1 LEA R21, R12, R15, 0xd ;  /* 0x0000000f0c159211 */ /* 0x002fe400078e68ff */
[----:B------:R-:W1:Y:S02]  /*17e30*/  SYNCS.PHASECHK.TRANS64.TRYWAIT P2, [R0+URZ+0x30], R3 ;  /* 0x00003003000075a7 */ /* 0x000e64000804017f */
[----:B------:R-:W-:Y:S01]  /*17e40*/  @!P1 LEA R2, R18, R21, 0x1 ;  /* 0x0000001512029211 */ /* 0x000fe200078e08ff */
[----:B-1----:R-:W-:Y:S06]  /*17e50*/  @!P2 BRA `(.L_x_462) ;  /* 0x0000016000f4a947 */ /* 0x002fec0003800000 */
.L_x_1134:
[----:B------:R-:W-:Y:S05]  /*17e60*/  BSYNC B1 ;  /* 0x0000000000017941 */ /* 0x000fea0003800000 */
.L_x_461:
        /* <DEDUP_REMOVED lines=8> */
.L_x_459:
[----:B------:R-:W-:Y:S05]  /*17ef0*/  BSYNC B0 ;  /* 0x0000000000007941 */ /* 0x000fea0003800000 */
.L_x_458:
[--C-:B-1-3--:R-:W-:Y:S02]  /*17f00*/  HADD2.F32 R20, -RZ, R8.reuse.H0_H0 ;  /* 0x20000008ff147230 */ /* 0x10afe40000004100 */
[C---:B------:R-:W-:Y:S01]  /*17f10*/  FMUL R3, R17.reuse, R72 ;  /* 0x0000004811037220 */ /* 0x040fe20000400000 */
[----:B------:R-:W-:Y:S02]  /*17f20*/  HADD2.F32 R0, -RZ, R8.H1_H1 ;  /* 0x30000008ff007230 */ /* 0x000fe40000004100 */
[C---:B------:R-:W-:Y:S01]  /*17f30*/  FMUL R21, R17.reuse, R73 ;  /* 0x0000004911157220 */ /* 0x040fe20000400000 */
[--C-:B------:R-:W-:Y:S02]  /*17f40*/  HADD2.F32 R22, -RZ, R9.reuse.H0_H0 ;  /* 0x20000009ff167230 */ /* 0x100fe40000004100 */
[----:B------:R-:W-:Y:S01]  /*17f50*/  FFMA R20, R16, R20, R3 ;  /* 0x0000001410147223 */ /* 0x000fe20000000003 */
[----:B------:R-:W-:Y:S02]  /*17f60*/  HADD2.F32 R24, -RZ, R10.H0_H0 ;  /* 0x2000000aff187230 */ /* 0x000fe40000004100 */
[----:B------:R-:W-:Y:S01]  /*17f70*/  FMUL R23, R17, R74 ;  /* 0x0000004a11177220 */ /* 0x000fe20000400000 */
[----:B------:R-:W-:-:S02]  /*17f80*/  HADD2.F32 R2, -RZ, R9.H1_H1 ;  /* 0x30000009ff027230 */ /* 0x000fc40000004100 */
[C---:B------:R-:W-:Y:S01]  /*17f90*/  FMUL R3, R17.reuse, R76 ;  /* 0x0000004c11037220 */ /* 0x040fe20000400000 */
[--C-:B------:R-:W-:Y:S02]  /*17fa0*/  HADD2.F32 R26, -RZ, R11.reuse.H0_H0 ;  /* 0x2000000bff1a7230 */ /* 0x100fe40000004100 */
[C---:B------:R-:W-:Y:S01]  /*17fb0*/  FMUL R75, R17.reuse, R75 ;  /* 0x0000004b114b7220 */ /* 0x040fe20000400000 */
[C---:B------:R-:W-:Y:S01]  /*17fc0*/  FMUL R27, R17.reuse, R78 ;  /* 0x0000004e111b7220 */ /* 0x040fe20000400000 */
[C---:B------:R-:W-:Y:S01]  /*17fd0*/  FFMA R21, R16.reuse, R0, R21 ;  /* 0x0000000010157223 */ /* 0x040fe20000000015 */
[C---:B------:R-:W-:Y:S01]  /*17fe0*/  FFMA R22, R16.reuse, R22, R23 ;  /* 0x0000001610167223 */ /* 0x040fe20000000017 */
[----:B------:R-:W-:Y:S02]  /*17ff0*/  HADD2.F32 R0, -RZ, R10.H1_H1 ;  /* 0x3000000aff007230 */ /* 0x000fe40000004100 */
[C---:B------:R-:W-:Y:S01]  /*18000*/  FFMA R24, R16.reuse, R24, R3 ;  /* 0x0000001810187223 */ /* 0x040fe20000000003 */
[C---:B------:R-:W-:Y:S01]  /*18010*/  FFMA R23, R16.reuse, R2, R75 ;  /* 0x0000000210177223 */ /* 0x040fe2000000004b */
[C---:B------:R-:W-:Y:S01]  /*18020*/  FMUL R25, R17.reuse, R77 ;  /* 0x0000004d11197220 */ /* 0x040fe20000400000 */
[C---:B------:R-:W-:Y:S01]  /*18030*/  FFMA R26, R16.reuse, R26, R27 ;  /* 0x0000001a101a7223 */ /* 0x040fe2000000001b */
[----:B------:R-:W-:Y:S01]  /*18040*/  HADD2.F32 R3, -RZ, R11.H1_H1 ;  /* 0x3000000bff037230 */ /* 0x000fe20000004100 */
[----:B------:R-:W-:Y:S01]  /*18050*/  MOV R2, 0x3bbb989d ;  /* 0x3bbb989d00027802 */ /* 0x000fe20000000f00 */
[----:B------:R-:W-:Y:S01]  /*18060*/  FMUL R27, R17, R79 ;  /* 0x0000004f111b7220 */ /* 0x000fe20000400000 */
[----:B------:R-:W-:Y:S01]  /*18070*/  FFMA R25, R16, R0, R25 ;  /* 0x0000000010197223 */ /* 0x000fe20000000019 */
[----:B------:R-:W-:Y:S01]  /*18080*/  MOV R0, 0x437c0000 ;  /* 0x437c000000007802 */ /* 0x000fe20000000f00 */
[----:B----4-:R-:W-:-:S02]  /*18090*/  HADD2.F32 R30, -RZ, R4.H0_H0 ;  /* 0x20000004ff1e7230 */ /* 0x010fc40000004100 */
[----:B------:R-:W-:Y:S01]  /*180a0*/  FFMA R27, R16, R3, R27 ;  /* 0x00000003101b7223 */ /* 0x000fe2000000001b */
[-C--:B------:R-:W-:Y:S01]  /*180b0*/  FFMA.SAT R3, -R21, R2.reuse, 0.5 ;  /* 0x3f00000015037423 */ /* 0x080fe20000002102 */
[-C--:B------:R-:W-:Y:S01]  /*180c0*/  FFMA.SAT R33, -R22, R2.reuse, 0.5 ;  /* 0x3f00000016217423 */ /* 0x080fe20000002102 */
[----:B------:R-:W-:Y:S01]  /*180d0*/  FFMA.SAT R37, -R20, R2, 0.5 ;  /* 0x3f00000014257423 */ /* 0x000fe20000002102 */
[----:B------:R-:W-:Y:S01]  /*180e0*/  FMUL R29, R17, R80 ;  /* 0x00000050111d7220 */ /* 0x000fe20000400000 */
[-C--:B------:R-:W-:Y:S01]  /*180f0*/  FFMA.RM R3, R3, R0.reuse, 12582913 ;  /* 0x4b40000103037423 */ /* 0x080fe20000004000 */
[-C--:B------:R-:W-:Y:S01]  /*18100*/  FFMA.RM R38, R33, R0.reuse, 12582913 ;  /* 0x4b40000121267423 */ /* 0x080fe20000004000 */
[----:B------:R-:W-:Y:S01]  /*18110*/  FFMA.RM R37, R37, R0, 12582913 ;  /* 0x4b40000125257423 */ /* 0x000fe20000004000 */
[----:B------:R-:W-:Y:S01]  /*18120*/  FFMA.SAT R45, -R25, R2, 0.5 ;  /* 0x3f000000192d7423 */ /* 0x000fe20000002102 */
[----:B------:R-:W-:Y:S01]  /*18130*/  FADD R32, R3, -12583039 ;  /* 0xcb40007f03207421 */ /* 0x000fe20000000000 */
[----:B------:R-:W-:Y:S01]  /*18140*/  FADD R33, R38, -12583039 ;  /* 0xcb40007f26217421 */ /* 0x000fe20000000000 */
[----:B------:R-:W-:-:S02]  /*18150*/  HADD2.F32 R36, -RZ, R5.H1_H1 ;  /* 0x30000005ff247230 */ /* 0x000fc40000004100 */
[----:B------:R-:W-:Y:S01]  /*18160*/  FADD R31, R37, -12583039 ;  /* 0xcb40007f251f7421 */ /* 0x000fe20000000000 */
[C---:B------:R-:W-:Y:S01]  /*18170*/  FFMA R32, -R21.reuse, 1.4426950216293334961, -R32 ;  /* 0x3fb8aa3b15207823 */ /* 0x040fe20000000920 */
[----:B------:R-:W-:Y:S01]  /*18180*/  FFMA R33, -R22, 1.4426950216293334961, -R33 ;  /* 0x3fb8aa3b16217823 */ /* 0x000fe20000000921 */
[----:B------:R-:W-:Y:S01]  /*18190*/  FFMA R29, R16, R30, R29 ;  /* 0x0000001e101d7223 */ /* 0x000fe2000000001d */
[----:B------:R-:W-:Y:S01]  /*181a0*/  FFMA.SAT R41, -R24, R2, 0.5 ;  /* 0x3f00000018297423 */ /* 0x000fe20000002102 */
[----:B------:R-:W-:Y:S01]  /*181b0*/  FFMA R32, -R21, 1.925963033500011079e-08, R32 ;  /* 0x32a5706015207823 */ /* 0x000fe20000000120 */
[----:B------:R-:W-:Y:S01]  /*181c0*/  FMUL R83, R17, R83 ;  /* 0x0000005311537220 */ /* 0x000fe20000400000 */
[----:B------:R-:W-:Y:S02]  /*181d0*/  HADD2.F32 R30, -RZ, R4.H1_H1 ;  /* 0x30000004ff1e7230 */ /* 0x000fe40000004100 */
[----:B------:R-:W-:Y:S01]  /*181e0*/  FFMA R33, -R22, 1.925963033500011079e-08, R33 ;  /* 0x32a5706016217823 */ /* 0x000fe20000000121 */
[----:B------:R-:W-:Y:S01]  /*181f0*/  FFMA.RM R44, R45, R0, 12582913 ;  /* 0x4b4000012d2c7423 */ /* 0x000fe20000004000 */
[----:B------:R-:W-:Y:S01]  /*18200*/  FMUL R81, R17, R81 ;  /* 0x0000005111517220 */ /* 0x000fe20000400000 */
[----:B------:R1:W-:Y:S01]  /*18210*/  MUFU.EX2 R42, R32 ;  /* 0x00000020002a7308 */ /* 0x0003e20000000800 */
[----:B------:R-:W-:Y:S01]  /*18220*/  FFMA.SAT R47, -R26, R2, 0.5 ;  /* 0x3f0000001a2f7423 */ /* 0x000fe20000002102 */
[----:B------:R-:W-:Y:S01]  /*18230*/  FFMA R31, -R20, 1.4426950216293334961, -R31 ;  /* 0x3fb8aa3b141f7823 */ /* 0x000fe2000000091f */
[----:B------:R-:W-:Y:S01]  /*18240*/  FFMA.RM R41, R41, R0, 12582913 ;  /* 0x4b40000129297423 */ /* 0x000fe20000004000 */
[----:B------:R-:W-:-:S02]  /*18250*/  HADD2.F32 R49, -RZ, R6.H0_H0 ;  /* 0x20000006ff317230 */ /* 0x000fc40000004100 */
[----:B------:R-:W-:Y:S01]  /*18260*/  FFMA.SAT R53, -R29, R2, 0.5 ;  /* 0x3f0000001d357423 */ /* 0x000fe20000002102 */
[C---:B------:R-:W-:Y:S01]  /*18270*/  FFMA R30, R16.reuse, R30, R81 ;  /* 0x0000001e101e7223 */ /* 0x040fe20000000051 */
[----:B------:R-:W-:Y:S01]  /*18280*/  FFMA.SAT R39, -R23, R2, 0.5 ;  /* 0x3f00000017277423 */ /* 0x000fe20000002102 */
[----:B------:R2:W-:Y:S01]  /*18290*/  MUFU.EX2 R43, R33 ;  /* 0x00000021002b7308 */ /* 0x0005e20000000800 */
[----:B-1----:R-:W-:Y:S01]  /*182a0*/  FFMA R32, R16, R36, R83 ;  /* 0x0000002410207223 */ /* 0x002fe20000000053 */
[----:B------:R-:W-:Y:S01]  /*182b0*/  FADD R36, R44, -12583039 ;  /* 0xcb40007f2c247421 */ /* 0x000fe20000000000 */
[----:B------:R-:W-:Y:S01]  /*182c0*/  FFMA.RM R46, R47, R0, 12582913 ;  /* 0x4b4000012f2e7423 */ /* 0x000fe20000004000 */
[----:B------:R-:W-:Y:S01]  /*182d0*/  FFMA R40, -R20, 1.925963033500011079e-08, R31 ;  /* 0x32a5706014287823 */ /* 0x000fe2000000011f */
[----:B------:R-:W-:Y:S02]  /*182e0*/  HADD2.F32 R34, -RZ, R5.H0_H0 ;  /* 0x20000005ff227230 */ /* 0x000fe40000004100 */
[----:B------:R-:W-:Y:S01]  /*182f0*/  FADD R35, R41, -12583039 ;  /* 0xcb40007f29237421 */ /* 0x000fe20000000000 */
[----:B------:R-:W-:Y:S01]  /*18300*/  FMUL R31, R17, R82 ;  /* 0x00000052111f7220 */ /* 0x000fe20000400000 */
[----:B------:R-:W-:Y:S01]  /*18310*/  FFMA R36, -R25, 1.4426950216293334961, -R36 ;  /* 0x3fb8aa3b19247823 */ /* 0x000fe20000000924 */
[----:B--2---:R-:W-:Y:S01]  /*18320*/  FMUL R33, R17, R84 ;  /* 0x0000005411217220 */ /* 0x004fe20000400000 */
[-C--:B------:R-:W-:Y:S01]  /*18330*/  FFMA.RM R50, R53, R0.reuse, 12582913 ;  /* 0x4b40000135327423 */ /* 0x080fe20000004000 */
[----:B------:R-:W-:Y:S01]  /*18340*/  FFMA.RM R39, R39, R0, 12582913 ;  /* 0x4b40000127277423 */ /* 0x000fe20000004000 */
[----:B------:R-:W-:Y:S01]  /*18350*/  FFMA.SAT R53, -R30, R2, 0.5 ;  /* 0x3f0000001e357423 */ /* 0x000fe20000002102 */
[----:B------:R-:W-:Y:S01]  /*18360*/  FFMA R33, R16, R49, R33 ;  /* 0x0000003110217223 */ /* 0x000fe20000000021 */
[----:B------:R-:W-:Y:S01]  /*18370*/  FADD R49, R46, -12583039 ;  /* 0xcb40007f2e317421 */ /* 0x000fe20000000000 */
[----:B------:R-:W-:Y:S01]  /*18380*/  FFMA R35, -R24, 1.4426950216293334961, -R35 ;  /* 0x3fb8aa3b18237823 */ /* 0x000fe20000000923 */
[----:B------:R-:W-:Y:S01]  /*18390*/  FFMA R31, R16, R34, R31 ;  /* 0x00000022101f7223 */ /* 0x000fe2000000001f */
[----:B------:R-:W-:Y:S01]  /*183a0*/  FFMA R36, -R25, 1.925963033500011079e-08, R36 ;  /* 0x32a5706019247823 */ /* 0x000fe20000000124 */
[----:B------:R-:W-:Y:S01]  /*183b0*/  FADD R34, R39, -12583039 ;  /* 0xcb40007f27227421 */ /* 0x000fe20000000000 */
[----:B------:R-:W-:Y:S01]  /*183c0*/  FFMA.RM R53, R53, R0, 12582913 ;  /* 0x4b40000135357423 */ /* 0x000fe20000004000 */
[----:B------:R-:W-:Y:S01]  /*183d0*/  FFMA R35, -R24, 1.925963033500011079e-08, R35 ;  /* 0x32a5706018237823 */ /* 0x000fe20000000123 */
[----:B------:R-:W-:Y:S01]  /*183e0*/  FFMA R51, -R26, 1.4426950216293334961, -R49 ;  /* 0x3fb8aa3b1a337823 */ /* 0x000fe20000000931 */
[----:B------:R-:W-:Y:S01]  /*183f0*/  FFMA R34, -R23, 1.4426950216293334961, -R34 ;  /* 0x3fb8aa3b17227823 */ /* 0x000fe20000000922 */
[----:B------:R1:W-:Y:S01]  /*18400*/  MUFU.EX2 R49, R36 ;  /* 0x0000002400317308 */ /* 0x0003e20000000800 */
[----:B------:R-:W-:Y:S01]  /*18410*/  FADD R57, R53, -12583039 ;  /* 0xcb40007f35397421 */ /* 0x000fe20000000000 */
[----:B------:R-:W-:-:S02]  /*18420*/  HADD2.F32 R54, -RZ, R7.H0_H0 ;  /* 0x20000007ff367230 */ /* 0x000fc40000004100 */
[----:B------:R-:W-:Y:S01]  /*18430*/  FFMA R34, -R23, 1.925963033500011079e-08, R34 ;  /* 0x32a5706017227823 */ /* 0x000fe20000000122 */
[----:B------:R-:W-:Y:S01]  /*18440*/  FFMA.SAT R55, -R31, R2, 0.5 ;  /* 0x3f0000001f377423 */ /* 0x000fe20000002102 */
[----:B------:R-:W-:Y:S01]  /*18450*/  FFMA R57, -R30, 1.4426950216293334961, -R57 ;  /* 0x3fb8aa3b1e397823 */ /* 0x000fe20000000939 */
[C---:B------:R-:W-:Y:S01]  /*18460*/  FMUL R85, R17.reuse, R85 ;  /* 0x0000005511557220 */ /* 0x040fe20000400000 */
[----:B------:R-:W-:Y:S01]  /*18470*/  FMUL R87, R17, R87 ;  /* 0x0000005711577220 */ /* 0x000fe20000400000 */
[----:B------:R2:W-:Y:S01]  /*18480*/  MUFU.EX2 R48, R35 ;  /* 0x0000002300307308 */ /* 0x0005e20000000800 */
[----:B-1----:R-:W-:Y:S01]  /*18490*/  FADD R36, R50, -12583039 ;  /* 0xcb40007f32247421 */ /* 0x002fe20000000000 */
[----:B------:R-:W-:Y:S01]  /*184a0*/  FFMA R58, -R30, 1.925963033500011079e-08, R57 ;  /* 0x32a570601e3a7823 */ /* 0x000fe20000000139 */
[----:B------:R-:W-:Y:S01]  /*184b0*/  FFMA.RM R55, R55, R0, 12582913 ;  /* 0x4b40000137377423 */ /* 0x000fe20000004000 */
[-C--:B------:R-:W-:Y:S01]  /*184c0*/  FFMA.SAT R57, -R33, R2.reuse, 0.5 ;  /* 0x3f00000021397423 */ /* 0x080fe20000002102 */
[----:B------:R-:W-:Y:S01]  /*184d0*/  FFMA R36, -R29, 1.4426950216293334961, -R36 ;  /* 0x3fb8aa3b1d247823 */ /* 0x000fe20000000924 */
[----:B------:R-:W-:Y:S01]  /*184e0*/  FFMA.SAT R59, -R32, R2, 0.5 ;  /* 0x3f000000203b7423 */ /* 0x000fe20000002102 */
[----:B------:R-:W-:Y:S01]  /*184f0*/  FADD R60, R55, -12583039 ;  /* 0xcb40007f373c7421 */ /* 0x000fe20000000000 */
[----:B------:R-:W1:Y:S01]  /*18500*/  MUFU.EX2 R40, R40 ;  /* 0x0000002800287308 */ /* 0x000e620000000800 */
[----:B--2---:R-:W-:Y:S01]  /*18510*/  FMUL R35, R17, R86 ;  /* 0x0000005611237220 */ /* 0x004fe20000400000 */
[----:B------:R-:W-:Y:S01]  /*18520*/  FFMA.RM R57, R57, R0, 12582913 ;  /* 0x4b40000139397423 */ /* 0x000fe20000004000 */
[----:B------:R-:W-:Y:S01]  /*18530*/  FFMA R60, -R31, 1.4426950216293334961, -R60 ;  /* 0x3fb8aa3b1f3c7823 */ /* 0x000fe2000000093c */
[----:B------:R-:W-:Y:S01]  /*18540*/  FFMA.SAT R47, -R27, R2, 0.5 ;  /* 0x3f0000001b2f7423 */ /* 0x000fe20000002102 */
[C---:B------:R-:W-:Y:S01]  /*18550*/  FFMA R35, R16.reuse, R54, R35 ;  /* 0x0000003610237223 */ /* 0x040fe20000000023 */
[----:B------:R-:W-:Y:S01]  /*18560*/  FFMA R54, -R29, 1.925963033500011079e-08, R36 ;  /* 0x32a570601d367823 */ /* 0x000fe20000000124 */
[----:B------:R-:W-:Y:S01]  /*18570*/  HADD2.F32 R36, -RZ, R7.H1_H1 ;  /* 0x30000007ff247230 */ /* 0x000fe20000004100 */
[----:B------:R2:W3:Y:S01]  /*18580*/  MUFU.EX2 R45, R34 ;  /* 0x00000022002d7308 */ /* 0x0004e20000000800 */
[----:B------:R-:W-:Y:S01]  /*18590*/  FADD R62, R57, -12583039 ;  /* 0xcb40007f393e7421 */ /* 0x000fe20000000000 */
[----:B------:R-:W-:Y:S01]  /*185a0*/  FFMA.SAT R65, -R35, R2, 0.5 ;  /* 0x3f00000023417423 */ /* 0x000fe20000002102 */
[----:B------:R-:W-:Y:S01]  /*185b0*/  SHF.L.U32 R37, R37, 0x17, RZ ;  /* 0x0000001725257819 */ /* 0x000fe200000006ff */
[----:B------:R-:W-:Y:S01]  /*185c0*/  FFMA R36, R16, R36, R87 ;  /* 0x0000002410247223 */ /* 0x000fe20000000057 */
[----:B------:R-:W-:Y:S01]  /*185d0*/  FFMA.RM R56, R59, R0, 12582913 ;  /* 0x4b4000013b387423 */ /* 0x000fe20000004000 */
[----:B------:R-:W-:Y:S01]  /*185e0*/  FFMA R59, -R31, 1.925963033500011079e-08, R60 ;  /* 0x32a570601f3b7823 */ /* 0x000fe2000000013c */
[----:B------:R-:W-:Y:S01]  /*185f0*/  FFMA R64, -R33, 1.4426950216293334961, -R62 ;  /* 0x3fb8aa3b21407823 */ /* 0x000fe2000000093e */
[----:B------:R-:W-:Y:S01]  /*18600*/  FFMA.SAT R67, -R36, R2, 0.5 ;  /* 0x3f00000024437423 */ /* 0x000fe20000002102 */
[----:B--2---:R-:W-:-:S02]  /*18610*/  HADD2.F32 R34, -RZ, R6.H1_H1 ;  /* 0x30000006ff227230 */ /* 0x004fc40000004100 */
[-C--:B------:R-:W-:Y:S01]  /*18620*/  FFMA.RM R47, R47, R0.reuse, 12582913 ;  /* 0x4b4000012f2f7423 */ /* 0x080fe20000004000 */
[-C--:B------:R-:W-:Y:S01]  /*18630*/  FFMA.RM R60, R65, R0.reuse, 12582913 ;  /* 0x4b400001413c7423 */ /* 0x080fe20000004000 */
[----:B------:R-:W-:Y:S01]  /*18640*/  FFMA.RM R62, R67, R0, 12582913 ;  /* 0x4b400001433e7423 */ /* 0x000fe20000004000 */
[----:B------:R-:W-:Y:S01]  /*18650*/  FADD R61, R56, -12583039 ;  /* 0xcb40007f383d7421 */ /* 0x000fe20000000000 */
[----:B------:R-:W-:Y:S01]  /*18660*/  FFMA R34, R16, R34, R85 ;  /* 0x0000002210227223 */ /* 0x000fe20000000055 */
[----:B------:R-:W-:Y:S01]  /*18670*/  FADD R52, R47, -12583039 ;  /* 0xcb40007f2f347421 */ /* 0x000fe20000000000 */
[----:B------:R-:W-:Y:S01]  /*18680*/  SHF.L.U32 R41, R41, 0x17, RZ ;  /* 0x0000001729297819 */ /* 0x000fe200000006ff */
[----:B------:R-:W-:Y:S01]  /*18690*/  FFMA R51, -R26, 1.925963033500011079e-08, R51 ;  /* 0x32a570601a337823 */ /* 0x000fe20000000133 */
[----:B------:R-:W-:Y:S01]  /*186a0*/  FFMA.SAT R63, -R34, R2, 0.5 ;  /* 0x3f000000223f7423 */ /* 0x000fe20000002102 */
[----:B------:R-:W-:Y:S01]  /*186b0*/  SHF.L.U32 R44, R44, 0x17, RZ ;  /* 0x000000172c2c7819 */ /* 0x000fe200000006ff */
[----:B------:R-:W-:Y:S01]  /*186c0*/  FFMA R52, -R27, 1.4426950216293334961, -R52 ;  /* 0x3fb8aa3b1b347823 */ /* 0x000fe20000000934 */
[----:B------:R-:W-:Y:S01]  /*186d0*/  SHF.L.U32 R38, R38, 0x17, RZ ;  /* 0x0000001726267819 */ /* 0x000fe200000006ff */
[----:B------:R-:W-:Y:S01]  /*186e0*/  FFMA.RM R2, R63, R0, 12582913 ;  /* 0x4b4000013f027423 */ /* 0x000fe20000004000 */
[----:B-1----:R-:W-:Y:S01]  /*186f0*/  FFMA R0, R37, R40, 1 ;  /* 0x3f80000025007423 */ /* 0x002fe20000000028 */
[----:B------:R-:W-:Y:S01]  /*18700*/  SHF.L.U32 R37, R3, 0x17, RZ ;  /* 0x0000001703257819 */ /* 0x000fe200000006ff */
[----:B------:R-:W-:Y:S01]  /*18710*/  FADD R3, R62, -12583039 ;  /* 0xcb40007f3e037421 */ /* 0x000fe20000000000 */
[----:B------:R-:W-:Y:S01]  /*18720*/  FADD R63, R2, -12583039 ;  /* 0xcb40007f023f7421 */ /* 0x000fe20000000000 */
[----:B------:R-:W-:Y:S01]  /*18730*/  SHF.L.U32 R40, R39, 0x17, RZ ;  /* 0x0000001727287819 */ /* 0x000fe200000006ff */
[----:B------:R-:W-:Y:S01]  /*18740*/  FFMA R61, -R32, 1.4426950216293334961, -R61 ;  /* 0x3fb8aa3b203d7823 */ /* 0x000fe2000000093d */
[----:B------:R-:W-:Y:S01]  /*18750*/  FFMA R37, R37, R42, 1 ;  /* 0x3f80000025257423 */ /* 0x000fe2000000002a */
[----:B------:R-:W-:Y:S01]  /*18760*/  FADD R42, R60, -12583039 ;  /* 0xcb40007f3c2a7421 */ /* 0x000fe20000000000 */
[----:B------:R-:W-:Y:S01]  /*18770*/  FFMA R63, -R34, 1.4426950216293334961, -R63 ;  /* 0x3fb8aa3b223f7823 */ /* 0x000fe2000000093f */
[----:B---3--:R-:W-:Y:S01]  /*18780*/  FFMA R39, R40, R45, 1 ;  /* 0x3f80000028277423 */ /* 0x008fe2000000002d */
[----:B------:R-:W-:Y:S01]  /*18790*/  FFMA R40, R41, R48, 1 ;  /* 0x3f80000029287423 */ /* 0x000fe20000000030 */
[----:B------:R-:W-:Y:S01]  /*187a0*/  FFMA R42, -R35, 1.4426950216293334961, -R42 ;  /* 0x3fb8aa3b232a7823 */ /* 0x000fe2000000092a */
[----:B------:R-:W-:Y:S01]  /*187b0*/  FFMA R3, -R36, 1.4426950216293334961, -R3 ;  /* 0x3fb8aa3b24037823 */ /* 0x000fe20000000903 */
[----:B------:R-:W-:Y:S01]  /*187c0*/  FFMA R41, R44, R49, 1 ;  /* 0x3f8000002c297423 */ /* 0x000fe20000000031 */
[----:B------:R-:W1:Y:S01]  /*187d0*/  MUFU.EX2 R51, R51 ;  /* 0x0000003300337308 */ /* 0x000e620000000800 */
[----:B------:R-:W-:Y:S01]  /*187e0*/  FFMA R52, -R27, 1.925963033500011079e-08, R52 ;  /* 0x32a570601b347823 */ /* 0x000fe20000000134 */
[----:B------:R-:W-:Y:S01]  /*187f0*/  FFMA R61, -R32, 1.925963033500011079e-08, R61 ;  /* 0x32a57060203d7823 */ /* 0x000fe2000000013d */
[----:B------:R-:W-:Y:S01]  /*18800*/  FFMA R64, -R33, 1.925963033500011079e-08, R64 ;  /* 0x32a5706021407823 */ /* 0x000fe20000000140 */
[----:B------:R-:W-:Y:S01]  /*18810*/  FFMA R63, -R34, 1.925963033500011079e-08, R63 ;  /* 0x32a57060223f7823 */ /* 0x000fe2000000013f */
[----:B------:R-:W-:Y:S01]  /*18820*/  FFMA R38, R38, R43, 1 ;  /* 0x3f80000026267423 */ /* 0x000fe2000000002b */
[----:B------:R-:W-:Y:S01]  /*18830*/  IADD3 R44, R0, 0x1800000, RZ ;  /* 0x01800000002c7810 */ /* 0x000fe20007ffe0ff */
[----:B------:R-:W-:Y:S01]  /*18840*/  FFMA R65, -R35, 1.925963033500011079e-08, R42 ;  /* 0x32a5706023417823 */ /* 0x000fe2000000012a */
[----:B------:R-:W-:Y:S01]  /*18850*/  SHF.L.U32 R43, R47, 0x17, RZ ;  /* 0x000000172f2b7819 */ /* 0x000fe200000006ff */
[----:B------:R-:W-:Y:S01]  /*18860*/  FFMA R47, -R36, 1.925963033500011079e-08, R3 ;  /* 0x32a57060242f7823 */ /* 0x000fe20000000103 */
[----:B------:R-:W-:Y:S01]  /*18870*/  LOP3.LUT R48, R44, 0x7f800000, RZ, 0xc0, !PT ;  /* 0x7f8000002c307812 */ /* 0x000fe200078ec0ff */
[----:B------:R-:W2:Y:S01]  /*18880*/  MUFU.EX2 R52, R52 ;  /* 0x0000003400347308 */ /* 0x000ea20000000800 */
[----:B------:R-:W-:Y:S01]  /*18890*/  SHF.L.U32 R42, R46, 0x17, RZ ;  /* 0x000000172e2a7819 */ /* 0x000fe200000006ff */
[----:B------:R-:W-:Y:S01]  /*188a0*/  BSSY B1, `(.L_x_463) ;  /* 0x0000025000017945 */ /* 0x000fe20003800000 */
[----:B------:R-:W-:-:S02]  /*188b0*/  ISETP.GT.U32.AND P2, PT, R48, 0x1ffffff, PT ;  /* 0x01ffffff3000780c */ /* 0x000fc40003f44070 */
[----:B------:R-:W-:Y:S01]  /*188c0*/  SHF.L.U32 R3, R50, 0x17, RZ ;  /* 0x0000001732037819 */ /* 0x000fe200000006ff */
[----:B-1----:R-:W-:Y:S01]  /*188d0*/  FFMA R42, R42, R51, 1 ;  /* 0x3f8000002a2a7423 */ /* 0x002fe20000000033 */
[----:B------:R-:W-:Y:S01]  /*188e0*/  SHF.L.U32 R45, R53, 0x17, RZ ;  /* 0x00000017352d7819 */ /* 0x000fe200000006ff */
[----:B------:R-:W1:Y:S01]  /*188f0*/  MUFU.EX2 R54, R54 ;  /* 0x0000003600367308 */ /* 0x000e620000000800 */
[----:B------:R-:W-:Y:S02]  /*18900*/  SHF.L.U32 R46, R55, 0x17, RZ ;  /* 0x00000017372e7819 */ /* 0x000fe400000006ff */
[----:B------:R-:W-:Y:S02]  /*18910*/  SHF.L.U32 R48, R56, 0x17, RZ ;  /* 0x0000001738307819 */ /* 0x000fe400000006ff */
[----:B------:R-:W-:Y:S02]  /*18920*/  SHF.L.U32 R49, R57, 0x17, RZ ;  /* 0x0000001739317819 */ /* 0x000fe400000006ff */
[----:B------:R-:W-:Y:S01]  /*18930*/  SHF.L.U32 R50, R2, 0x17, RZ ;  /* 0x0000001702327819 */ /* 0x000fe200000006ff */
[----:B------:R-:W3:Y:S01]  /*18940*/  MUFU.EX2 R58, R58 ;  /* 0x0000003a003a7308 */ /* 0x000ee20000000800 */
[----:B------:R-:W-:Y:S01]  /*18950*/  SHF.L.U32 R51, R60, 0x17, RZ ;  /* 0x000000173c337819 */ /* 0x000fe200000006ff */
[----:B--2---:R-:W-:-:S06]  /*18960*/  FFMA R43, R43, R52, 1 ;  /* 0x3f8000002b2b7423 */ /* 0x004fcc0000000034 */
[----:B------:R-:W2:Y:S01]  /*18970*/  MUFU.EX2 R59, R59 ;  /* 0x0000003b003b7308 */ /* 0x000ea20000000800 */
[----:B-1----:R-:W-:-:S07]  /*18980*/  FFMA R44, R3, R54, 1 ;  /* 0x3f800000032c7423 */ /* 0x002fce0000000036 */
[----:B------:R-:W1:Y:S01]  /*18990*/  MUFU.EX2 R61, R61 ;  /* 0x0000003d003d7308 */ /* 0x000e620000000800 */
[----:B---3--:R-:W-:-:S07]  /*189a0*/  FFMA R45, R45, R58, 1 ;  /* 0x3f8000002d2d7423 */ /* 0x008fce000000003a */
[----:B------:R-:W3:Y:S01]  /*189b0*/  MUFU.EX2 R64, R64 ;  /* 0x0000004000407308 */ /* 0x000ee20000000800 */
[----:B--2---:R-:W-:-:S07]  /*189c0*/  FFMA R46, R46, R59, 1 ;  /* 0x3f8000002e2e7423 */ /* 0x004fce000000003b */
[----:B------:R-:W2:Y:S01]  /*189d0*/  MUFU.EX2 R63, R63 ;  /* 0x0000003f003f7308 */ /* 0x000ea20000000800 */
[----:B-1----:R-:W-:-:S07]  /*189e0*/  FFMA R48, R48, R61, 1 ;  /* 0x3f80000030307423 */ /* 0x002fce000000003d */
[----:B------:R-:W1:Y:S01]  /*189f0*/  MUFU.EX2 R66, R65 ;  /* 0x0000004100427308 */ /* 0x000e620000000800 */
[----:B---3--:R-:W-:-:S07]  /*18a00*/  FFMA R49, R49, R64, 1 ;  /* 0x3f80000031317423 */ /* 0x008fce0000000040 */
[----:B------:R3:W4:Y:S01]  /*18a10*/  MUFU.EX2 R68, R47 ;  /* 0x0000002f00447308 */ /* 0x0007220000000800 */
[----:B--2---:R-:W-:Y:S01]  /*18a20*/  FFMA R50, R50, R63, 1 ;  /* 0x3f80000032327423 */ /* 0x004fe2000000003f */
[----:B---3--:R-:W-:Y:S01]  /*18a30*/  SHF.L.U32 R47, R62, 0x17, RZ ;  /* 0x000000173e2f7819 */ /* 0x008fe200000006ff */
[----:B-1----:R-:W-:-:S04]  /*18a40*/  FFMA R51, R51, R66, 1 ;  /* 0x3f80000033337423 */ /* 0x002fc80000000042 */
[----:B----4-:R-:W-:Y:S01]  /*18a50*/  FFMA R47, R47, R68, 1 ;  /* 0x3f8000002f2f7423 */ /* 0x010fe20000000044 */
[----:B------:R-:W-:Y:S06]  /*18a60*/  @P2 BRA `(.L_x_464) ;  /* 0x0000000000102947 */ /* 0x000fec0003800000 */
[----:B------:R-:W-:-:S07]  /*18a70*/  MOV R2, 0x18a90 ;  /* 0x00018a9000027802 */ /* 0x000fce0000000f00 */
[----:B------:R-:W-:Y:S05]  /*18a80*/  CALL.REL.NOINC `($__internal_0_$__cuda_sm20_rcp_rn_f32_slowpath) ;  /* 0x0000016000ec7944 */ /* 0x000fea0003c00000 */
[----:B------:R-:W-:Y:S01]  /*18a90*/  MOV R53, R0 ;  /* 0x0000000000357202 */ /* 0x000fe20000000f00 */
[----:B------:R-:W-:Y:S06]  /*18aa0*/  BRA `(.L_x_465) ;  /* 0x0000000000107947 */ /* 0x000fec0003800000 */
.L_x_464:
[----:B------:R-:W1:Y:S02]  /*18ab0*/  MUFU.RCP R53, R0 ;  /* 0x0000000000357308 */ /* 0x000e640000001000 */
[----:B-1----:R-:W-:-:S04]  /*18ac0*/  FFMA R2, R0, R53, -1 ;  /* 0xbf80000000027423 */ /* 0x002fc80000000035 */
[----:B------:R-:W-:-:S04]  /*18ad0*/  FADD.FTZ R2, -R2, -RZ ;  /* 0x800000ff02027221 */ /* 0x000fc80000010100 */
[----:B------:R-:W-:-:S07]  /*18ae0*/  FFMA R53, R53, R2, R53 ;  /* 0x0000000235357223 */ /* 0x000fce0000000035 */
.L_x_465:
[----:B------:R-:W-:Y:S05]  /*18af0*/  BSYNC B1 ;  /* 0x0000000000017941 */ /* 0x000fea0003800000 */
.L_x_463:
        /* <DEDUP_REMOVED lines=10> */
.L_x_467:
[----:B------:R-:W1:Y:S02]  /*18ba0*/  MUFU.RCP R52, R37 ;  /* 0x0000002500347308 */ /* 0x000e640000001000 */
[----:B-1----:R-:W-:-:S04]  /*18bb0*/  FFMA R0, R37, R52, -1 ;  /* 0xbf80000025007423 */ /* 0x002fc80000000034 */
[----:B------:R-:W-:-:S04]  /*18bc0*/  FADD.FTZ R3, -R0, -RZ ;  /* 0x800000ff00037221 */ /* 0x000fc80000010100 */
[----:B------:R-:W-:-:S07]  /*18bd0*/  FFMA R52, R52, R3, R52 ;  /* 0x0000000334347223 */ /* 0x000fce0000000034 */
.L_x_468:
[----:B------:R-:W-:Y:S05]  /*18be0*/  BSYNC B1 ;  /* 0x0000000000017941 */ /* 0x000fea0003800000 */
.L_x_466:
        /* <DEDUP_REMOVED lines=10> */
.L_x_470:
[----:B------:R-:W1:Y:S02]  /*18c90*/  MUFU.RCP R37, R38 ;  /* 0x0000002600257308 */ /* 0x000e640000001000 */
[----:B-1----:R-:W-:-:S04]  /*18ca0*/  FFMA R0, R38, R37, -1 ;  /* 0xbf80000026007423 */ /* 0x002fc80000000025 */
[----:B------:R-:W-:-:S04]  /*18cb0*/  FADD.FTZ R0, -R0, -RZ ;  /* 0x800000ff00007221 */ /* 0x000fc80000010100 */
[----:B------:R-:W-:-:S07]  /*18cc0*/  FFMA R37, R37, R0, R37 ;  /* 0x0000000025257223 */ /* 0x000fce0000000025 */
.L_x_471:
[----:B------:R-:W-:Y:S05]  /*18cd0*/  BSYNC B1 ;  /* 0x0000000000017941 */ /* 0x000fea0003800000 */
.L_x_469:
        /* <DEDUP_REMOVED lines=10> */
.L_x_473:
[----:B------:R-:W1:Y:S02]  /*18d80*/  MUFU.RCP R38, R39 ;  /* 0x0000002700267308 */ /* 0x000e640000001000 */
[----:B-1----:R-:W-:-:S04]  /*18d90*/  FFMA R0, R39, R38, -1 ;  /* 0xbf80000027007423 */ /* 0x002fc80000000026 */
[----:B------:R-:W-:-:S04]  /*18da0*/  FADD.FTZ R3, -R0, -RZ ;  /* 0x800000ff00037221 */ /* 0x000fc80000010100 */
[----:B------:R-:W-:-:S07]  /*18db0*/  FFMA R38, R38, R3, R38 ;  /* 0x0000000326267223 */ /* 0x000fce0000000026 */
.L_x_474:
[----:B------:R-:W-:Y:S05]  /*18dc0*/  BSYNC B1 ;  /* 0x0000000000017941 */ /* 0x000fea0003800000 */
.L_x_472:
        /* <DEDUP_REMOVED lines=10> */
.L_x_476:
[----:B------:R-:W1:Y:S02]  /*18e70*/  MUFU.RCP R39, R40 ;  /* 0x0000002800277308 */ /* 0x000e640000001000 */
[----:B-1----:R-:W-:-:S04]  /*18e80*/  FFMA R0, R40, R39, -1 ;  /* 0xbf80000028007423 */ /* 0x002fc80000000027 */
[----:B------:R-:W-:-:S04]  /*18e90*/  FADD.FTZ R0, -R0, -RZ ;  /* 0x800000ff00007221 */ /* 0x000fc80000010100 */
[----:B------:R-:W-:-:S07]  /*18ea0*/  FFMA R39, R39, R0, R39 ;  /* 0x0000000027277223 */ /* 0x000fce0000000027 */
.L_x_477:
[----:B------:R-:W-:Y:S05]  /*18eb0*/  BSYNC B1 ;  /* 0x0000000000017941 */ /* 0x000fea0003800000 */
.L_x_475:
        /* <DEDUP_REMOVED lines=10> */
.L_x_479:
[----:B------:R-:W1:Y:S02]  /*18f60*/  MUFU.RCP R40, R41 ;  /* 0x0000002900287308 */ /* 0x000e640000001000 */
[----:B-1----:R-:W-:-:S04]  /*18f70*/  FFMA R0, R41, R40, -1 ;  /* 0xbf80000029007423 */ /* 0x002fc80000000028 */
[----:B------:R-:W-:-:S04]  /*18f80*/  FADD.FTZ R3, -R0, -RZ ;  /* 0x800000ff00037221 */ /* 0x000fc80000010100 */
[----:B------:R-:W-:-:S07]  /*18f90*/  FFMA R40, R40, R3, R40 ;  /* 0x0000000328287223 */ /* 0x000fce0000000028 */
.L_x_480:
[----:B------:R-:W-:Y:S05]  /*18fa0*/  BSYNC B1 ;  /* 0x0000000000017941 */ /* 0x000fea0003800000 */
.L_x_478:
        /* <DEDUP_REMOVED lines=10> */
.L_x_482:
[----:B------:R-:W1:Y:S02]  /*19050*/  MUFU.RCP R41, R42 ;  /* 0x0000002a00297308 */ /* 0x000e640000001000 */
[----:B-1----:R-:W-:-:S04]  /*19060*/  FFMA R0, R42, R41, -1 ;  /* 0xbf8000002a007423 */ /* 0x002fc80000000029 */
[----:B------:R-:W-:-:S04]  /*19070*/  FADD.FTZ R0, -R0, -RZ ;  /* 0x800000ff00007221 */ /* 0x000fc80000010100 */
[----:B------:R-:W-:-:S07]  /*19080*/  FFMA R41, R41, R0, R41 ;  /* 0x0000000029297223 */ /* 0x000fce0000000029 */
.L_x_483:
[----:B------:R-:W-:Y:S05]  /*19090*/  BSYNC B1 ;  /* 0x0000000000017941 */ /* 0x000fea0003800000 */
.L_x_481:
        /* <DEDUP_REMOVED lines=10> */
.L_x_485:
[----:B------:R-:W1:Y:S02]  /*19140*/  MUFU.RCP R42, R43 ;  /* 0x0000002b002a7308 */ /* 0x000e640000001000 */
[----:B-1----:R-:W-:-:S04]  /*19150*/  FFMA R0, R43, R42, -1 ;  /* 0xbf8000002b007423 */ /* 0x002fc8000000002a */
[----:B------:R-:W-:-:S04]  /*19160*/  FADD.FTZ R3, -R0, -RZ ;  /* 0x800000ff00037221 */ /* 0x000fc80000010100 */
[----:B------:R-:W-:-:S07]  /*19170*/  FFMA R42, R42, R3, R42 ;  /* 0x000000032a2a7223 */ /* 0x000fce000000002a */
.L_x_486:
[----:B------:R-:W-:Y:S05]  /*19180*/  BSYNC B1 ;  /* 0x0000000000017941 */ /* 0x000fea0003800000 */
.L_x_484:
        /* <DEDUP_REMOVED lines=10> */
.L_x_488:
[----:B------:R-:W1:Y:S02]  /*19230*/  MUFU.RCP R3, R44 ;  /* 0x0000002c00037308 */ /* 0x000e640000001000 */
[----:B-1----:R-:W-:-:S04]  /*19240*/  FFMA R0, R44, R3, -1 ;  /* 0xbf8000002c007423 */ /* 0x002fc80000000003 */
[----:B------:R-:W-:-:S04]  /*19250*/  FADD.FTZ R0, -R0, -RZ ;  /* 0x800000ff00007221 */ /* 0x000fc80000010100 */
[----:B------:R-:W-:-:S07]  /*19260*/  FFMA R54, R3, R0, R3 ;  /* 0x0000000003367223 */ /* 0x000fce0000000003 */
.L_x_489:
[----:B------:R-:W-:Y:S05]  /*19270*/  BSYNC B1 ;  /* 0x0000000000017941 */ /* 0x000fea0003800000 */
.L_x_487:
        /* <DEDUP_REMOVED lines=10> */
.L_x_491:
[----:B------:R-:W1:Y:S02]  /*19320*/  MUFU.RCP R0, R45 ;  /* 0x0000002d00007308 */ /* 0x000e640000001000 */
[----:B-1----:R-:W-:-:S04]  /*19330*/  FFMA R2, R45, R0, -1 ;  /* 0xbf8000002d027423 */ /* 0x002fc80000000000 */
[----:B------:R-:W-:-:S04]  /*19340*/  FADD.FTZ R43, -R2, -RZ ;  /* 0x800000ff022b7221 */ /* 0x000fc80000010100 */
[----:B------:R-:W-:-:S07]  /*19350*/  FFMA R43, R0, R43, R0 ;  /* 0x0000002b002b7223 */ /* 0x000fce0000000000 */
.L_x_492:
[----:B------:R-:W-:Y:S05]  /*19360*/  BSYNC B1 ;  /* 0x0000000000017941 */ /* 0x000fea0003800000 */
.L_x_490:
        /* <DEDUP_REMOVED lines=10> */
.L_x_494:
[----:B------:R-:W1:Y:S02]  /*19410*/  MUFU.RCP R3, R46 ;  /* 0x0000002e00037308 */ /* 0x000e640000001000 */
[----:B-1----:R-:W-:-:S04]  /*19420*/  FFMA R0, R46, R3, -1 ;  /* 0xbf8000002e007423 */ /* 0x002fc80000000003 */
[----:B------:R-:W-:-:S04]  /*19430*/  FADD.FTZ R0, -R0, -RZ ;  /* 0x800000ff00007221 */ /* 0x000fc80000010100 */
[----:B------:R-:W-:-:S07]  /*19440*/  FFMA R44, R3, R0, R3 ;  /* 0x00000000032c7223 */ /* 0x000fce0000000003 */
.L_x_495:
[----:B------:R-:W-:Y:S05]  /*19450*/  BSYNC B1 ;  /* 0x0000000000017941 */ /* 0x000fea0003800000 */
.L_x_493:
        /* <DEDUP_REMOVED lines=10> */
.L_x_497:
[----:B------:R-:W1:Y:S02]  /*19500*/  MUFU.RCP R45, R48 ;  /* 0x00000030002d7308 */ /* 0x000e640000001000 */
[----:B-1----:R-:W-:-:S04]  /*19510*/  FFMA R0, R48, R45, -1 ;  /* 0xbf80000030007423 */ /* 0x002fc8000000002d */
[----:B------:R-:W-:-:S04]  /*19520*/  FADD.FTZ R0, -R0, -RZ ;  /* 0x800000ff00007221 */ /* 0x000fc80000010100 */
[----:B------:R-:W-:-:S07]  /*19530*/  FFMA R45, R45, R0, R45 ;  /* 0x000000002d2d7223 */ /* 0x000fce000000002d */
.L_x_498:
[----:B------:R-:W-:Y:S05]  /*19540*/  BSYNC B1 ;  /* 0x0000000000017941 */ /* 0x000fea0003800000 */
.L_x_496:
        /* <DEDUP_REMOVED lines=10> */
.L_x_500:
[----:B------:R-:W1:Y:S02]  /*195f0*/  MUFU.RCP R46, R49 ;  /* 0x00000031002e7308 */ /* 0x000e640000001000 */
[----:B-1----:R-:W-:-:S04]  /*19600*/  FFMA R0, R49, R46, -1 ;  /* 0xbf80000031007423 */ /* 0x002fc8000000002e */
[----:B------:R-:W-:-:S04]  /*19610*/  FADD.FTZ R3, -R0, -RZ ;  /* 0x800000ff00037221 */ /* 0x000fc80000010100 */
[----:B------:R-:W-:-:S07]  /*19620*/  FFMA R46, R46, R3, R46 ;  /* 0x000000032e2e7223 */ /* 0x000fce000000002e */
.L_x_501:
[----:B------:R-:W-:Y:S05]  /*19630*/  BSYNC B1 ;  /* 0x0000000000017941 */ /* 0x000fea0003800000 */
.L_x_499:
        /* <DEDUP_REMOVED lines=10> */
.L_x_503:
[----:B------:R-:W1:Y:S02]  /*196e0*/  MUFU.RCP R49, R50 ;  /* 0x0000003200317308 */ /* 0x000e640000001000 */
[----:B-1----:R-:W-:-:S04]  /*196f0*/  FFMA R0, R50, R49, -1 ;  /* 0xbf80000032007423 */ /* 0x002fc80000000031 */
[----:B------:R-:W-:-:S04]  /*19700*/  FADD.FTZ R0, -R0, -RZ ;  /* 0x800000ff00007221 */ /* 0x000fc80000010100 */
[----:B------:R-:W-:-:S07]  /*19710*/  FFMA R49, R49, R0, R49 ;  /* 0x0000000031317223 */ /* 0x000fce0000000031 */
.L_x_504:
[----:B------:R-:W-:Y:S05]  /*19720*/  BSYNC B1 ;  /* 0x0000000000017941 */ /* 0x000fea0003800000 */
.L_x_502:
        /* <DEDUP_REMOVED lines=10> */
.L_x_506:
[----:B------:R-:W1:Y:S02]  /*197d0*/  MUFU.RCP R48, R51 ;  /* 0x0000003300307308 */ /* 0x000e640000001000 */
[----:B-1----:R-:W-:-:S04]  /*197e0*/  FFMA R0, R51, R48, -1 ;  /* 0xbf80000033007423 */ /* 0x002fc80000000030 */
[----:B------:R-:W-:-:S04]  /*197f0*/  FADD.FTZ R3, -R0, -RZ ;  /* 0x800000ff00037221 */ /* 0x000fc80000010100 */
[----:B------:R-:W-:-:S07]  /*19800*/  FFMA R48, R48, R3, R48 ;  /* 0x0000000330307223 */ /* 0x000fce0000000030 */
.L_x_507:
[----:B------:R-:W-:Y:S05]  /*19810*/  BSYNC B1 ;  /* 0x0000000000017941 */ /* 0x000fea0003800000 */
.L_x_505:
        /* <DEDUP_REMOVED lines=9> */
.L_x_509:
[----:B------:R-:W1:Y:S02]  /*198b0*/  MUFU.RCP R0, R47 ;  /* 0x0000002f00007308 */ /* 0x000e640000001000 */
[----:B-1----:R-:W-:-:S04]  /*198c0*/  FFMA R2, R47, R0, -1 ;  /* 0xbf8000002f027423 */ /* 0x002fc80000000000 */
[----:B------:R-:W-:-:S04]  /*198d0*/  FADD.FTZ R3, -R2, -RZ ;  /* 0x800000ff02037221 */ /* 0x000fc80000010100 */
[----:B------:R-:W-:-:S07]  /*198e0*/  FFMA R0, R0, R3, R0 ;  /* 0x0000000300007223 */ /* 0x000fce0000000000 */
.L_x_510:
[----:B------:R-:W-:Y:S05]  /*198f0*/  BSYNC B1 ;  /* 0x0000000000017941 */ /* 0x000fea0003800000 */
.L_x_508:
        /* <DEDUP_REMOVED lines=45> */
.L_x_512:
[----:B------:R-:W-:Y:S05]  /*19bd0*/  BSYNC B0 ;  /* 0x0000000000007941 */ /* 0x000fea0003800000 */
.L_x_511:
[----:B------:R-:W-:Y:S06]  /*19be0*/  BAR.SYNC.DEFER_BLOCKING 0x1, 0x100 ;  /* 0x0044000000007b1d */ /* 0x000fec0000010000 */
[----:B------:R-:W-:Y:S04]  /*19bf0*/  BSSY B0, `(.L_x_513) ;  /* 0x000000a000007945 */ /* 0x000fe80003800000 */
[----:B------:R-:W-:Y:S05]  /*19c00*/  @P0 BRA `(.L_x_514) ;  /* 0x0000000000200947 */ /* 0x000fea0003800000 */
[----:B------:R-:W-:-:S06]  /*19c10*/  UISETP.NE.AND UP0, UPT, UR43, 0x3, UPT ;  /* 0x000000032b00788c */ /* 0x000fcc000bf05270 */
[----:B------:R-:W-:-:S13]  /*19c20*/  PLOP3.LUT P2, PT, PT, PT, UP0, 0x80, 0x0 ;  /* 0x000000000000781c */ /* 0x000fda0003f4f008 */
[----:B------:R-:W-:Y:S05]  /*19c30*/  @!P2 BRA `(.L_x_515) ;  /* 0x000000000004a947 */ /* 0x000fea0003800000 */
[----:B------:R-:W-:Y:S01]  /*19c40*/  BPT.TRAP 0x1 ;  /* 0x000000040000795c */ /* 0x000fe20000300000 */
.L_x_515:
[----:B------:R-:W-:-:S04]  /*19c50*/  ULEA UR4, UR8, UR46, 0x3 ;  /* 0x0000002e08047291 */ /* 0x000fc8000f8e183f */
[----:B------:R-:W-:-:S04]  /*19c60*/  UIADD3 UR4, UR4, 0x50, URZ ;  /* 0x0000005004047890 */ /* 0x000fc8000fffe03f */
[----:B------:R-:W-:-:S09]  /*19c70*/  UPRMT UR4, UR47, 0x654, UR4 ;  /* 0x000006542f047896 */ /* 0x000fd20008000004 */
[----:B------:R-:W-:Y:S03]  /*19c80*/  SYNCS.ARRIVE.TRANS64.RED.A1T0 RZ, [UR4], RZ ;  /* 0x000000ffffff79a7 */ /* 0x000fe60008100404 */
.L_x_514:
[----:B------:R-:W-:Y:S05]  /*19c90*/  BSYNC B0 ;  /* 0x0000000000007941 */ /* 0x000fea0003800000 */
.L_x_513:
        /* <DEDUP_REMOVED lines=9> */
.L_x_518:
[C---:B------:R-:W-:Y:S01]  /*19d30*/  LEA R0, R12.reuse, UR46, 0x3 ;  /* 0x0000002e0c007c11 */ /* 0x040fe2000f8e18ff */
[----:B------:R-:W-:Y:S01]  /*19d40*/  BSSY B1, `(.L_x_519) ;  /* 0x0000006000017945 */ /* 0x000fe20003800000 */
[----:B------:R-:W-:Y:S02]  /*19d50*/  SHF.L.U32 R3, R13, 0x1f, RZ ;  /* 0x0000001f0d037819 */ /* 0x000fe400000006ff */
[----:B-1----:R-:W-:Y:S02]  /*19d60*/  @!P1 LEA R21, R12, R15, 0xd ;  /* 0x0000000f0c159211 */ /* 0x002fe400078e68ff */
[----:B------:R-:W1:Y:S02]  /*19d70*/  SYNCS.PHASECHK.TRANS64.TRYWAIT P2, [R0+URZ+0x30], R3 ;  /* 0x00003003000075a7 */ /* 0x000e64000804017f */
[----:B------:R-:W-:Y:S01]  /*19d80*/  @!P1 LEA R2, R18, R21, 0x1 ;  /* 0x0000001512029211 */ /* 0x000fe200078e08ff */
[----:B-1----:R-:W-:Y:S06]  /*19d90*/  @!P2 BRA `(.L_x_520) ;  /* 0x000001440038a947 */ /* 0x002fec0003800000 */
.L_x_1135:
[----:B------:R-:W-:Y:S05]  /*19da0*/  BSYNC B1 ;  /* 0x0000000000017941 */ /* 0x000fea0003800000 */
.L_x_519:
        /* <DEDUP_REMOVED lines=8> */
.L_x_517:
[----:B------:R-:W-:Y:S05]  /*19e30*/  BSYNC B0 ;  /* 0x0000000000007941 */ /* 0x000fea0003800000 */
.L_x_516:
        /* <DEDUP_REMOVED lines=19> */
[----:B------:R-:W-:Y:S02]  /*19f70*/  HADD2.F32 R30, -RZ, R11.H1_H1 ;  /* 0x3000000bff1e7230 */ /* 0x000fe40000004100 */
[----:B----4-:R-:W-:Y:S02]  /*19f80*/  HADD2.F32 R32, -RZ, R4.H0_H0 ;  /* 0x20000004ff207230 */ /* 0x010fe40000004100 */
[----:B------:R-:W-:Y:S02]  /*19f90*/  HADD2.F32 R34, -RZ, R5.H0_H0 ;  /* 0x20000005ff227230 */ /* 0x000fe40000004100 */
[----:B------:R-:W-:Y:S02]  /*19fa0*/  HADD2.F32 R60, -RZ, R7.H1_H1 ;  /* 0x30000007ff3c7230 */ /* 0x000fe40000004100 */
[C---:B--2---:R-:W-:Y:S01]  /*19fb0*/  FMUL R23, R17.reuse, R3 ;  /* 0x0000000311177220 */ /* 0x044fe20000400000 */
[----:B-----5:R-:W-:Y:S01]  /*19fc0*/  FMUL R3, R17, R2 ;  /* 0x0000000211037220 */ /* 0x020fe20000400000 */
[----:B------:R-:W-:-:S02]  /*19fd0*/  HADD2.F32 R2, -RZ, R9.H0_H0 ;  /* 0x20000009ff027230 */ /* 0x000fc40000004100 */
[C---:B------:R-:W-:Y:S01]  /*19fe0*/  FMUL R21, R17.reuse, R0 ;  /* 0x0000000011157220 */ /* 0x040fe20000400000 */
[----:B------:R-:W-:Y:S02]  /*19ff0*/  HADD2.F32 R0, -RZ, R8.H0_H0 ;  /* 0x20000008ff007230 */ /* 0x000fe40000004100 */
        /* <DEDUP_REMOVED lines=12> */
[----:B------:R-:W-:Y:S01]  /*1a0c0*/  FFMA R25, R16, R2, R25 ;  /* 0x0000000210197223 */ /* 0x000fe20000000019 */
[----:B------:R-:W-:Y:S01]  /*1a0d0*/  MOV R2, 0x437c0000 ;  /* 0x437c000000027802 */ /* 0x000fe20000000f00 */
[-C--:B------:R-:W-:Y:S01]  /*1a0e0*/  FFMA.SAT R3, -R23, R0.reuse, 0.5 ;  /* 0x3f00000017037423 */ /* 0x080fe20000002100 */
[C---:B------:R-:W-:Y:S01]  /*1a0f0*/  FMUL R27, R17.reuse, R27 ;  /* 0x0000001b111b7220 */ /* 0x040fe20000400000 */
[----:B------:R-:W-:Y:S01]  /*1a100*/  FMUL R29, R17, R29 ;  /* 0x0000001d111d7220 */ /* 0x000fe20000400000 */
[----:B------:R-:W-:Y:S01]  /*1a110*/  FFMA.SAT R37, -R22, R0, 0.5 ;  /* 0x3f00000016257423 */ /* 0x000fe20000002100 */
[----:B------:R-:W-:Y:S01]  /*1a120*/  FFMA.RM R3, R3, R2, 12582913 ;  /* 0x4b40000103037423 */ /* 0x000fe20000004002 */
[C---:B------:R-:W-:Y:S01]  /*1a130*/  FFMA R24, R16.reuse, R24, R27 ;  /* 0x0000001810187223 */ /* 0x040fe2000000001b */
[----:B------:R-:W-:Y:S01]  /*1a140*/  FMUL R27, R17, R33 ;  /* 0x00000021111b7220 */ /* 0x000fe20000400000 */
[C---:B------:R-:W-:Y:S01]  /*1a150*/  FFMA R29, R16.reuse, R30, R29 ;  /* 0x0000001e101d7223 */ /* 0x040fe2000000001d */
[----:B------:R-:W-:Y:S01]  /*1a160*/  FADD R30, R3, -12583039 ;  /* 0xcb40007f031e7421 */ /* 0x000fe20000000000 */
[----:B------:R-:W-:Y:S01]  /*1a170*/  FFMA.RM R37, R37, R2, 12582913 ;  /* 0x4b40000125257423 */ /* 0x000fe20000004002 */
[----:B------:R-:W-:Y:S01]  /*1a180*/  FFMA.SAT R35, -R21, R0, 0.5 ;  /* 0x3f00000015237423 */ /* 0x000fe20000002100 */
[----:B------:R-:W-:Y:S01]  /*1a190*/  FFMA R27, R16, R32, R27 ;  /* 0x00000020101b7223 */ /* 0x000fe2000000001b */
[----:B------:R-:W-:-:S02]  /*1a1a0*/  HADD2.F32 R32, -RZ, R4.H1_H1 ;  /* 0x30000004ff207230 */ /* 0x000fc40000004100 */
[----:B------:R-:W-:Y:S01]  /*1a1b0*/  FFMA R30, -R23, 1.4426950216293334961, -R30 ;  /* 0x3fb8aa3b171e7823 */ /* 0x000fe2000000091e */
[----:B------:R-:W-:Y:S01]  /*1a1c0*/  FMUL R31, R17, R31 ;  /* 0x0000001f111f7220 */ /* 0x000fe20000400000 */
        /* <DEDUP_REMOVED lines=11> */
[----:B------:R-:W-:Y:S01]  /*1a280*/  FFMA.SAT R47, -R25, R0, 0.5 ;  /* 0x3f000000192f7423 */ /* 0x000fe20000002100 */
[----:B------:R-:W-:Y:S01]  /*1a290*/  FADD R33, R40, -12583039 ;  /* 0xcb40007f28217421 */ /* 0x000fe20000000000 */
[----:B------:R-:W-:Y:S01]  /*1a2a0*/  FADD R45, R41, -12583039 ;  /* 0xcb40007f292d7421 */ /* 0x000fe20000000000 */
[----:B------:R-:W-:Y:S01]  /*1a2b0*/  FADD R32, R38, -12583039 ;  /* 0xcb40007f26207421 */ /* 0x000fe20000000000 */
[----:B------:R-:W-:Y:S01]  /*1a2c0*/  FFMA.RM R44, R47, R2, 12582913 ;  /* 0x4b4000012f2c7423 */ /* 0x000fe20000004002 */
[----:B------:R-:W-:Y:S01]  /*1a2d0*/  FFMA R35, -R20, 1.4426950216293334961, -R33 ;  /* 0x3fb8aa3b14237823 */ /* 0x000fe20000000921 */
[----:B------:R-:W-:Y:S01]  /*1a2e0*/  FFMA R45, -R26, 1.4426950216293334961, -R45 ;  /* 0x3fb8aa3b1a2d7823 */ /* 0x000fe2000000092d */
[----:B------:R-:W-:Y:S01]  /*1a2f0*/  FFMA.SAT R47, -R24, R0, 0.5 ;  /* 0x3f000000182f7423 */ /* 0x000fe20000002100 */
[----:B------:R-:W-:Y:S01]  /*1a300*/  FFMA R32, -R21, 1.4426950216293334961, -R32 ;  /* 0x3fb8aa3b15207823 */ /* 0x000fe20000000920 */
[----:B------:R-:W-:Y:S01]  /*1a310*/  FFMA R35, -R20, 1.925963033500011079e-08, R35 ;  /* 0x32a5706014237823 */ /* 0x000fe20000000123 */
[----:B------:R-:W-:Y:S01]  /*1a320*/  FFMA R48, -R26, 1.925963033500011079e-08, R45 ;  /* 0x32a570601a307823 */ /* 0x000fe2000000012d */
[----:B------:R-:W-:Y:S01]  /*1a330*/  FFMA R31, R16, R34, R31 ;  /* 0x00000022101f7223 */ /* 0x000fe2000000001f */
[----:B------:R-:W-:Y:S01]  /*1a340*/  FFMA.RM R45, R47, R2, 12582913 ;  /* 0x4b4000012f2d7423 */ /* 0x000fe20000004002 */
[----:B------:R-:W-:Y:S01]  /*1a350*/  FFMA R43, -R21, 1.925963033500011079e-08, R32 ;  /* 0x32a57060152b7823 */ /* 0x000fe20000000120 */
[----:B------:R-:W-:Y:S01]  /*1a360*/  FADD R34, R44, -12583039 ;  /* 0xcb40007f2c227421 */ /* 0x000fe20000000000 */
[----:B------:R-:W-:-:S02]  /*1a370*/  HADD2.F32 R32, -RZ, R5.H1_H1 ;  /* 0x30000005ff207230 */ /* 0x000fc40000004100 */
[----:B------:R-:W-:Y:S01]  /*1a380*/  FMUL R33, R17, R36 ;  /* 0x0000002411217220 */ /* 0x000fe20000400000 */
[----:B------:R1:W-:Y:S01]  /*1a390*/  MUFU.EX2 R46, R35 ;  /* 0x00000023002e7308 */ /* 0x0003e20000000800 */
[----:B------:R-:W-:Y:S01]  /*1a3a0*/  FFMA R34, -R25, 1.4426950216293334961, -R34 ;  /* 0x3fb8aa3b19227823 */ /* 0x000fe20000000922 */
[----:B------:R-:W-:Y:S01]  /*1a3b0*/  FFMA.SAT R47, -R29, R0, 0.5 ;  /* 0x3f0000001d2f7423 */ /* 0x000fe20000002100 */
[----:B------:R-:W-:Y:S01]  /*1a3c0*/  FFMA R32, R16, R32, R33 ;  /* 0x0000002010207223 */ /* 0x000fe20000000021 */
[----:B------:R-:W-:Y:S01]  /*1a3d0*/  FMUL R33, R17, R49 ;  /* 0x0000003111217220 */ /* 0x000fe20000400000 */
[----:B------:R-:W-:Y:S01]  /*1a3e0*/  FFMA R49, -R25, 1.925963033500011079e-08, R34 ;  /* 0x32a5706019317823 */ /* 0x000fe20000000122 */
[--C-:B------:R-:W-:Y:S02]  /*1a3f0*/  HADD2.F32 R34, -RZ, R6.reuse.H1_H1 ;  /* 0x30000006ff227230 */ /* 0x100fe40000004100 */
[----:B------:R-:W-:Y:S01]  /*1a400*/  FFMA.SAT R55, -R27, R0, 0.5 ;  /* 0x3f0000001b377423 */ /* 0x000fe20000002100 */
[----:B------:R-:W-:-:S02]  /*1a410*/  HADD2.F32 R36, -RZ, R6.H0_H0 ;  /* 0x20000006ff247230 */ /* 0x000fc40000004100 */
[----:B-1----:R-:W-:Y:S01]  /*1a420*/  FADD R35, R45, -12583039 ;  /* 0xcb40007f2d237421 */ /* 0x002fe20000000000 */
[----:B------:R-:W-:Y:S01]  /*1a430*/  FFMA.RM R47, R47, R2, 12582913 ;  /* 0x4b4000012f2f7423 */ /* 0x000fe20000004002 */
[----:B------:R-:W-:Y:S01]  /*1a440*/  FFMA.SAT R57, -R31, R0, 0.5 ;  /* 0x3f0000001f397423 */ /* 0x000fe20000002100 */
[----:B------:R-:W-:Y:S01]  /*1a450*/  MUFU.EX2 R39, R39 ;  /* 0x0000002700277308 */ /* 0x000fe20000000800 */
[C---:B------:R-:W-:Y:S01]  /*1a460*/  FFMA R51, -R24.reuse, 1.4426950216293334961, -R35 ;  /* 0x3fb8aa3b18337823 */ /* 0x040fe20000000923 */
[----:B------:R-:W-:Y:S01]  /*1a470*/  FMUL R35, R17, R50 ;  /* 0x0000003211237220 */ /* 0x000fe20000400000 */
[----:B------:R-:W-:Y:S01]  /*1a480*/  FFMA.RM R50, R55, R2, 12582913 ;  /* 0x4b40000137327423 */ /* 0x000fe20000004002 */
[----:B------:R-:W-:Y:S02]  /*1a490*/  HADD2.F32 R55, -RZ, R7.H0_H0 ;  /* 0x20000007ff377230 */ /* 0x000fe40000004100 */
[----:B------:R-:W-:Y:S01]  /*1a4a0*/  FFMA R53, -R24, 1.925963033500011079e-08, R51 ;  /* 0x32a5706018357823 */ /* 0x000fe20000000133 */
[----:B------:R-:W-:Y:S01]  /*1a4b0*/  FFMA.SAT R51, -R30, R0, 0.5 ;  /* 0x3f0000001e337423 */ /* 0x000fe20000002100 */
[C---:B------:R-:W-:Y:S01]  /*1a4c0*/  FFMA R34, R16.reuse, R34, R35 ;  /* 0x0000002210227223 */ /* 0x040fe20000000023 */
[C---:B------:R-:W-:Y:S01]  /*1a4d0*/  FFMA R33, R16.reuse, R36, R33 ;  /* 0x0000002410217223 */ /* 0x040fe20000000021 */
[----:B------:R-:W-:Y:S01]  /*1a4e0*/  FMUL R35, R17, R52 ;  /* 0x0000003411237220 */ /* 0x000fe20000400000 */
[----:B------:R-:W-:Y:S01]  /*1a4f0*/  FADD R36, R47, -12583039 ;  /* 0xcb40007f2f247421 */ /* 0x000fe20000000000 */
[-C--:B------:R-:W-:Y:S01]  /*1a500*/  FFMA.RM R52, R51, R2.reuse, 12582913 ;  /* 0x4b40000133347423 */ /* 0x080fe20000004002 */
[----:B------:R-:W-:Y:S01]  /*1a510*/  FFMA.RM R58, R57, R2, 12582913 ;  /* 0x4b400001393a7423 */ /* 0x000fe20000004002 */
[----:B------:R-:W-:Y:S01]  /*1a520*/  FFMA R35, R16, R55, R35 ;  /* 0x0000003710237223 */ /* 0x000fe20000000023 */
[C---:B------:R-:W-:Y:S01]  /*1a530*/  FFMA R36, -R29.reuse, 1.4426950216293334961, -R36 ;  /* 0x3fb8aa3b1d247823 */ /* 0x040fe20000000924 */
[----:B------:R-:W-:Y:S01]  /*1a540*/  FADD R55, R52, -12583039 ;  /* 0xcb40007f34377421 */ /* 0x000fe20000000000 */
[----:B------:R-:W1:Y:S01]  /*1a550*/  MUFU.EX2 R42, R42 ;  /* 0x0000002a002a7308 */ /* 0x000e620000000800 */
[----:B------:R-:W-:Y:S01]  /*1a560*/  FFMA.SAT R63, -R34, R0, 0.5 ;  /* 0x3f000000223f7423 */ /* 0x000fe20000002100 */
[----:B------:R-:W-:Y:S01]  /*1a570*/  FFMA R36, -R29, 1.925963033500011079e-08, R36 ;  /* 0x32a570601d247823 */ /* 0x000fe20000000124 */
[----:B------:R-:W-:Y:S01]  /*1a580*/  FFMA R57, -R30, 1.4426950216293334961, -R55 ;  /* 0x3fb8aa3b1e397823 */ /* 0x000fe20000000937 */
[----:B------:R-:W-:Y:S01]  /*1a590*/  FMUL R55, R17, R56 ;  /* 0x0000003811377220 */ /* 0x000fe20000400000 */
[----:B------:R-:W-:Y:S01]  /*1a5a0*/  FFMA.RM R63, R63, R2, 12582913 ;  /* 0x4b4000013f3f7423 */ /* 0x000fe20000004002 */
[-C--:B------:R-:W-:Y:S01]  /*1a5b0*/  FFMA.SAT R59, -R32, R0.reuse, 0.5 ;  /* 0x3f000000203b7423 */ /* 0x080fe20000002100 */
[-C--:B------:R-:W-:Y:S01]  /*1a5c0*/  FFMA.SAT R61, -R33, R0.reuse, 0.5 ;  /* 0x3f000000213d7423 */ /* 0x080fe20000002100 */
[----:B------:R-:W2:Y:S01]  /*1a5d0*/  MUFU.EX2 R43, R43 ;  /* 0x0000002b002b7308 */ /* 0x000ea20000000800 */
[----:B------:R-:W-:Y:S01]  /*1a5e0*/  FFMA.SAT R65, -R35, R0, 0.5 ;  /* 0x3f00000023417423 */ /* 0x000fe20000002100 */
[----:B------:R-:W-:Y:S01]  /*1a5f0*/  SHF.L.U32 R37, R37, 0x17, RZ ;  /* 0x0000001725257819 */ /* 0x000fe200000006ff */
[-C--:B------:R-:W-:Y:S01]  /*1a600*/  FFMA.RM R59, R59, R2.reuse, 12582913 ;  /* 0x4b4000013b3b7423 */ /* 0x080fe20000004002 */
[----:B------:R-:W-:Y:S01]  /*1a610*/  SHF.L.U32 R38, R38, 0x17, RZ ;  /* 0x0000001726267819 */ /* 0x000fe200000006ff */
[-C--:B------:R-:W-:Y:S01]  /*1a620*/  FFMA.RM R65, R65, R2.reuse, 12582913 ;  /* 0x4b40000141417423 */ /* 0x080fe20000004002 */
[----:B------:R-:W-:Y:S01]  /*1a630*/  FFMA.RM R61, R61, R2, 12582913 ;  /* 0x4b4000013d3d7423 */ /* 0x000fe20000004002 */
[----:B------:R-:W-:Y:S01]  /*1a640*/  FADD R54, R50, -12583039 ;  /* 0xcb40007f32367421 */ /* 0x000fe20000000000 */
[----:B------:R3:W-:Y:S01]  /*1a650*/  MUFU.EX2 R51, R36 ;  /* 0x0000002400337308 */ /* 0x0007e20000000800 */
[----:B-1----:R-:W-:Y:S01]  /*1a660*/  FFMA R42, R37, R42, 1 ;  /* 0x3f800000252a7423 */ /* 0x002fe2000000002a */
[----:B------:R-:W-:Y:S01]  /*1a670*/  FADD R56, R58, -12583039 ;  /* 0xcb40007f3a387421 */ /* 0x000fe20000000000 */
[----:B------:R-:W-:Y:S01]  /*1a680*/  FADD R62, R61, -12583039 ;  /* 0xcb40007f3d3e7421 */ /* 0x000fe20000000000 */
[----:B------:R-:W-:Y:S01]  /*1a690*/  SHF.L.U32 R44, R44, 0x17, RZ ;  /* 0x000000172c2c7819 */ /* 0x000fe200000006ff */
[----:B------:R-:W-:Y:S01]  /*1a6a0*/  FFMA R57, -R30, 1.925963033500011079e-08, R57 ;  /* 0x32a570601e397823 */ /* 0x000fe20000000139 */
[----:B------:R-:W-:Y:S01]  /*1a6b0*/  FFMA R54, -R27, 1.4426950216293334961, -R54 ;  /* 0x3fb8aa3b1b367823 */ /* 0x000fe20000000936 */
[----:B------:R-:W-:Y:S01]  /*1a6c0*/  FFMA R62, -R33, 1.4426950216293334961, -R62 ;  /* 0x3fb8aa3b213e7823 */ /* 0x000fe2000000093e */
[----:B------:R-:W1:Y:S01]  /*1a6d0*/  MUFU.EX2 R49, R49 ;  /* 0x0000003100317308 */ /* 0x000e620000000800 */
[----:B---3--:R-:W-:Y:S01]  /*1a6e0*/  FFMA R36, R16, R60, R55 ;  /* 0x0000003c10247223 */ /* 0x008fe20000000037 */
[----:B------:R-:W-:Y:S01]  /*1a6f0*/  FADD R55, R59, -12583039 ;  /* 0xcb40007f3b377421 */ /* 0x000fe20000000000 */
[----:B--2---:R-:W-:Y:S01]  /*1a700*/  FFMA R37, R38, R43, 1 ;  /* 0x3f80000026257423 */ /* 0x004fe2000000002b */
[----:B------:R-:W-:Y:S01]  /*1a710*/  FFMA R60, -R31, 1.4426950216293334961, -R56 ;  /* 0x3fb8aa3b1f3c7823 */ /* 0x000fe20000000938 */
[----:B------:R-:W-:Y:S01]  /*1a720*/  FFMA.SAT R67, -R36, R0, 0.5 ;  /* 0x3f00000024437423 */ /* 0x000fe20000002100 */
[----:B------:R-:W-:Y:S01]  /*1a730*/  SHF.L.U32 R0, R3, 0x17, RZ ;  /* 0x0000001703007819 */ /* 0x000fe200000006ff */
[----:B------:R-:W-:Y:S01]  /*1a740*/  FADD R3, R63, -12583039 ;  /* 0xcb40007f3f037421 */ /* 0x000fe20000000000 */
[----:B------:R-:W2:Y:S01]  /*1a750*/  MUFU.EX2 R53, R53 ;  /* 0x0000003500357308 */ /* 0x000ea20000000800 */
[----:B------:R-:W-:Y:S01]  /*1a760*/  FFMA.RM R67, R67, R2, 12582913 ;  /* 0x4b40000143437423 */ /* 0x000fe20000004002 */
[----:B------:R-:W-:Y:S01]  /*1a770*/  FFMA R55, -R32, 1.4426950216293334961, -R55 ;  /* 0x3fb8aa3b20377823 */ /* 0x000fe20000000937 */
[----:B------:R-:W-:Y:S01]  /*1a780*/  FFMA R69, R0, R39, 1 ;  /* 0x3f80000000457423 */ /* 0x000fe20000000027 */
[----:B------:R-:W-:Y:S01]  /*1a790*/  FFMA R39, -R34, 1.4426950216293334961, -R3 ;  /* 0x3fb8aa3b22277823 */ /* 0x000fe20000000903 */
[----:B------:R-:W-:Y:S01]  /*1a7a0*/  SHF.L.U32 R3, R40, 0x17, RZ ;  /* 0x0000001728037819 */ /* 0x000fe200000006ff */
[----:B------:R-:W-:Y:S01]  /*1a7b0*/  FADD R0, R65, -12583039 ;  /* 0xcb40007f41007421 */ /* 0x000fe20000000000 */
[----:B------:R-:W-:Y:S01]  /*1a7c0*/  FFMA R54, -R27, 1.925963033500011079e-08, R54 ;  /* 0x32a570601b367823 */ /* 0x000fe20000000136 */
[----:B------:R-:W-:Y:S01]  /*1a7d0*/  FFMA R2, -R34, 1.925963033500011079e-08, R39 ;  /* 0x32a5706022027823 */ /* 0x000fe20000000127 */
[----:B-1----:R-:W-:Y:S01]  /*1a7e0*/  FFMA R49, R44, R49, 1 ;  /* 0x3f8000002c317423 */ /* 0x002fe20000000031 */
[----:B------:R-:W-:Y:S01]  /*1a7f0*/  FFMA R38, R3, R46, 1 ;  /* 0x3f80000003267423 */ /* 0x000fe2000000002e */
[----:B------:R-:W-:Y:S01]  /*1a800*/  FADD R3, R67, -12583039 ;  /* 0xcb40007f43037421 */ /* 0x000fe20000000000 */
[----:B------:R-:W-:Y:S01]  /*1a810*/  FFMA R0, -R35, 1.4426950216293334961, -R0 ;  /* 0x3fb8aa3b23007823 */ /* 0x000fe20000000900 */
[----:B------:R-:W1:Y:S01]  /*1a820*/  MUFU.EX2 R48, R48 ;  /* 0x0000003000307308 */ /* 0x000e620000000800 */
[----:B------:R-:W-:Y:S01]  /*1a830*/  FFMA R60, -R31, 1.925963033500011079e-08, R60 ;  /* 0x32a570601f3c7823 */ /* 0x000fe2000000013c */
[----:B------:R-:W-:Y:S01]  /*1a840*/  FFMA R3, -R36, 1.4426950216293334961, -R3 ;  /* 0x3fb8aa3b24037823 */ /* 0x000fe20000000903 */
[----:B------:R-:W-:Y:S01]  /*1a850*/  FFMA R40, -R35, 1.925963033500011079e-08, R0 ;  /* 0x32a5706023287823 */ /* 0x000fe20000000100 */
[----:B------:R-:W-:Y:S01]  /*1a860*/  FFMA R55, -R32, 1.925963033500011079e-08, R55 ;  /* 0x32a5706020377823 */ /* 0x000fe20000000137 */
[----:B------:R-:W-:Y:S01]  /*1a870*/  FFMA R62, -R33, 1.925963033500011079e-08, R62 ;  /* 0x32a57060213e7823 */ /* 0x000fe2000000013e */
[----:B------:R-:W-:-:S02]  /*1a880*/  SHF.L.U32 R0, R45, 0x17, RZ ;  /* 0x000000172d007819 */ /* 0x000fc400000006ff */
[----:B------:R-:W3:Y:S01]  /*1a890*/  MUFU.EX2 R56, R57 ;  /* 0x0000003900387308 */ /* 0x000ee20000000800 */
[----:B------:R-:W-:Y:S02]  /*1a8a0*/  IADD3 R44, R69, 0x1800000, RZ ;  /* 0x01800000452c7810 */ /* 0x000fe40007ffe0ff */
[----:B--2---:R-:W-:Y:S01]  /*1a8b0*/  FFMA R39, R0, R53, 1 ;  /* 0x3f80000000277423 */ /* 0x004fe20000000035 */
[----:B------:R-:W-:Y:S02]  /*1a8c0*/  SHF.L.U32 R41, R41, 0x17, RZ ;  /* 0x0000001729297819 */ /* 0x000fe400000006ff */
[----:B------:R-:W-:Y:S02]  /*1a8d0*/  LOP3.LUT R44, R44, 0x7f800000, RZ, 0xc0, !PT ;  /* 0x7f8000002c2c7812 */ /* 0x000fe400078ec0ff */
[----:B------:R2:W4:Y:S01]  /*1a8e0*/  MUFU.EX2 R57, R2 ;  /* 0x0000000200397308 */ /* 0x0005220000000800 */
[----:B-1----:R-:W-:Y:S01]  /*1a8f0*/  FFMA R48, R41, R48, 1 ;  /* 0x3f80000029307423 */ /* 0x002fe20000000030 */
[----:B------:R-:W-:-:S02]  /*1a900*/  ISETP.GT.U32.AND P2, PT, R44, 0x1ffffff, PT ;  /* 0x01ffffff2c00780c */ /* 0x000fc40003f44070 */
[----:B------:R-:W-:Y:S02]  /*1a910*/  SHF.L.U32 R0, R47, 0x17, RZ ;  /* 0x000000172f007819 */ /* 0x000fe400000006ff */
[----:B------:R-:W-:Y:S02]  /*1a920*/  SHF.L.U32 R41, R52, 0x17, RZ ;  /* 0x0000001734297819 */ /* 0x000fe400000006ff */
[----:B------:R-:W-:Y:S01]  /*1a930*/  MUFU.EX2 R54, R54 ;  /* 0x0000003600367308 */ /* 0x000fe20000000800 */
[----:B--2---:R-:W-:Y:S01]  /*1a940*/  FFMA R2, -R36, 1.925963033500011079e-08, R3 ;  /* 0x32a5706024027823 */ /* 0x004fe20000000103 */
[----:B------:R-:W-:Y:S01]  /*1a950*/  SHF.L.U32 R3, R50, 0x17, RZ ;  /* 0x0000001732037819 */ /* 0x000fe200000006ff */
[----:B------:R-:W-:Y:S01]  /*1a960*/  FFMA R51, R0, R51, 1 ;  /* 0x3f80000000337423 */ /* 0x000fe20000000033 */
[----:B------:R-:W-:Y:S01]  /*1a970*/  SHF.L.U32 R43, R58, 0x17, RZ ;  /* 0x000000173a2b7819 */ /* 0x000fe200000006ff */
[----:B---3--:R-:W-:Y:S01]  /*1a980*/  FFMA R41, R41, R56, 1 ;  /* 0x3f80000029297423 */ /* 0x008fe20000000038 */
[----:B------:R-:W-:-:S02]  /*1a990*/  SHF.L.U32 R44, R59, 0x17, RZ ;  /* 0x000000173b2c7819 */ /* 0x000fc400000006ff */
[----:B------:R-:W1:Y:S01]  /*1a9a0*/  MUFU.EX2 R60, R60 ;  /* 0x0000003c003c7308 */ /* 0x000e620000000800 */
[----:B------:R-:W-:Y:S02]  /*1a9b0*/  SHF.L.U32 R45, R61, 0x17, RZ ;  /* 0x000000173d2d7819 */ /* 0x000fe400000006ff */
[----:B------:R-:W-:Y:S02]  /*1a9c0*/  SHF.L.U32 R46, R63, 0x17, RZ ;  /* 0x000000173f2e7819 */ /* 0x000fe400000006ff */
[----:B------:R-:W-:Y:S02]  /*1a9d0*/  SHF.L.U32 R47, R65, 0x17, RZ ;  /* 0x00000017412f7819 */ /* 0x000fe400000006ff */
[----:B------:R-:W-:Y:S01]  /*1a9e0*/  SHF.L.U32 R50, R67, 0x17, RZ ;  /* 0x0000001743327819 */ /* 0x000fe200000006ff */
[----:B------:R-:W2:Y:S01]  /*1a9f0*/  MUFU.EX2 R55, R55 ;  /* 0x0000003700377308 */ /* 0x000ea20000000800 */
[----:B----4-:R-:W-:-:S07]  /*1aa00*/  FFMA R46, R46, R57, 1 ;  /* 0x3f8000002e2e7423 */ /* 0x010fce0000000039 */
[----:B------:R-:W3:Y:S01]  /*1aa10*/  MUFU.EX2 R62, R62 ;  /* 0x0000003e003e7308 */ /* 0x000ee20000000800 */
[----:B-1----:R-:W-:-:S07]  /*1aa20*/  FFMA R43, R43, R60, 1 ;  /* 0x3f8000002b2b7423 */ /* 0x002fce000000003c */
[----:B------:R1:W4:Y:S01]  /*1aa30*/  MUFU.EX2 R64, R40 ;  /* 0x0000002800407308 */ /* 0x0003220000000800 */
[----:B--2---:R-:W-:-:S07]  /*1aa40*/  FFMA R44, R44, R55, 1 ;  /* 0x3f8000002c2c7423 */ /* 0x004fce0000000037 */
[----:B------:R-:W2:Y:S01]  /*1aa50*/  MUFU.EX2 R53, R2 ;  /* 0x0000000200357308 */ /* 0x000ea20000000800 */
[----:B-1----:R-:W-:Y:S01]  /*1aa60*/  FFMA R40, R3, R54, 1 ;  /* 0x3f80000003287423 */ /* 0x002fe20000000036 */
[----:B---3--:R-:W-:Y:S01]  /*1aa70*/  FFMA R45, R45, R62, 1 ;  /* 0x3f8000002d2d7423 */ /* 0x008fe2000000003e */
[----:B----4-:R-:W-:Y:S01]  /*1aa80*/  FFMA R47, R47, R64, 1 ;  /* 0x3f8000002f2f7423 */ /* 0x010fe20000000040 */
[----:B--2---:R-:W-:Y:S01]  /*1aa90*/  FFMA R50, R50, R53, 1 ;  /* 0x3f80000032327423 */ /* 0x004fe20000000035 */
[----:B------:R-:W-:Y:S06]  /*1aaa0*/  @P2 BRA `(.L_x_522) ;  /* 0x0000000000142947 */ /* 0x000fec0003800000 */
[----:B------:R-:W-:Y:S02]  /*1aab0*/  MOV R0, R69 ;  /* 0x0000004500007202 */ /* 0x000fe40000000f00 */
[----:B------:R-:W-:-:S07]  /*1aac0*/  MOV R2, 0x1aae0 ;  /* 0x0001aae000027802 */ /* 0x000fce0000000f00 */
[----:B------:R-:W-:Y:S05]  /*1aad0*/  CALL.REL.NOINC `($__internal_0_$__cuda_sm20_rcp_rn_f32_slowpath) ;  /* 0x0000014000d87944 */ /* 0x000fea0003c00000 */
[----:B------:R-:W-:Y:S01]  /*1aae0*/  MOV R52, R0 ;  /* 0x0000000000347202 */ /* 0x000fe20000000f00 */
[----:B------:R-:W-:Y:S06]  /*1aaf0*/  BRA `(.L_x_523) ;  /* 0x0000000000107947 */ /* 0x000fec0003800000 */
.L_x_522:
[----:B------:R-:W1:Y:S02]  /*1ab00*/  MUFU.RCP R52, R69 ;  /* 0x0000004500347308 */ /* 0x000e640000001000 */
[----:B-1----:R-:W-:-:S04]  /*1ab10*/  FFMA R0, R69, R52, -1 ;  /* 0xbf80000045007423 */ /* 0x002fc80000000034 */
[----:B------:R-:W-:-:S04]  /*1ab20*/  FADD.FTZ R3, -R0, -RZ ;  /* 0x800000ff00037221 */ /* 0x000fc80000010100 */
[----:B------:R-:W-:-:S07]  /*1ab30*/  FFMA R52, R52, R3, R52 ;  /* 0x0000000334347223 */ /* 0x000fce0000000034 */
.L_x_523:
[----:B------:R-:W-:Y:S05]  /*1ab40*/  BSYNC B1 ;  /* 0x0000000000017941 */ /* 0x000fea0003800000 */
.L_x_521:
        /* <DEDUP_REMOVED lines=10> */
.L_x_525:
[----:B------:R-:W1:Y:S02]  /*1abf0*/  MUFU.RCP R53, R42 ;  /* 0x0000002a00357308 */ /* 0x000e640000001000 */
[----:B-1----:R-:W-:-:S04]  /*1ac00*/  FFMA R0, R42, R53, -1 ;  /* 0xbf8000002a007423 */ /* 0x002fc80000000035 */
[----:B------:R-:W-:-:S04]  /*1ac10*/  FADD.FTZ R0, -R0, -RZ ;  /* 0x800000ff00007221 */ /* 0x000fc80000010100 */
[----:B------:R-:W-:-:S07]  /*1ac20*/  FFMA R53, R53, R0, R53 ;  /* 0x0000000035357223 */ /* 0x000fce0000000035 */
.L_x_526:
[----:B------:R-:W-:Y:S05]  /*1ac30*/  BSYNC B1 ;  /* 0x0000000000017941 */ /* 0x000fea0003800000 */
.L_x_524:
        /* <DEDUP_REMOVED lines=10> */
.L_x_528:
[----:B------:R-:W1:Y:S02]  /*1ace0*/  MUFU.RCP R42, R37 ;  /* 0x00000025002a7308 */ /* 0x000e640000001000 */
[----:B-1----:R-:W-:-:S04]  /*1acf0*/  FFMA R0, R37, R42, -1 ;  /* 0xbf80000025007423 */ /* 0x002fc8000000002a */
[----:B------:R-:W-:-:S04]  /*1ad00*/  FADD.FTZ R3, -R0, -RZ ;  /* 0x800000ff00037221 */ /* 0x000fc80000010100 */
[----:B------:R-:W-:-:S07]  /*1ad10*/  FFMA R42, R42, R3, R42 ;  /* 0x000000032a2a7223 */ /* 0x000fce000000002a */
.L_x_529:
[----:B------:R-:W-:Y:S05]  /*1ad20*/  BSYNC B1 ;  /* 0x0000000000017941 */ /* 0x000fea0003800000 */
.L_x_527:
        /* <DEDUP_REMOVED lines=10> */
.L_x_531:
[----:B------:R-:W1:Y:S02]  /*1add0*/  MUFU.RCP R37, R38 ;  /* 0x0000002600257308 */ /* 0x000e640000001000 */
[----:B-1----:R-:W-:-:S04]  /*1ade0*/  FFMA R0, R38, R37, -1 ;  /* 0xbf80000026007423 */ /* 0x002fc80000000025 */
[----:B------:R-:W-:-:S04]  /*1adf0*/  FADD.FTZ R0, -R0, -RZ ;  /* 0x800000ff00007221 */ /* 0x000fc80000010100 */
[----:B------:R-:W-:-:S07]  /*1ae00*/  FFMA R37, R37, R0, R37 ;  /* 0x0000000025257223 */ /* 0x000fce0000000025 */
.L_x_532:
[----:B------:R-:W-:Y:S05]  /*1ae10*/  BSYNC B1 ;  /* 0x0000000000017941 */ /* 0x000fea0003800000 */
.L_x_530:
        /* <DEDUP_REMOVED lines=10> */
.L_x_534:
[----:B------:R-:W1:Y:S02]  /*1aec0*/  MUFU.RCP R55, R48 ;  /* 0x0000003000377308 */ /* 0x000e640000001000 */
[----:B-1----:R-:W-:-:S04]  /*1aed0*/  FFMA R0, R48, R55, -1 ;  /* 0xbf80000030007423 */ /* 0x002fc80000000037 */
[----:B------:R-:W-:-:S04]  /*1aee0*/  FADD.FTZ R0, -R0, -RZ ;  /* 0x800000ff00007221 */ /* 0x000fc80000010100 */
[----:B------:R-:W-:-:S07]  /*1aef0*/  FFMA R55, R55, R0, R55 ;  /* 0x0000000037377223 */ /* 0x000fce0000000037 */
.L_x_535:
[----:B------:R-:W-:Y:S05]  /*1af00*/  BSYNC B1 ;  /* 0x0000000000017941 */ /* 0x000fea0003800000 */
.L_x_533:
        /* <DEDUP_REMOVED lines=10> */
.L_x_537:
[----:B------:R-:W1:Y:S02]  /*1afb0*/  MUFU.RCP R38, R49 ;  /* 0x0000003100267308 */ /* 0x000e640000001000 */
[----:B-1----:R-:W-:-:S04]  /*1afc0*/  FFMA R0, R49, R38, -1 ;  /* 0xbf80000031007423 */ /* 0x002fc80000000026 */
[----:B------:R-:W-:-:S04]  /*1afd0*/  FADD.FTZ R3, -R0, -RZ ;  /* 0x800000ff00037221 */ /* 0x000fc80000010100 */
[----:B------:R-:W-:-:S07]  /*1afe0*/  FFMA R38, R38, R3, R38 ;  /* 0x0000000326267223 */ /* 0x000fce0000000026 */
.L_x_538:
[----:B------:R-:W-:Y:S05]  /*1aff0*/  BSYNC B1 ;  /* 0x0000000000017941 */ /* 0x000fea0003800000 */
.L_x_536:
        /* <DEDUP_REMOVED lines=10> */
.L_x_540:
[----:B------:R-:W1:Y:S02]  /*1b0a0*/  MUFU.RCP R0, R39 ;  /* 0x0000002700007308 */ /* 0x000e640000001000 */
[----:B-1----:R-:W-:-:S04]  /*1b0b0*/  FFMA R2, R39, R0, -1 ;  /* 0xbf80000027027423 */ /* 0x002fc80000000000 */
[----:B------:R-:W-:-:S04]  /*1b0c0*/  FADD.FTZ R49, -R2, -RZ ;  /* 0x800000ff02317221 */ /* 0x000fc80000010100 */
[----:B------:R-:W-:-:S07]  /*1b0d0*/  FFMA R49, R0, R49, R0 ;  /* 0x0000003100317223 */ /* 0x000fce0000000000 */
.L_x_541:
[----:B------:R-:W-:Y:S05]  /*1b0e0*/  BSYNC B1 ;  /* 0x0000000000017941 */ /* 0x000fea0003800000 */
.L_x_539:
        /* <DEDUP_REMOVED lines=10> */
.L_x_543:
[----:B------:R-:W1:Y:S02]  /*1b190*/  MUFU.RCP R48, R51 ;  /* 0x0000003300307308 */ /* 0x000e640000001000 */
[----:B-1----:R-:W-:-:S04]  /*1b1a0*/  FFMA R0, R51, R48, -1 ;  /* 0xbf80000033007423 */ /* 0x002fc80000000030 */
[----:B------:R-:W-:-:S04]  /*1b1b0*/  FADD.FTZ R3, -R0, -RZ ;  /* 0x800000ff00037221 */ /* 0x000fc80000010100 */
[----:B------:R-:W-:-:S07]  /*1b1c0*/  FFMA R48, R48, R3, R48 ;  /* 0x0000000330307223 */ /* 0x000fce0000000030 */
.L_x_544:
[----:B------:R-:W-:Y:S05]  /*1b1d0*/  BSYNC B1 ;  /* 0x0000000000017941 */ /* 0x000fea0003800000 */
.L_x_542:
        /* <DEDUP_REMOVED lines=10> */
.L_x_546:
[----:B------:R-:W1:Y:S02]  /*1b280*/  MUFU.RCP R3, R40 ;  /* 0x0000002800037308 */ /* 0x000e640000001000 */
[----:B-1----:R-:W-:-:S04]  /*1b290*/  FFMA R0, R40, R3, -1 ;  /* 0xbf80000028007423 */ /* 0x002fc80000000003 */
[----:B------:R-:W-:-:S04]  /*1b2a0*/  FADD.FTZ R0, -R0, -RZ ;  /* 0x800000ff00007221 */ /* 0x000fc80000010100 */
[----:B------:R-:W-:-:S07]  /*1b2b0*/  FFMA R54, R3, R0, R3 ;  /* 0x0000000003367223 */ /* 0x000fce0000000003 */
.L_x_547:
[----:B------:R-:W-:Y:S05]  /*1b2c0*/  BSYNC B1 ;  /* 0x0000000000017941 */ /* 0x000fea0003800000 */
.L_x_545:
        /* <DEDUP_REMOVED lines=10> */
.L_x_549:
[----:B------:R-:W1:Y:S02]  /*1b370*/  MUFU.RCP R0, R41 ;  /* 0x0000002900007308 */ /* 0x000e640000001000 */
[----:B-1----:R-:W-:-:S04]  /*1b380*/  FFMA R2, R41, R0, -1 ;  /* 0xbf80000029027423 */ /* 0x002fc80000000000 */
[----:B------:R-:W-:-:S04]  /*1b390*/  FADD.FTZ R39, -R2, -RZ ;  /* 0x800000ff02277221 */ /* 0x000fc80000010100 */
[----:B------:R-:W-:-:S07]  /*1b3a0*/  FFMA R39, R0, R39, R0 ;  /* 0x0000002700277223 */ /* 0x000fce0000000000 */
.L_x_550:
[----:B------:R-:W-:Y:S05]  /*1b3b0*/  BSYNC B1 ;  /* 0x0000000000017941 */ /* 0x000fea0003800000 */
.L_x_548:
        /* <DEDUP_REMOVED lines=10> */
.L_x_552:
[----:B------:R-:W1:Y:S02]  /*1b460*/  MUFU.RCP R40, R43 ;  /* 0x0000002b00287308 */ /* 0x000e640000001000 */
[----:B-1----:R-:W-:-:S04]  /*1b470*/  FFMA R0, R43, R40, -1 ;  /* 0xbf8000002b007423 */ /* 0x002fc80000000028 */
[----:B------:R-:W-:-:S04]  /*1b480*/  FADD.FTZ R3, -R0, -RZ ;  /* 0x800000ff00037221 */ /* 0x000fc80000010100 */
[----:B------:R-:W-:-:S07]  /*1b490*/  FFMA R40, R40, R3, R40 ;  /* 0x0000000328287223 */ /* 0x000fce0000000028 */
.L_x_553:
[----:B------:R-:W-:Y:S05]  /*1b4a0*/  BSYNC B1 ;  /* 0x0000000000017941 */ /* 0x000fea0003800000 */
.L_x_551:
        /* <DEDUP_REMOVED lines=10> */
.L_x_555:
[----:B------:R-:W1:Y:S02]  /*1b550*/  MUFU.RCP R41, R44 ;  /* 0x0000002c00297308 */ /* 0x000e640000001000 */
[----:B-1----:R-:W-:-:S04]  /*1b560*/  FFMA R0, R44, R41, -1 ;  /* 0xbf8000002c007423 */ /* 0x002fc80000000029 */
[----:B------:R-:W-:-:S04]  /*1b570*/  FADD.FTZ R0, -R0, -RZ ;  /* 0x800000ff00007221 */ /* 0x000fc80000010100 */
[----:B------:R-:W-:-:S07]  /*1b580*/  FFMA R41, R41, R0, R41 ;  /* 0x0000000029297223 */ /* 0x000fce0000000029 */
.L_x_556:
[----:B------:R-:W-:Y:S05]  /*1b590*/  BSYNC B1 ;  /* 0x0000000000017941 */ /* 0x000fea0003800000 */
.L_x_554:
        /* <DEDUP_REMOVED lines=10> */
.L_x_558:
[----:B------:R-:W1:Y:S02]  /*1b640*/  MUFU.RCP R44, R45 ;  /* 0x0000002d002c7308 */ /* 0x000e640000001000 */
[----:B-1----:R-:W-:-:S04]  /*1b650*/  FFMA R0, R45, R44, -1 ;  /* 0xbf8000002d007423 */ /* 0x002fc8000000002c */
[----:B------:R-:W-:-:S04]  /*1b660*/  FADD.FTZ R3, -R0, -RZ ;  /* 0x800000ff00037221 */ /* 0x000fc80000010100 */
[----:B------:R-:W-:-:S07]  /*1b670*/  FFMA R44, R44, R3, R44 ;  /* 0x000000032c2c7223 */ /* 0x000fce000000002c */
.L_x_559:
[----:B------:R-:W-:Y:S05]  /*1b680*/  BSYNC B1 ;  /* 0x0000000000017941 */ /* 0x000fea0003800000 */
.L_x_557:
        /* <DEDUP_REMOVED lines=10> */
.L_x_561:
[----:B------:R-:W1:Y:S02]  /*1b730*/  MUFU.RCP R43, R46 ;  /* 0x0000002e002b7308 */ /* 0x000e640000001000 */
[----:B-1----:R-:W-:-:S04]  /*1b740*/  FFMA R0, R46, R43, -1 ;  /* 0xbf8000002e007423 */ /* 0x002fc8000000002b */
[----:B------:R-:W-:-:S04]  /*1b750*/  FADD.FTZ R0, -R0, -RZ ;  /* 0x800000ff00007221 */ /* 0x000fc80000010100 */
[----:B------:R-:W-:-:S07]  /*1b760*/  FFMA R43, R43, R0, R43 ;  /* 0x000000002b2b7223 */ /* 0x000fce000000002b */
.L_x_562:
[----:B------:R-:W-:Y:S05]  /*1b770*/  BSYNC B1 ;  /* 0x0000000000017941 */ /* 0x000fea0003800000 */
.L_x_560:
        /* <DEDUP_REMOVED lines=10> */
.L_x_564:
[----:B------:R-:W1:Y:S02]  /*1b820*/  MUFU.RCP R46, R47 ;  /* 0x0000002f002e7308 */ /* 0x000e640000001000 */
[----:B-1----:R-:W-:-:S04]  /*1b830*/  FFMA R0, R47, R46, -1 ;  /* 0xbf8000002f007423 */ /* 0x002fc8000000002e */
[----:B------:R-:W-:-:S04]  /*1b840*/  FADD.FTZ R3, -R0, -RZ ;  /* 0x800000ff00037221 */ /* 0x000fc80000010100 */
[----:B------:R-:W-:-:S07]  /*1b850*/  FFMA R46, R46, R3, R46 ;  /* 0x000000032e2e7223 */ /* 0x000fce000000002e */
.L_x_565:
[----:B------:R-:W-:Y:S05]  /*1b860*/  BSYNC B1 ;  /* 0x0000000000017941 */ /* 0x000fea0003800000 */
.L_x_563:
        /* <DEDUP_REMOVED lines=9> */
.L_x_567:
[----:B------:R-:W1:Y:S02]  /*1b900*/  MUFU.RCP R3, R50 ;  /* 0x0000003200037308 */ /* 0x000e640000001000 */
[----:B-1----:R-:W-:-:S04]  /*1b910*/  FFMA R0, R50, R3, -1 ;  /* 0xbf80000032007423 */ /* 0x002fc80000000003 */
[----:B------:R-:W-:-:S04]  /*1b920*/  FADD.FTZ R0, -R0, -RZ ;  /* 0x800000ff00007221 */ /* 0x000fc80000010100 */
[----:B------:R-:W-:-:S07]  /*1b930*/  FFMA R0, R3, R0, R3 ;  /* 0x0000000003007223 */ /* 0x000fce0000000003 */
.L_x_568:
[----:B------:R-:W-:Y:S05]  /*1b940*/  BSYNC B1 ;  /* 0x0000000000017941 */ /* 0x000fea0003800000 */
.L_x_566:
        /* <DEDUP_REMOVED lines=45> */
.L_x_570:
[----:B------:R-:W-:Y:S05]  /*1bc20*/  BSYNC B0 ;  /* 0x0000000000007941 */ /* 0x000fea0003800000 */
.L_x_569:
[----:B------:R-:W-:Y:S06]  /*1bc30*/  BAR.SYNC.DEFER_BLOCKING 0x1, 0x100 ;  /* 0x0044000000007b1d */ /* 0x000fec0000010000 */
[----:B------:R-:W-:Y:S04]  /*1bc40*/  BSSY B0, `(.L_x_571) ;  /* 0x000000a000007945 */ /* 0x000fe80003800000 */
[----:B------:R-:W-:Y:S05]  /*1bc50*/  @P0 BRA `(.L_x_572) ;  /* 0x0000000000200947 */ /* 0x000fea0003800000 */
[----:B------:R-:W-:-:S06]  /*1bc60*/  UISETP.NE.AND UP0, UPT, UR43, 0x3, UPT ;  /* 0x000000032b00788c */ /* 0x000fcc000bf05270 */
[----:B------:R-:W-:-:S13]  /*1bc70*/  PLOP3.LUT P2, PT, PT, PT, UP0, 0x80, 0x0 ;  /* 0x000000000000781c */ /* 0x000fda0003f4f008 */
[----:B------:R-:W-:Y:S05]  /*1bc80*/  @!P2 BRA `(.L_x_573) ;  /* 0x000000000004a947 */ /* 0x000fea0003800000 */
[----:B------:R-:W-:Y:S01]  /*1bc90*/  BPT.TRAP 0x1 ;  /* 0x000000040000795c */ /* 0x000fe20000300000 */
.L_x_573:
[----:B------:R-:W-:-:S04]  /*1bca0*/  ULEA UR4, UR8, UR46, 0x3 ;  /* 0x0000002e08047291 */ /* 0x000fc8000f8e183f */
[----:B------:R-:W-:-:S04]  /*1bcb0*/  UIADD3 UR4, UR4, 0x50, URZ ;  /* 0x0000005004047890 */ /* 0x000fc8000fffe03f */
[----:B------:R-:W-:-:S09]  /*1bcc0*/  UPRMT UR4, UR47, 0x654, UR4 ;  /* 0x000006542f047896 */ /* 0x000fd20008000004 */
[----:B------:R-:W-:Y:S03]  /*1bcd0*/  SYNCS.ARRIVE.TRANS64.RED.A1T0 RZ, [UR4], RZ ;  /* 0x000000ffffff79a7 */ /* 0x000fe60008100404 */
.L_x_572:
[----:B------:R-:W-:Y:S05]  /*1bce0*/  BSYNC B0 ;  /* 0x0000000000007941 */ /* 0x000fea0003800000 */
.L_x_571:
        /* <DEDUP_REMOVED lines=9> */
.L_x_576:
[C---:B------:R-:W-:Y:S01]  /*1bd80*/  LEA R0, R12.reuse, UR46, 0x3 ;  /* 0x0000002e0c007c11 */ /* 0x040fe2000f8e18ff */
[----:B------:R-:W-:Y:S01]  /*1bd90*/  BSSY B1, `(.L_x_577) ;  /* 0x0000006000017945 */ /* 0x000fe20003800000 */
[----:B------:R-:W-:Y:S02]  /*1bda0*/  SHF.L.U32 R3, R13, 0x1f, RZ ;  /* 0x0000001f0d037819 */ /* 0x000fe400000006ff */
[----:B-1----:R-:W-:Y:S02]  /*1bdb0*/  @!P1 LEA R21, R12, R15, 0xd ;  /* 0x0000000f0c159211 */ /* 0x002fe400078e68ff */
[----:B------:R-:W1:Y:S02]  /*1bdc0*/  SYNCS.PHASECHK.TRANS64.TRYWAIT P2, [R0+URZ+0x30], R3 ;  /* 0x00003003000075a7 */ /* 0x000e64000804017f */
[----:B------:R-:W-:Y:S01]  /*1bdd0*/  @!P1 LEA R2, R18, R21, 0x1 ;  /* 0x0000001512029211 */ /* 0x000fe200078e08ff */
[----:B-1----:R-:W-:Y:S06]  /*1bde0*/  @!P2 BRA `(.L_x_578) ;  /* 0x000001240038a947 */ /* 0x002fec0003800000 */
.L_x_1136:
[----:B------:R-:W-:Y:S05]  /*1bdf0*/  BSYNC B1 ;  /* 0x0000000000017941 */ /* 0x000fea0003800000 */
.L_x_577:
        /* <DEDUP_REMOVED lines=8> */
.L_x_575:
[----:B------:R-:W-:Y:S05]  /*1be80*/  BSYNC B0 ;  /* 0x0000000000007941 */ /* 0x000fea0003800000 */
.L_x_574:
[--C-:B---3--:R-:W-:Y:S02]  /*1be90*/  HADD2.F32 R0, -RZ, R8.reuse.H1_H1 ;  /* 0x30000008ff007230 */ /* 0x108fe40000004100 */
[C---:B-1----:R-:W-:Y:S01]  /*1bea0*/  FMUL R21, R17.reuse, R89 ;  /* 0x0000005911157220 */ /* 0x042fe20000400000 */
[----:B------:R-:W-:Y:S02]  /*1beb0*/  HADD2.F32 R20, -RZ, R8.H0_H0 ;  /* 0x20000008ff147230 */ /* 0x000fe40000004100 */
[C---:B------:R-:W-:Y:S01]  /*1bec0*/  FMUL R3, R17.reuse, R88 ;  /* 0x0000005811037220 */ /* 0x040fe20000400000 */
[--C-:B------:R-:W-:Y:S02]  /*1bed0*/  HADD2.F32 R24, -RZ, R10.reuse.H0_H0 ;  /* 0x2000000aff187230 */ /* 0x100fe40000004100 */
[----:B------:R-:W-:Y:S01]  /*1bee0*/  FFMA R21, R16, R0, R21 ;  /* 0x0000000010157223 */ /* 0x000fe20000000015 */
[----:B------:R-:W-:Y:S01]  /*1bef0*/  FMUL R25, R17, R92 ;  /* 0x0000005c11197220 */ /* 0x000fe20000400000 */
[----:B------:R-:W-:-:S02]  /*1bf00*/  HADD2.F32 R0, -RZ, R10.H1_H1 ;  /* 0x3000000aff007230 */ /* 0x000fc40000004100 */
[C---:B------:R-:W-:Y:S01]  /*1bf10*/  FFMA R20, R16.reuse, R20, R3 ;  /* 0x0000001410147223 */ /* 0x040fe20000000003 */
[C---:B------:R-:W-:Y:S01]  /*1bf20*/  FMUL R93, R17.reuse, R93 ;  /* 0x0000005d115d7220 */ /* 0x040fe20000400000 */
[----:B------:R-:W-:Y:S01]  /*1bf30*/  MOV R3, 0x3bbb989d ;  /* 0x3bbb989d00037802 */ /* 0x000fe20000000f00 */
[C---:B------:R-:W-:Y:S01]  /*1bf40*/  FFMA R24, R16.reuse, R24, R25 ;  /* 0x0000001810187223 */ /* 0x040fe20000000019 */
[--C-:B------:R-:W-:Y:S02]  /*1bf50*/  HADD2.F32 R22, -RZ, R9.reuse.H0_H0 ;  /* 0x20000009ff167230 */ /* 0x100fe40000004100 */
[----:B------:R-:W-:Y:S01]  /*1bf60*/  FFMA R25, R16, R0, R93 ;  /* 0x0000000010197223 */ /* 0x000fe2000000005d */
[----:B------:R-:W-:Y:S01]  /*1bf70*/  MOV R0, 0x437c0000 ;  /* 0x437c000000007802 */ /* 0x000fe20000000f00 */
[C---:B------:R-:W-:Y:S01]  /*1bf80*/  FMUL R23, R17.reuse, R90 ;  /* 0x0000005a11177220 */ /* 0x040fe20000400000 */
[----:B------:R-:W-:Y:S02]  /*1bf90*/  HADD2.F32 R2, -RZ, R9.H1_H1 ;  /* 0x30000009ff027230 */ /* 0x000fe40000004100 */
[----:B------:R-:W-:Y:S01]  /*1bfa0*/  FFMA.SAT R37, -R20, R3, 0.5 ;  /* 0x3f00000014257423 */ /* 0x000fe20000002103 */
[----:B------:R-:W-:Y:S01]  /*1bfb0*/  FMUL R91, R17, R91 ;  /* 0x0000005b115b7220 */ /* 0x000fe20000400000 */
[----:B------:R-:W-:-:S02]  /*1bfc0*/  HADD2.F32 R26, -RZ, R11.H0_H0 ;  /* 0x2000000bff1a7230 */ /* 0x000fc40000004100 */
[----:B------:R-:W-:Y:S01]  /*1bfd0*/  FMUL R27, R17, R94 ;  /* 0x0000005e111b7220 */ /* 0x000fe20000400000 */
[C---:B------:R-:W-:Y:S01]  /*1bfe0*/  FFMA R22, R16.reuse, R22, R23 ;  /* 0x0000001610167223 */ /* 0x040fe20000000017 */
[----:B------:R-:W-:Y:S01]  /*1bff0*/  FFMA.RM R37, R37, R0, 12582913 ;  /* 0x4b40000125257423 */ /* 0x000fe20000004000 */
[C---:B------:R-:W-:Y:S01]  /*1c000*/  FFMA R23, R16.reuse, R2, R91 ;  /* 0x0000000210177223 */ /* 0x040fe2000000005b */
[C---:B------:R-:W-:Y:S01]  /*1c010*/  FFMA R26, R16.reuse, R26, R27 ;  /* 0x0000001a101a7223 */ /* 0x040fe2000000001b */
[----:B------:R-:W-:Y:S02]  /*1c020*/  HADD2.F32 R2, -RZ, R11.H1_H1 ;  /* 0x3000000bff027230 */ /* 0x000fe40000004100 */
[----:B------:R-:W-:Y:S01]  /*1c030*/  FMUL R27, R17, R95 ;  /* 0x0000005f111b7220 */ /* 0x000fe20000400000 */
[-C--:B------:R-:W-:Y:S01]  /*1c040*/  FFMA.SAT R33, -R21, R3.reuse, 0.5 ;  /* 0x3f00000015217423 */ /* 0x080fe20000002103 */
[----:B------:R-:W-:Y:S01]  /*1c050*/  FADD R31, R37, -12583039 ;  /* 0xcb40007f251f7421 */ /* 0x000fe20000000000 */
[-C--:B------:R-:W-:Y:S01]  /*1c060*/  FFMA.SAT R39, -R23, R3.reuse, 0.5 ;  /* 0x3f00000017277423 */ /* 0x080fe20000002103 */
[----:B------:R-:W-:Y:S01]  /*1c070*/  FFMA R27, R16, R2, R27 ;  /* 0x00000002101b7223 */ /* 0x000fe2000000001b */
[-C--:B------:R-:W-:Y:S01]  /*1c080*/  FFMA.RM R2, R33, R0.reuse, 12582913 ;  /* 0x4b40000121027423 */ /* 0x080fe20000004000 */
[----:B------:R-:W-:Y:S01]  /*1c090*/  FFMA R31, -R20, 1.4426950216293334961, -R31 ;  /* 0x3fb8aa3b141f7823 */ /* 0x000fe2000000091f */
[----:B------:R-:W-:Y:S01]  /*1c0a0*/  FFMA.SAT R33, -R22, R3, 0.5 ;  /* 0x3f00000016217423 */ /* 0x000fe20000002103 */
[----:B------:R-:W-:Y:S01]  /*1c0b0*/  FFMA.RM R39, R39, R0, 12582913 ;  /* 0x4b40000127277423 */ /* 0x000fe20000004000 */
[----:B------:R-:W-:Y:S01]  /*1c0c0*/  FADD R34, R2, -12583039 ;  /* 0xcb40007f02227421 */ /* 0x000fe20000000000 */
[----:B------:R-:W-:Y:S01]  /*1c0d0*/  FFMA R32, -R20, 1.925963033500011079e-08, R31 ;  /* 0x32a5706014207823 */ /* 0x000fe2000000011f */
[----:B----4-:R-:W-:-:S02]  /*1c0e0*/  HADD2.F32 R35, -RZ, R5.H0_H0 ;  /* 0x20000005ff237230 */ /* 0x010fc40000004100 */
[----:B------:R-:W-:Y:S01]  /*1c0f0*/  FFMA.RM R38, R33, R0, 12582913 ;  /* 0x4b40000121267423 */ /* 0x000fe20000004000 */
[----:B------:R-:W-:Y:S01]  /*1c100*/  FFMA R34, -R21, 1.4426950216293334961, -R34 ;  /* 0x3fb8aa3b15227823 */ /* 0x000fe20000000922 */
[----:B------:R1:W-:Y:S01]  /*1c110*/  MUFU.EX2 R42, R32 ;  /* 0x00000020002a7308 */ /* 0x0003e20000000800 */
[----:B------:R-:W-:Y:S01]  /*1c120*/  FMUL R31, R17, R98 ;  /* 0x00000062111f7220 */ /* 0x000fe20000400000 */
[----:B------:R-:W-:Y:S01]  /*1c130*/  FFMA.SAT R45, -R25, R3, 0.5 ;  /* 0x3f000000192d7423 */ /* 0x000fe20000002103 */
[----:B------:R-:W-:Y:S01]  /*1c140*/  FFMA R34, -R21, 1.925963033500011079e-08, R34 ;  /* 0x32a5706015227823 */ /* 0x000fe20000000122 */
[----:B------:R-:W-:Y:S01]  /*1c150*/  FADD R33, R38, -12583039 ;  /* 0xcb40007f26217421 */ /* 0x000fe20000000000 */
[----:B------:R-:W-:Y:S01]  /*1c160*/  FFMA R31, R16, R35, R31 ;  /* 0x00000023101f7223 */ /* 0x000fe2000000001f */
[----:B------:R-:W-:Y:S02]  /*1c170*/  HADD2.F32 R36, -RZ, R5.H1_H1 ;  /* 0x30000005ff247230 */ /* 0x000fe40000004100 */
[----:B------:R-:W-:Y:S01]  /*1c180*/  FFMA.SAT R35, -R24, R3, 0.5 ;  /* 0x3f00000018237423 */ /* 0x000fe20000002103 */
[----:B------:R-:W-:Y:S01]  /*1c190*/  FMUL R99, R17, R99 ;  /* 0x0000006311637220 */ /* 0x000fe20000400000 */
[----:B-1----:R-:W-:Y:S01]  /*1c1a0*/  FADD R32, R39, -12583039 ;  /* 0xcb40007f27207421 */ /* 0x002fe20000000000 */
[----:B------:R-:W-:-:S02]  /*1c1b0*/  HADD2.F32 R30, -RZ, R4.H0_H0 ;  /* 0x20000004ff1e7230 */ /* 0x000fc40000004100 */
[----:B------:R-:W-:Y:S01]  /*1c1c0*/  FFMA.RM R46, R45, R0, 12582913 ;  /* 0x4b4000012d2e7423 */ /* 0x000fe20000004000 */
[----:B------:R-:W-:Y:S01]  /*1c1d0*/  FMUL R29, R17, R96 ;  /* 0x00000060111d7220 */ /* 0x000fe20000400000 */
[----:B------:R-:W-:Y:S01]  /*1c1e0*/  FFMA R32, -R23, 1.4426950216293334961, -R32 ;  /* 0x3fb8aa3b17207823 */ /* 0x000fe20000000920 */
[----:B------:R1:W-:Y:S01]  /*1c1f0*/  MUFU.EX2 R41, R34 ;  /* 0x0000002200297308 */ /* 0x0003e20000000800 */
[----:B------:R-:W-:Y:S01]  /*1c200*/  FFMA R33, -R22, 1.4426950216293334961, -R33 ;  /* 0x3fb8aa3b16217823 */ /* 0x000fe20000000921 */
[----:B------:R-:W-:Y:S01]  /*1c210*/  FFMA.RM R40, R35, R0, 12582913 ;  /* 0x4b40000123287423 */ /* 0x000fe20000004000 */
[----:B------:R-:W-:Y:S01]  /*1c220*/  FFMA R29, R16, R30, R29 ;  /* 0x0000001e101d7223 */ /* 0x000fe2000000001d */
[----:B------:R-:W-:Y:S02]  /*1c230*/  HADD2.F32 R48, -RZ, R6.H0_H0 ;  /* 0x20000006ff307230 */ /* 0x000fe40000004100 */
[----:B------:R-:W-:Y:S01]  /*1c240*/  FFMA R33, -R22, 1.925963033500011079e-08, R33 ;  /* 0x32a5706016217823 */ /* 0x000fe20000000121 */
[----:B------:R-:W-:Y:S01]  /*1c250*/  FADD R35, R40, -12583039 ;  /* 0xcb40007f28237421 */ /* 0x000fe20000000000 */
[-C--:B------:R-:W-:Y:S01]  /*1c260*/  FFMA.SAT R53, -R29, R3.reuse, 0.5 ;  /* 0x3f0000001d357423 */ /* 0x080fe20000002103 */
[----:B------:R-:W-:Y:S01]  /*1c270*/  FFMA.SAT R45, -R26, R3, 0.5 ;  /* 0x3f0000001a2d7423 */ /* 0x000fe20000002103 */
[----:B-1----:R-:W-:Y:S01]  /*1c280*/  FFMA R34, -R23, 1.925963033500011079e-08, R32 ;  /* 0x32a5706017227823 */ /* 0x002fe20000000120 */
[----:B------:R-:W-:Y:S01]  /*1c290*/  FFMA R32, R16, R36, R99 ;  /* 0x0000002410207223 */ /* 0x000fe20000000063 */
[----:B------:R-:W-:Y:S01]  /*1c2a0*/  FADD R36, R46, -12583039 ;  /* 0xcb40007f2e247421 */ /* 0x000fe20000000000 */
[----:B------:R1:W2:Y:S01]  /*1c2b0*/  MUFU.EX2 R43, R33 ;  /* 0x00000021002b7308 */ /* 0x0002a20000000800 */
[----:B------:R-:W-:Y:S01]  /*1c2c0*/  FFMA R35, -R24, 1.4426950216293334961, -R35 ;  /* 0x3fb8aa3b18237823 */ /* 0x000fe20000000923 */
[----:B------:R-:W-:Y:S01]  /*1c2d0*/  FFMA.RM R53, R53, R0, 12582913 ;  /* 0x4b40000135357423 */ /* 0x000fe20000004000 */
[----:B------:R-:W-:Y:S01]  /*1c2e0*/  FFMA R36, -R25, 1.4426950216293334961, -R36 ;  /* 0x3fb8aa3b19247823 */ /* 0x000fe20000000924 */
[----:B------:R-:W-:-:S02]  /*1c2f0*/  HADD2.F32 R30, -RZ, R4.H1_H1 ;  /* 0x30000004ff1e7230 */ /* 0x000fc40000004100 */
[----:B------:R-:W-:Y:S01]  /*1c300*/  FFMA R35, -R24, 1.925963033500011079e-08, R35 ;  /* 0x32a5706018237823 */ /* 0x000fe20000000123 */
[----:B------:R-:W-:Y:S01]  /*1c310*/  FMUL R97, R17, R97 ;  /* 0x0000006111617220 */ /* 0x000fe20000400000 */
[----:B------:R-:W-:Y:S01]  /*1c320*/  FFMA R36, -R25, 1.925963033500011079e-08, R36 ;  /* 0x32a5706019247823 */ /* 0x000fe20000000124 */
[----:B------:R-:W-:Y:S01]  /*1c330*/  FFMA.RM R47, R45, R0, 12582913 ;  /* 0x4b4000012d2f7423 */ /* 0x000fe20000004000 */
[C---:B-1----:R-:W-:Y:S01]  /*1c340*/  FMUL R33, R17.reuse, R100 ;  /* 0x0000006411217220 */ /* 0x042fe20000400000 */
[----:B------:R1:W3:Y:S01]  /*1c350*/  MUFU.EX2 R45, R35 ;  /* 0x00000023002d7308 */ /* 0x0002e20000000800 */
[----:B------:R-:W-:Y:S02]  /*1c360*/  HADD2.F32 R52, -RZ, R7.H0_H0 ;  /* 0x20000007ff347230 */ /* 0x000fe40000004100 */
[C---:B------:R-:W-:Y:S01]  /*1c370*/  FFMA R30, R16.reuse, R30, R97 ;  /* 0x0000001e101e7223 */ /* 0x040fe20000000061 */
[----:B------:R-:W-:Y:S01]  /*1c380*/  FFMA R33, R16, R48, R33 ;  /* 0x0000003010217223 */ /* 0x000fe20000000021 */
[----:B------:R-:W-:Y:S01]  /*1c390*/  FMUL R101, R17, R101 ;  /* 0x0000006511657220 */ /* 0x000fe20000400000 */
[-C--:B------:R-:W-:Y:S01]  /*1c3a0*/  FFMA.SAT R51, -R27, R3.reuse, 0.5 ;  /* 0x3f0000001b337423 */ /* 0x080fe20000002103 */
[----:B------:R-:W-:Y:S01]  /*1c3b0*/  FFMA.SAT R55, -R30, R3, 0.5 ;  /* 0x3f0000001e377423 */ /* 0x000fe20000002103 */
[C---:B------:R-:W-:Y:S01]  /*1c3c0*/  FMUL R103, R17.reuse, R103 ;  /* 0x0000006711677220 */ /* 0x040fe20000400000 */
[----:B------:R4:W-:Y:S01]  /*1c3d0*/  MUFU.EX2 R48, R36 ;  /* 0x0000002400307308 */ /* 0x0009e20000000800 */
[----:B-1----:R-:W-:Y:S01]  /*1c3e0*/  FMUL R35, R17, R102 ;  /* 0x0000006611237220 */ /* 0x002fe20000400000 */
[-C--:B------:R-:W-:Y:S01]  /*1c3f0*/  FFMA.RM R54, R55, R0.reuse, 12582913 ;  /* 0x4b40000137367423 */ /* 0x080fe20000004000 */
[----:B------:R-:W-:Y:S01]  /*1c400*/  FFMA.RM R51, R51, R0, 12582913 ;  /* 0x4b40000133337423 */ /* 0x000fe20000004000 */
[-C--:B------:R-:W-:Y:S01]  /*1c410*/  FFMA.SAT R57, -R31, R3.reuse, 0.5 ;  /* 0x3f0000001f397423 */ /* 0x080fe20000002103 */
[----:B------:R-:W-:Y:S01]  /*1c420*/  FFMA R35, R16, R52, R35 ;  /* 0x0000003410237223 */ /* 0x000fe20000000023 */
[-C--:B------:R-:W-:Y:S01]  /*1c430*/  FFMA.SAT R59, -R32, R3.reuse, 0.5 ;  /* 0x3f000000203b7423 */ /* 0x080fe20000002103 */
[----:B------:R-:W-:Y:S01]  /*1c440*/  FADD R55, R54, -12583039 ;  /* 0xcb40007f36377421 */ /* 0x000fe20000000000 */
[----:B------:R1:W-:Y:S01]  /*1c450*/  MUFU.EX2 R44, R34 ;  /* 0x00000022002c7308 */ /* 0x0003e20000000800 */
[----:B----4-:R-:W-:Y:S01]  /*1c460*/  FADD R36, R53, -12583039 ;  /* 0xcb40007f35247421 */ /* 0x010fe20000000000 */
[-C--:B------:R-:W-:Y:S01]  /*1c470*/  FFMA.SAT R63, -R33, R3.reuse, 0.5 ;  /* 0x3f000000213f7423 */ /* 0x080fe20000002103 */
[----:B------:R-:W-:Y:S01]  /*1c480*/  FFMA.SAT R67, -R35, R3, 0.5 ;  /* 0x3f00000023437423 */ /* 0x000fe20000002103 */
[----:B------:R-:W-:Y:S01]  /*1c490*/  FADD R49, R47, -12583039 ;  /* 0xcb40007f2f317421 */ /* 0x000fe20000000000 */
[----:B------:R-:W-:Y:S01]  /*1c4a0*/  FFMA R36, -R29, 1.4426950216293334961, -R36 ;  /* 0x3fb8aa3b1d247823 */ /* 0x000fe20000000924 */
[----:B------:R-:W-:Y:S01]  /*1c4b0*/  FADD R50, R51, -12583039 ;  /* 0xcb40007f33327421 */ /* 0x000fe20000000000 */
[-C--:B------:R-:W-:Y:S01]  /*1c4c0*/  FFMA.RM R58, R57, R0.reuse, 12582913 ;  /* 0x4b400001393a7423 */ /* 0x080fe20000004000 */
[----:B------:R-:W-:Y:S01]  /*1c4d0*/  FFMA.RM R61, R59, R0, 12582913 ;  /* 0x4b4000013b3d7423 */ /* 0x000fe20000004000 */
[----:B-1----:R-:W-:-:S02]  /*1c4e0*/  HADD2.F32 R34, -RZ, R6.H1_H1 ;  /* 0x30000006ff227230 */ /* 0x002fc40000004100 */
[----:B------:R-:W-:Y:S01]  /*1c4f0*/  FFMA R52, -R29, 1.925963033500011079e-08, R36 ;  /* 0x32a570601d347823 */ /* 0x000fe20000000124 */
[----:B------:R-:W-:Y:S01]  /*1c500*/  HADD2.F32 R36, -RZ, R7.H1_H1 ;  /* 0x30000007ff247230 */ /* 0x000fe20000004100 */
[----:B------:R-:W-:Y:S01]  /*1c510*/  SHF.L.U32 R38, R38, 0x17, RZ ;  /* 0x0000001726267819 */ /* 0x000fe200000006ff */
[----:B------:R-:W-:Y:S01]  /*1c520*/  FFMA R57, -R30, 1.4426950216293334961, -R55 ;  /* 0x3fb8aa3b1e397823 */ /* 0x000fe20000000937 */
[----:B------:R-:W-:Y:S01]  /*1c530*/  FFMA R34, R16, R34, R101 ;  /* 0x0000002210227223 */ /* 0x000fe20000000065 */
[----:B------:R-:W-:Y:S01]  /*1c540*/  FFMA R49, -R26, 1.4426950216293334961, -R49 ;  /* 0x3fb8aa3b1a317823 */ /* 0x000fe20000000931 */
[----:B------:R-:W-:Y:S01]  /*1c550*/  FFMA R36, R16, R36, R103 ;  /* 0x0000002410247223 */ /* 0x000fe20000000067 */
[----:B------:R-:W-:Y:S01]  /*1c560*/  FFMA R50, -R27, 1.4426950216293334961, -R50 ;  /* 0x3fb8aa3b1b327823 */ /* 0x000fe20000000932 */
[-C--:B------:R-:W-:Y:S01]  /*1c570*/  FFMA.SAT R65, -R34, R3.reuse, 0.5 ;  /* 0x3f00000022417423 */ /* 0x080fe20000002103 */
[-C--:B------:R-:W-:Y:S01]  /*1c580*/  FFMA.RM R62, R63, R0.reuse, 12582913 ;  /* 0x4b4000013f3e7423 */ /* 0x080fe20000004000 */
[----:B------:R-:W-:Y:S01]  /*1c590*/  FFMA.SAT R3, -R36, R3, 0.5 ;  /* 0x3f00000024037423 */ /* 0x000fe20000002103 */
[----:B------:R-:W-:Y:S01]  /*1c5a0*/  SHF.L.U32 R37, R37, 0x17, RZ ;  /* 0x0000001725257819 */ /* 0x000fe200000006ff */
[-C--:B------:R-:W-:Y:S01]  /*1c5b0*/  FFMA.RM R65, R65, R0.reuse, 12582913 ;  /* 0x4b40000141417423 */ /* 0x080fe20000004000 */
[-C--:B------:R-:W-:Y:S01]  /*1c5c0*/  FFMA.RM R67, R67, R0.reuse, 12582913 ;  /* 0x4b40000143437423 */ /* 0x080fe20000004000 */
[----:B------:R-:W-:Y:S01]  /*1c5d0*/  FFMA.RM R66, R3, R0, 12582913 ;  /* 0x4b40000103427423 */ /* 0x000fe20000004000 */
[----:B------:R-:W-:Y:S01]  /*1c5e0*/  FADD R56, R58, -12583039 ;  /* 0xcb40007f3a387421 */ /* 0x000fe20000000000 */
[----:B------:R-:W-:Y:S01]  /*1c5f0*/  FADD R59, R61, -12583039 ;  /* 0xcb40007f3d3b7421 */ /* 0x000fe20000000000 */
[----:B------:R-:W-:Y:S01]  /*1c600*/  SHF.L.U32 R2, R2, 0x17, RZ ;  /* 0x0000001702027819 */ /* 0x000fe200000006ff */
[----:B------:R1:W-:Y:S01]  /*1c610*/  MUFU.EX2 R55, R52 ;  /* 0x0000003400377308 */ /* 0x0003e20000000800 */
[----:B------:R-:W-:Y:S01]  /*1c620*/  SHF.L.U32 R40, R40, 0x17, RZ ;  /* 0x0000001728287819 */ /* 0x000fe200000006ff */
[----:B------:R-:W-:Y:S01]  /*1c630*/  FFMA R57, -R30, 1.925963033500011079e-08, R57 ;  /* 0x32a570601e397823 */ /* 0x000fe20000000139 */
[----:B--2---:R-:W-:Y:S01]  /*1c640*/  FFMA R38, R38, R43, 1 ;  /* 0x3f80000026267423 */ /* 0x004fe2000000002b */
[----:B------:R-:W-:Y:S01]  /*1c650*/  FFMA R49, -R26, 1.925963033500011079e-08, R49 ;  /* 0x32a570601a317823 */ /* 0x000fe20000000131 */
[----:B------:R-:W-:Y:S01]  /*1c660*/  FFMA R50, -R27, 1.925963033500011079e-08, R50 ;  /* 0x32a570601b327823 */ /* 0x000fe20000000132 */
[----:B------:R-:W-:Y:S01]  /*1c670*/  FADD R3, R65, -12583039 ;  /* 0xcb40007f41037421 */ /* 0x000fe20000000000 */
[----:B------:R-:W-:Y:S01]  /*1c680*/  FADD R0, R67, -12583039 ;  /* 0xcb40007f43007421 */ /* 0x000fe20000000000 */
[----:B------:R-:W-:Y:S01]  /*1c690*/  FADD R43, R66, -12583039 ;  /* 0xcb40007f422b7421 */ /* 0x000fe20000000000 */
[----:B-1----:R-:W-:Y:S01]  /*1c6a0*/  FADD R52, R62, -12583039 ;  /* 0xcb40007f3e347421 */ /* 0x002fe20000000000 */
[----:B------:R-:W-:Y:S01]  /*1c6b0*/  FFMA R68, R37, R42, 1 ;  /* 0x3f80000025447423 */ /* 0x000fe2000000002a */
[----:B------:R-:W-:Y:S01]  /*1c6c0*/  FFMA R60, -R31, 1.4426950216293334961, -R56 ;  /* 0x3fb8aa3b1f3c7823 */ /* 0x000fe20000000938 */
[----:B------:R-:W-:Y:S01]  /*1c6d0*/  FFMA R63, -R32, 1.4426950216293334961, -R59 ;  /* 0x3fb8aa3b203f7823 */ /* 0x000fe2000000093b */
[----:B------:R1:W-:Y:S01]  /*1c6e0*/  MUFU.EX2 R56, R57 ;  /* 0x0000003900387308 */ /* 0x0003e20000000800 */
[----:B------:R-:W-:Y:S01]  /*1c6f0*/  FFMA R37, R2, R41, 1 ;  /* 0x3f80000002257423 */ /* 0x000fe20000000029 */
[----:B---3--:R-:W-:Y:S01]  /*1c700*/  FFMA R40, R40, R45, 1 ;  /* 0x3f80000028287423 */ /* 0x008fe2000000002d */
[----:B------:R-:W-:Y:S01]  /*1c710*/  FFMA R64, -R33, 1.4426950216293334961, -R52 ;  /* 0x3fb8aa3b21407823 */ /* 0x000fe20000000934 */
[----:B------:R-:W-:Y:S01]  /*1c720*/  FFMA R2, -R35, 1.4426950216293334961, -R0 ;  /* 0x3fb8aa3b23027823 */ /* 0x000fe20000000900 */
[----:B------:R-:W-:Y:S01]  /*1c730*/  FFMA R45, -R36, 1.4426950216293334961, -R43 ;  /* 0x3fb8aa3b242d7823 */ /* 0x000fe2000000092b */
[----:B------:R-:W-:Y:S01]  /*1c740*/  SHF.L.U32 R42, R47, 0x17, RZ ;  /* 0x000000172f2a7819 */ /* 0x000fe200000006ff */
[----:B------:R-:W-:Y:S01]  /*1c750*/  FFMA R63, -R32, 1.925963033500011079e-08, R63 ;  /* 0x32a57060203f7823 */ /* 0x000fe2000000013f */
[----:B------:R-:W2:Y:S01]  /*1c760*/  MUFU.EX2 R49, R49 ;  /* 0x0000003100317308 */ /* 0x000ea20000000800 */
[----:B-1----:R-:W-:Y:S01]  /*1c770*/  FFMA R57, -R34, 1.4426950216293334961, -R3 ;  /* 0x3fb8aa3b22397823 */ /* 0x002fe20000000903 */
[----:B------:R-:W-:Y:S01]  /*1c780*/  IADD3 R47, R68, 0x1800000, RZ ;  /* 0x01800000442f7810 */ /* 0x000fe20007ffe0ff */
[----:B------:R-:W-:Y:S01]  /*1c790*/  FFMA R60, -R31, 1.925963033500011079e-08, R60 ;  /* 0x32a570601f3c7823 */ /* 0x000fe2000000013c */
[----:B------:R-:W-:Y:S01]  /*1c7a0*/  SHF.L.U32 R43, R51, 0x17, RZ ;  /* 0x00000017332b7819 */ /* 0x000fe200000006ff */
[----:B------:R-:W-:Y:S01]  /*1c7b0*/  FFMA R64, -R33, 1.925963033500011079e-08, R64 ;  /* 0x32a5706021407823 */ /* 0x000fe20000000140 */
[----:B------:R-:W-:Y:S01]  /*1c7c0*/  FFMA R57, -R34, 1.925963033500011079e-08, R57 ;  /* 0x32a5706022397823 */ /* 0x000fe20000000139 */
[----:B------:R-:W-:Y:S01]  /*1c7d0*/  FFMA R2, -R35, 1.925963033500011079e-08, R2 ;  /* 0x32a5706023027823 */ /* 0x000fe20000000102 */
[----:B------:R-:W1:Y:S01]  /*1c7e0*/  MUFU.EX2 R50, R50 ;  /* 0x0000003200327308 */ /* 0x000e620000000800 */
[----:B------:R-:W-:Y:S01]  /*1c7f0*/  FFMA R51, -R36, 1.925963033500011079e-08, R45 ;  /* 0x32a5706024337823 */ /* 0x000fe2000000012d */
[----:B------:R-:W-:Y:S01]  /*1c800*/  LOP3.LUT R47, R47, 0x7f800000, RZ, 0xc0, !PT ;  /* 0x7f8000002f2f7812 */ /* 0x000fe200078ec0ff */
[----:B------:R-:W-:Y:S01]  /*1c810*/  BSSY B1, `(.L_x_579) ;  /* 0x0000028000017945 */ /* 0x000fe20003800000 */
[----:B------:R-:W-:-:S02]  /*1c820*/  SHF.L.U32 R45, R54, 0x17, RZ ;  /* 0x00000017362d7819 */ /* 0x000fc400000006ff */
[----:B------:R-:W-:Y:S02]  /*1c830*/  ISETP.GT.U32.AND P2, PT, R47, 0x1ffffff, PT ;  /* 0x01ffffff2f00780c */ /* 0x000fe40003f44070 */
[----:B------:R-:W3:Y:S01]  /*1c840*/  MUFU.EX2 R52, R63 ;  /* 0x0000003f00347308 */ /* 0x000ee20000000800 */
[----:B------:R-:W-:Y:S01]  /*1c850*/  SHF.L.U32 R39, R39, 0x17, RZ ;  /* 0x0000001727277819 */ /* 0x000fe200000006ff */
[----:B--2---:R-:W-:Y:S01]  /*1c860*/  FFMA R42, R42, R49, 1 ;  /* 0x3f8000002a2a7423 */ /* 0x004fe20000000031 */
[----:B------:R-:W-:Y:S01]  /*1c870*/  SHF.L.U32 R41, R46, 0x17, RZ ;  /* 0x000000172e297819 */ /* 0x000fe200000006ff */
[----:B------:R-:W-:Y:S01]  /*1c880*/  FFMA R45, R45, R56, 1 ;  /* 0x3f8000002d2d7423 */ /* 0x000fe20000000038 */
[----:B------:R-:W-:Y:S01]  /*1c890*/  SHF.L.U32 R46, R58, 0x17, RZ ;  /* 0x000000173a2e7819 */ /* 0x000fe200000006ff */
[----:B------:R-:W-:Y:S01]  /*1c8a0*/  FFMA R39, R39, R44, 1 ;  /* 0x3f80000027277423 */ /* 0x000fe2000000002c */
[----:B------:R-:W-:Y:S01]  /*1c8b0*/  SHF.L.U32 R44, R53, 0x17, RZ ;  /* 0x00000017352c7819 */ /* 0x000fe200000006ff */
[----:B------:R-:W2:Y:S01]  /*1c8c0*/  MUFU.EX2 R59, R60 ;  /* 0x0000003c003b7308 */ /* 0x000ea20000000800 */
[----:B------:R-:W-:Y:S01]  /*1c8d0*/  FFMA R41, R41, R48, 1 ;  /* 0x3f80000029297423 */ /* 0x000fe20000000030 */
[----:B-1----:R-:W-:Y:S01]  /*1c8e0*/  FFMA R43, R43, R50, 1 ;  /* 0x3f8000002b2b7423 */ /* 0x002fe20000000032 */
[----:B------:R-:W-:Y:S01]  /*1c8f0*/  SHF.L.U32 R47, R61, 0x17, RZ ;  /* 0x000000173d2f7819 */ /* 0x000fe200000006ff */
[----:B------:R-:W-:Y:S01]  /*1c900*/  FFMA R44, R44, R55, 1 ;  /* 0x3f8000002c2c7423 */ /* 0x000fe20000000037 */
[----:B------:R-:W-:-:S02]  /*1c910*/  SHF.L.U32 R48, R62, 0x17, RZ ;  /* 0x000000173e307819 */ /* 0x000fc400000006ff */
[----:B------:R-:W-:Y:S01]  /*1c920*/  SHF.L.U32 R49, R65, 0x17, RZ ;  /* 0x0000001741317819 */ /* 0x000fe200000006ff */
[----:B------:R-:W1:Y:S01]  /*1c930*/  MUFU.EX2 R3, R64 ;  /* 0x0000004000037308 */ /* 0x000e620000000800 */
[----:B------:R-:W-:Y:S01]  /*1c940*/  SHF.L.U32 R50, R67, 0x17, RZ ;  /* 0x0000001743327819 */ /* 0x000fe200000006ff */
[----:B---3--:R-:W-:-:S06]  /*1c950*/  FFMA R47, R47, R52, 1 ;  /* 0x3f8000002f2f7423 */ /* 0x008fcc0000000034 */
[----:B------:R-:W3:Y:S01]  /*1c960*/  MUFU.EX2 R0, R57 ;  /* 0x0000003900007308 */ /* 0x000ee20000000800 */
[----:B--2---:R-:W-:-:S07]  /*1c970*/  FFMA R46, R46, R59, 1 ;  /* 0x3f8000002e2e7423 */ /* 0x004fce000000003b */
[----:B------:R-:W2:Y:S01]  /*1c980*/  MUFU.EX2 R63, R2 ;  /* 0x00000002003f7308 */ /* 0x000ea20000000800 */
[----:B-1----:R-:W-:-:S07]  /*1c990*/  FFMA R48, R48, R3, 1 ;  /* 0x3f80000030307423 */ /* 0x002fce0000000003 */
[----:B------:R1:W4:Y:S01]  /*1c9a0*/  MUFU.EX2 R54, R51 ;  /* 0x0000003300367308 */ /* 0x0003220000000800 */
[----:B---3--:R-:W-:Y:S01]  /*1c9b0*/  FFMA R49, R49, R0, 1 ;  /* 0x3f80000031317423 */ /* 0x008fe20000000000 */
[----:B-1----:R-:W-:Y:S01]  /*1c9c0*/  SHF.L.U32 R51, R66, 0x17, RZ ;  /* 0x0000001742337819 */ /* 0x002fe200000006ff */
[----:B--2---:R-:W-:-:S04]  /*1c9d0*/  FFMA R50, R50, R63, 1 ;  /* 0x3f80000032327423 */ /* 0x004fc8000000003f */
[----:B----4-:R-:W-:Y:S01]  /*1c9e0*/  FFMA R51, R51, R54, 1 ;  /* 0x3f80000033337423 */ /* 0x010fe20000000036 */
[----:B------:R-:W-:Y:S06]  /*1c9f0*/  @P2 BRA `(.L_x_580) ;  /* 0x0000000000142947 */ /* 0x000fec0003800000 */
[----:B------:R-:W-:Y:S02]  /*1ca00*/  MOV R0, R68 ;  /* 0x0000004400007202 */ /* 0x000fe40000000f00 */
[----:B------:R-:W-:-:S07]  /*1ca10*/  MOV R2, 0x1ca30 ;  /* 0x0001ca3000027802 */ /* 0x000fce0000000f00 */
[----:B------:R-:W-:Y:S05]  /*1ca20*/  CALL.REL.NOINC `($__internal_0_$__cuda_sm20_rcp_rn_f32_slowpath) ;  /* 0x0000012400047944 */ /* 0x000fea0003c00000 */
[----:B------:R-:W-:Y:S01]  /*1ca30*/  MOV R53, R0 ;  /* 0x0000000000357202 */ /* 0x000fe20000000f00 */
[----:B------:R-:W-:Y:S06]  /*1ca40*/  BRA `(.L_x_581) ;  /* 0x0000000000107947 */ /* 0x000fec0003800000 */
.L_x_580:
[----:B------:R-:W1:Y:S02]  /*1ca50*/  MUFU.RCP R53, R68 ;  /* 0x0000004400357308 */ /* 0x000e640000001000 */
[----:B-1----:R-:W-:-:S04]  /*1ca60*/  FFMA R0, R68, R53, -1 ;  /* 0xbf80000044007423 */ /* 0x002fc80000000035 */
[----:B------:R-:W-:-:S04]  /*1ca70*/  FADD.FTZ R0, -R0, -RZ ;  /* 0x800000ff00007221 */ /* 0x000fc80000010100 */
[----:B------:R-:W-:-:S07]  /*1ca80*/  FFMA R53, R53, R0, R53 ;  /* 0x0000000035357223 */ /* 0x000fce0000000035 */
.L_x_581:
[----:B------:R-:W-:Y:S05]  /*1ca90*/  BSYNC B1 ;  /* 0x0000000000017941 */ /* 0x000fea0003800000 */
.L_x_579:
        /* <DEDUP_REMOVED lines=10> */
.L_x_583:
[----:B------:R-:W1:Y:S02]  /*1cb40*/  MUFU.RCP R52, R37 ;  /* 0x0000002500347308 */ /* 0x000e640000001000 */
[----:B-1----:R-:W-:-:S04]  /*1cb50*/  FFMA R0, R37, R52, -1 ;  /* 0xbf80000025007423 */ /* 0x002fc80000000034 */
[----:B------:R-:W-:-:S04]  /*1cb60*/  FADD.FTZ R3, -R0, -RZ ;  /* 0x800000ff00037221 */ /* 0x000fc80000010100 */
[----:B------:R-:W-:-:S07]  /*1cb70*/  FFMA R52, R52, R3, R52 ;  /* 0x0000000334347223 */ /* 0x000fce0000000034 */
.L_x_584:
[----:B------:R-:W-:Y:S05]  /*1cb80*/  BSYNC B1 ;  /* 0x0000000000017941 */ /* 0x000fea0003800000 */
.L_x_582:
        /* <DEDUP_REMOVED lines=10> */
.L_x_586:
[----:B------:R-:W1:Y:S02]  /*1cc30*/  MUFU.RCP R37, R38 ;  /* 0x0000002600257308 */ /* 0x000e640000001000 */
[----:B-1----:R-:W-:-:S04]  /*1cc40*/  FFMA R0, R38, R37, -1 ;  /* 0xbf80000026007423 */ /* 0x002fc80000000025 */
[----:B------:R-:W-:-:S04]  /*1cc50*/  FADD.FTZ R0, -R0, -RZ ;  /* 0x800000ff00007221 */ /* 0x000fc80000010100 */
[----:B------:R-:W-:-:S07]  /*1cc60*/  FFMA R37, R37, R0, R37 ;  /* 0x0000000025257223 */ /* 0x000fce0000000025 */
.L_x_587:
[----:B------:R-:W-:Y:S05]  /*1cc70*/  BSYNC B1 ;  /* 0x0000000000017941 */ /* 0x000fea0003800000 */
.L_x_585:
        /* <DEDUP_REMOVED lines=10> */
.L_x_589:
[----:B------:R-:W1:Y:S02]  /*1cd20*/  MUFU.RCP R38, R39 ;  /* 0x0000002700267308 */ /* 0x000e640000001000 */
[----:B-1----:R-:W-:-:S04]  /*1cd30*/  FFMA R0, R39, R38, -1 ;  /* 0xbf80000027007423 */ /* 0x002fc80000000026 */
[----:B------:R-:W-:-:S04]  /*1cd40*/  FADD.FTZ R3, -R0, -RZ ;  /* 0x800000ff00037221 */ /* 0x000fc80000010100 */
[----:B------:R-:W-:-:S07]  /*1cd50*/  FFMA R38, R38, R3, R38 ;  /* 0x0000000326267223 */ /* 0x000fce0000000026 */
.L_x_590:
[----:B------:R-:W-:Y:S05]  /*1cd60*/  BSYNC B1 ;  /* 0x0000000000017941 */ /* 0x000fea0003800000 */
.L_x_588:
        /* <DEDUP_REMOVED lines=10> */
.L_x_592:
[----:B------:R-:W1:Y:S02]  /*1ce10*/  MUFU.RCP R39, R40 ;  /* 0x0000002800277308 */ /* 0x000e640000001000 */
[----:B-1----:R-:W-:-:S04]  /*1ce20*/  FFMA R0, R40, R39, -1 ;  /* 0xbf80000028007423 */ /* 0x002fc80000000027 */
[----:B------:R-:W-:-:S04]  /*1ce30*/  FADD.FTZ R0, -R0, -RZ ;  /* 0x800000ff00007221 */ /* 0x000fc80000010100 */
[----:B------:R-:W-:-:S07]  /*1ce40*/  FFMA R39, R39, R0, R39 ;  /* 0x0000000027277223 */ /* 0x000fce0000000027 */
.L_x_593:
[----:B------:R-:W-:Y:S05]  /*1ce50*/  BSYNC B1 ;  /* 0x0000000000017941 */ /* 0x000fea0003800000 */
.L_x_591:
        /* <DEDUP_REMOVED lines=10> */
.L_x_595:
[----:B------:R-:W1:Y:S02]  /*1cf00*/  MUFU.RCP R40, R41 ;  /* 0x0000002900287308 */ /* 0x000e640000001000 */
[----:B-1----:R-:W-:-:S04]  /*1cf10*/  FFMA R0, R41, R40, -1 ;  /* 0xbf80000029007423 */ /* 0x002fc80000000028 */
[----:B------:R-:W-:-:S04]  /*1cf20*/  FADD.FTZ R3, -R0, -RZ ;  /* 0x800000ff00037221 */ /* 0x000fc80000010100 */
[----:B------:R-:W-:-:S07]  /*1cf30*/  FFMA R40, R40, R3, R40 ;  /* 0x0000000328287223 */ /* 0x000fce0000000028 */
.L_x_596:
[----:B------:R-:W-:Y:S05]  /*1cf40*/  BSYNC B1 ;  /* 0x0000000000017941 */ /* 0x000fea0003800000 */
.L_x_594:
        /* <DEDUP_REMOVED lines=10> */
.L_x_598:
[----:B------:R-:W1:Y:S02]  /*1cff0*/  MUFU.RCP R41, R42 ;  /* 0x0000002a00297308 */ /* 0x000e640000001000 */
[----:B-1----:R-:W-:-:S04]  /*1d000*/  FFMA R0, R42, R41, -1 ;  /* 0xbf8000002a007423 */ /* 0x002fc80000000029 */
[----:B------:R-:W-:-:S04]  /*1d010*/  FADD.FTZ R0, -R0, -RZ ;  /* 0x800000ff00007221 */ /* 0x000fc80000010100 */
[----:B------:R-:W-:-:S07]  /*1d020*/  FFMA R41, R41, R0, R41 ;  /* 0x0000000029297223 */ /* 0x000fce0000000029 */
.L_x_599:
[----:B------:R-:W-:Y:S05]  /*1d030*/  BSYNC B1 ;  /* 0x0000000000017941 */ /* 0x000fea0003800000 */
.L_x_597:
        /* <DEDUP_REMOVED lines=10> */
.L_x_601:
[----:B------:R-:W1:Y:S02]  /*1d0e0*/  MUFU.RCP R42, R43 ;  /* 0x0000002b002a7308 */ /* 0x000e640000001000 */
[----:B-1----:R-:W-:-:S04]  /*1d0f0*/  FFMA R0, R43, R42, -1 ;  /* 0xbf8000002b007423 */ /* 0x002fc8000000002a */
[----:B------:R-:W-:-:S04]  /*1d100*/  FADD.FTZ R3, -R0, -RZ ;  /* 0x800000ff00037221 */ /* 0x000fc80000010100 */
[----:B------:R-:W-:-:S07]  /*1d110*/  FFMA R42, R42, R3, R42 ;  /* 0x000000032a2a7223 */ /* 0x000fce000000002a */
.L_x_602:
[----:B------:R-:W-:Y:S05]  /*1d120*/  BSYNC B1 ;  /* 0x0000000000017941 */ /* 0x000fea0003800000 */
.L_x_600:
        /* <DEDUP_REMOVED lines=10> */
.L_x_604:
[----:B------:R-:W1:Y:S02]  /*1d1d0*/  MUFU.RCP R3, R44 ;  /* 0x0000002c00037308 */ /* 0x000e640000001000 */
[----:B-1----:R-:W-:-:S04]  /*1d1e0*/  FFMA R0, R44, R3, -1 ;  /* 0xbf8000002c007423 */ /* 0x002fc80000000003 */
[----:B------:R-:W-:-:S04]  /*1d1f0*/  FADD.FTZ R0, -R0, -RZ ;  /* 0x800000ff00007221 */ /* 0x000fc80000010100 */
[----:B------:R-:W-:-:S07]  /*1d200*/  FFMA R54, R3, R0, R3 ;  /* 0x0000000003367223 */ /* 0x000fce0000000003 */
.L_x_605:
[----:B------:R-:W-:Y:S05]  /*1d210*/  BSYNC B1 ;  /* 0x0000000000017941 */ /* 0x000fea0003800000 */
.L_x_603:
        /* <DEDUP_REMOVED lines=10> */
.L_x_607:
[----:B------:R-:W1:Y:S02]  /*1d2c0*/  MUFU.RCP R0, R45 ;  /* 0x0000002d00007308 */ /* 0x000e640000001000 */
[----:B-1----:R-:W-:-:S04]  /*1d2d0*/  FFMA R2, R45, R0, -1 ;  /* 0xbf8000002d027423 */ /* 0x002fc80000000000 */
[----:B------:R-:W-:-:S04]  /*1d2e0*/  FADD.FTZ R43, -R2, -RZ ;  /* 0x800000ff022b7221 */ /* 0x000fc80000010100 */
[----:B------:R-:W-:-:S07]  /*1d2f0*/  FFMA R43, R0, R43, R0 ;  /* 0x0000002b002b7223 */ /* 0x000fce0000000000 */
.L_x_608:
[----:B------:R-:W-:Y:S05]  /*1d300*/  BSYNC B1 ;  /* 0x0000000000017941 */ /* 0x000fea0003800000 */
.L_x_606:
        /* <DEDUP_REMOVED lines=10> */
.L_x_610:
[----:B------:R-:W1:Y:S02]  /*1d3b0*/  MUFU.RCP R3, R46 ;  /* 0x0000002e00037308 */ /* 0x000e640000001000 */
[----:B-1----:R-:W-:-:S04]  /*1d3c0*/  FFMA R0, R46, R3, -1 ;  /* 0xbf8000002e007423 */ /* 0x002fc80000000003 */
[----:B------:R-:W-:-:S04]  /*1d3d0*/  FADD.FTZ R0, -R0, -RZ ;  /* 0x800000ff00007221 */ /* 0x000fc80000010100 */
[----:B------:R-:W-:-:S07]  /*1d3e0*/  FFMA R44, R3, R0, R3 ;  /* 0x00000000032c7223 */ /* 0x000fce0000000003 */
.L_x_611:
[----:B------:R-:W-:Y:S05]  /*1d3f0*/  BSYNC B1 ;  /* 0x0000000000017941 */ /* 0x000fea0003800000 */
.L_x_609:
        /* <DEDUP_REMOVED lines=10> */
.L_x_613:
[----:B------:R-:W1:Y:S02]  /*1d4a0*/  MUFU.RCP R0, R47 ;  /* 0x0000002f00007308 */ /* 0x000e640000001000 */
[----:B-1----:R-:W-:-:S04]  /*1d4b0*/  FFMA R2, R47, R0, -1 ;  /* 0xbf8000002f027423 */ /* 0x002fc80000000000 */
[----:B------:R-:W-:-:S04]  /*1d4c0*/  FADD.FTZ R45, -R2, -RZ ;  /* 0x800000ff022d7221 */ /* 0x000fc80000010100 */
[----:B------:R-:W-:-:S07]  /*1d4d0*/  FFMA R45, R0, R45, R0 ;  /* 0x0000002d002d7223 */ /* 0x000fce0000000000 */
.L_x_614:
[----:B------:R-:W-:Y:S05]  /*1d4e0*/  BSYNC B1 ;  /* 0x0000000000017941 */ /* 0x000fea0003800000 */
.L_x_612:
        /* <DEDUP_REMOVED lines=10> */
.L_x_616:
[----:B------:R-:W1:Y:S02]  /*1d590*/  MUFU.RCP R3, R48 ;  /* 0x0000003000037308 */ /* 0x000e640000001000 */
[----:B-1----:R-:W-:-:S04]  /*1d5a0*/  FFMA R0, R48, R3, -1 ;  /* 0xbf80000030007423 */ /* 0x002fc80000000003 */
[----:B------:R-:W-:-:S04]  /*1d5b0*/  FADD.FTZ R0, -R0, -RZ ;  /* 0x800000ff00007221 */ /* 0x000fc80000010100 */
[----:B------:R-:W-:-:S07]  /*1d5c0*/  FFMA R46, R3, R0, R3 ;  /* 0x00000000032e7223 */ /* 0x000fce0000000003 */
.L_x_617:
[----:B------:R-:W-:Y:S05]  /*1d5d0*/  BSYNC B1 ;  /* 0x0000000000017941 */ /* 0x000fea0003800000 */
.L_x_615:
        /* <DEDUP_REMOVED lines=10> */
.L_x_619:
[----:B------:R-:W1:Y:S02]  /*1d680*/  MUFU.RCP R0, R49 ;  /* 0x0000003100007308 */ /* 0x000e640000001000 */
[----:B-1----:R-:W-:-:S04]  /*1d690*/  FFMA R2, R49, R0, -1 ;  /* 0xbf80000031027423 */ /* 0x002fc80000000000 */
[----:B------:R-:W-:-:S04]  /*1d6a0*/  FADD.FTZ R47, -R2, -RZ ;  /* 0x800000ff022f7221 */ /* 0x000fc80000010100 */
[----:B------:R-:W-:-:S07]  /*1d6b0*/  FFMA R47, R0, R47, R0 ;  /* 0x0000002f002f7223 */ /* 0x000fce0000000000 */
.L_x_620:
[----:B------:R-:W-:Y:S05]  /*1d6c0*/  BSYNC B1 ;  /* 0x0000000000017941 */ /* 0x000fea0003800000 */
.L_x_618:
        /* <DEDUP_REMOVED lines=10> */
.L_x_622:
[----:B------:R-:W1:Y:S02]  /*1d770*/  MUFU.RCP R3, R50 ;  /* 0x0000003200037308 */ /* 0x000e640000001000 */
[----:B-1----:R-:W-:-:S04]  /*1d780*/  FFMA R0, R50, R3, -1 ;  /* 0xbf80000032007423 */ /* 0x002fc80000000003 */
[----:B------:R-:W-:-:S04]  /*1d790*/  FADD.FTZ R0, -R0, -RZ ;  /* 0x800000ff00007221 */ /* 0x000fc80000010100 */
[----:B------:R-:W-:-:S07]  /*1d7a0*/  FFMA R48, R3, R0, R3 ;  /* 0x0000000003307223 */ /* 0x000fce0000000003 */
.L_x_623:
[----:B------:R-:W-:Y:S05]  /*1d7b0*/  BSYNC B1 ;  /* 0x0000000000017941 */ /* 0x000fea0003800000 */
.L_x_621:
        /* <DEDUP_REMOVED lines=9> */
.L_x_625:
[----:B------:R-:W1:Y:S02]  /*1d850*/  MUFU.RCP R0, R51 ;  /* 0x0000003300007308 */ /* 0x000e640000001000 */
[----:B-1----:R-:W-:-:S04]  /*1d860*/  FFMA R2, R51, R0, -1 ;  /* 0xbf80000033027423 */ /* 0x002fc80000000000 */
[----:B------:R-:W-:-:S04]  /*1d870*/  FADD.FTZ R3, -R2, -RZ ;  /* 0x800000ff02037221 */ /* 0x000fc80000010100 */
[----:B------:R-:W-:-:S07]  /*1d880*/  FFMA R0, R0, R3, R0 ;  /* 0x0000000300007223 */ /* 0x000fce0000000000 */
.L_x_626:
[----:B------:R-:W-:Y:S05]  /*1d890*/  BSYNC B1 ;  /* 0x0000000000017941 */ /* 0x000fea0003800000 */
.L_x_624:
        /* <DEDUP_REMOVED lines=45> */
.L_x_628:
[----:B------:R-:W-:Y:S05]  /*1db70*/  BSYNC B0 ;  /* 0x0000000000007941 */ /* 0x000fea0003800000 */
.L_x_627:
[----:B------:R-:W-:Y:S06]  /*1db80*/  BAR.SYNC.DEFER_BLOCKING 0x1, 0x100 ;  /* 0x0044000000007b1d */ /* 0x000fec0000010000 */
[----:B------:R-:W-:Y:S04]  /*1db90*/  BSSY B0, `(.L_x_629) ;  /* 0x000000a000007945 */ /* 0x000fe80003800000 */
[----:B------:R-:W-:Y:S05]  /*1dba0*/  @P0 BRA `(.L_x_630) ;  /* 0x0000000000200947 */ /* 0x000fea0003800000 */
[----:B------:R-:W-:-:S06]  /*1dbb0*/  UISETP.NE.AND UP0, UPT, UR43, 0x3, UPT ;  /* 0x000000032b00788c */ /* 0x000fcc000bf05270 */
[----:B------:R-:W-:-:S13]  /*1dbc0*/  PLOP3.LUT P2, PT, PT, PT, UP0, 0x80, 0x0 ;  /* 0x000000000000781c */ /* 0x000fda0003f4f008 */
[----:B------:R-:W-:Y:S05]  /*1dbd0*/  @!P2 BRA `(.L_x_631) ;  /* 0x000000000004a947 */ /* 0x000fea0003800000 */
[----:B------:R-:W-:Y:S01]  /*1dbe0*/  BPT.TRAP 0x1 ;  /* 0x000000040000795c */ /* 0x000fe20000300000 */
.L_x_631:
[----:B------:R-:W-:-:S04]  /*1dbf0*/  ULEA UR4, UR8, UR46, 0x3 ;  /* 0x0000002e08047291 */ /* 0x000fc8000f8e183f */
[----:B------:R-:W-:-:S04]  /*1dc00*/  UIADD3 UR4, UR4, 0x50, URZ ;  /* 0x0000005004047890 */ /* 0x000fc8000fffe03f */
[----:B------:R-:W-:-:S09]  /*1dc10*/  UPRMT UR4, UR47, 0x654, UR4 ;  /* 0x000006542f047896 */ /* 0x000fd20008000004 */
[----:B------:R-:W-:Y:S03]  /*1dc20*/  SYNCS.ARRIVE.TRANS64.RED.A1T0 RZ, [UR4], RZ ;  /* 0x000000ffffff79a7 */ /* 0x000fe60008100404 */
.L_x_630:
[----:B------:R-:W-:Y:S05]  /*1dc30*/  BSYNC B0 ;  /* 0x0000000000007941 */ /* 0x000fea0003800000 */
.L_x_629:
        /* <DEDUP_REMOVED lines=9> */
.L_x_634:
[C---:B------:R-:W-:Y:S01]  /*1dcd0*/  LEA R0, R12.reuse, UR46, 0x3 ;  /* 0x0000002e0c007c11 */ /* 0x040fe2000f8e18ff */
[----:B------:R-:W-:Y:S01]  /*1dce0*/  BSSY B1, `(.L_x_635) ;  /* 0x0000006000017945 */ /* 0x000fe20003800000 */
[----:B------:R-:W-:Y:S02]  /*1dcf0*/  SHF.L.U32 R3, R13, 0x1f, RZ ;  /* 0x0000001f0d037819 */ /* 0x000fe400000006ff */
[----:B-1----:R-:W-:Y:S02]  /*1dd00*/  @!P1 LEA R21, R12, R15, 0xd ;  /* 0x0000000f0c159211 */ /* 0x002fe400078e68ff */
[----:B------:R-:W1:Y:S02]  /*1dd10*/  SYNCS.PHASECHK.TRANS64.TRYWAIT P2, [R0+URZ+0x30], R3 ;  /* 0x00003003000075a7 */ /* 0x000e64000804017f */
[----:B------:R-:W-:Y:S01]  /*1dd20*/  @!P1 LEA R2, R18, R21, 0x1 ;  /* 0x0000001512029211 */ /* 0x000fe200078e08ff */
[----:B-1----:R-:W-:Y:S06]  /*1dd30*/  @!P2 BRA `(.L_x_636) ;  /* 0x000001040078a947 */ /* 0x002fec0003800000 */
.L_x_1137:
[----:B------:R-:W-:Y:S05]  /*1dd40*/  BSYNC B1 ;  /* 0x0000000000017941 */ /* 0x000fea0003800000 */
.L_x_635:
        /* <DEDUP_REMOVED lines=8> */
.L_x_633:
[----:B------:R-:W-:Y:S05]  /*1ddd0*/  BSYNC B0 ;  /* 0x0000000000007941 */ /* 0x000fea0003800000 */
.L_x_632:
        /* <DEDUP_REMOVED lines=16> */
[----:B---3--:R-:W-:Y:S01]  /*1dee0*/  HADD2.F32 R22, -RZ, R9.H0_H0 ;  /* 0x20000009ff167230 */ /* 0x008fe20000004100 */
[----:B------:R-:W-:Y:S01]  /*1def0*/  MOV R66, 0x3bbb989d ;  /* 0x3bbb989d00427802 */ /* 0x000fe20000000f00 */
[----:B------:R-:W-:Y:S01]  /*1df00*/  HADD2.F32 R20, -RZ, R8.H0_H0 ;  /* 0x20000008ff147230 */ /* 0x000fe20000004100 */
[----:B------:R-:W-:Y:S01]  /*1df10*/  MOV R68, 0x437c0000 ;  /* 0x437c000000447802 */ /* 0x000fe20000000f00 */
[----:B----4-:R-:W-:Y:S01]  /*1df20*/  HADD2.F32 R34, -RZ, R5.H0_H0 ;  /* 0x20000005ff227230 */ /* 0x010fe20000004100 */
[----:B------:R-:W-:Y:S01]  /*1df30*/  BSSY B1, `(.L_x_637) ;  /* 0x00000bb000017945 */ /* 0x000fe20003800000 */
[----:B------:R-:W-:-:S02]  /*1df40*/  HADD2.F32 R52, -RZ, R7.H0_H0 ;  /* 0x20000007ff347230 */ /* 0x000fc40000004100 */
[C---:B--2---:R-:W-:Y:S01]  /*1df50*/  FMUL R3, R17.reuse, R3 ;  /* 0x0000000311037220 */ /* 0x044fe20000400000 */
[C---:B-----5:R-:W-:Y:S01]  /*1df60*/  FMUL R21, R17.reuse, R2 ;  /* 0x0000000211157220 */ /* 0x060fe20000400000 */
[----:B------:R-:W-:Y:S02]  /*1df70*/  HADD2.F32 R2, -RZ, R9.H1_H1 ;  /* 0x30000009ff027230 */ /* 0x000fe40000004100 */
[C---:B------:R-:W-:Y:S01]  /*1df80*/  FFMA R20, R16.reuse, R20, R3 ;  /* 0x0000001410147223 */ /* 0x040fe20000000003 */
[C---:B------:R-:W-:Y:S01]  /*1df90*/  FMUL R23, R17.reuse, R0 ;  /* 0x0000000011177220 */ /* 0x040fe20000400000 */
[----:B------:R-:W-:Y:S02]  /*1dfa0*/  HADD2.F32 R0, -RZ, R8.H1_H1 ;  /* 0x30000008ff007230 */ /* 0x000fe40000004100 */
[----:B------:R-:W-:Y:S01]  /*1dfb0*/  FMUL R25, R17, R25 ;  /* 0x0000001911197220 */ /* 0x000fe20000400000 */
[C---:B------:R-:W-:Y:S02]  /*1dfc0*/  FFMA R22, R16.reuse, R22, R23 ;  /* 0x0000001610167223 */ /* 0x040fe40000000017 */
[----:B------:R-:W-:Y:S01]  /*1dfd0*/  FFMA R21, R16, R0, R21 ;  /* 0x0000000010157223 */ /* 0x000fe20000000015 */
[----:B------:R-:W-:-:S02]  /*1dfe0*/  HADD2.F32 R0, -RZ, R10.H1_H1 ;  /* 0x3000000aff007230 */ /* 0x000fc40000004100 */
[----:B------:R-:W-:Y:S01]  /*1dff0*/  FFMA R23, R16, R2, R25 ;  /* 0x0000000210177223 */ /* 0x000fe20000000019 */
[C---:B------:R-:W-:Y:S01]  /*1e000*/  FMUL R3, R17.reuse, R26 ;  /* 0x0000001a11037220 */ /* 0x040fe20000400000 */
[--C-:B------:R-:W-:Y:S02]  /*1e010*/  HADD2.F32 R26, -RZ, R11.reuse.H0_H0 ;  /* 0x2000000bff1a7230 */ /* 0x100fe40000004100 */
[----:B------:R-:W-:Y:S01]  /*1e020*/  FFMA.SAT R33, -R22, R66, 0.5 ;  /* 0x3f00000016217423 */ /* 0x000fe20000002142 */
[C---:B------:R-:W-:Y:S01]  /*1e030*/  FMUL R25, R17.reuse, R24 ;  /* 0x0000001811197220 */ /* 0x040fe20000400000 */
[----:B------:R-:W-:Y:S02]  /*1e040*/  HADD2.F32 R24, -RZ, R10.H0_H0 ;  /* 0x2000000aff187230 */ /* 0x000fe40000004100 */
[----:B------:R-:W-:Y:S02]  /*1e050*/  HADD2.F32 R2, -RZ, R11.H1_H1 ;  /* 0x3000000bff027230 */ /* 0x000fe40000004100 */
[----:B------:R-:W-:Y:S01]  /*1e060*/  FFMA R25, R16, R0, R25 ;  /* 0x0000000010197223 */ /* 0x000fe20000000019 */
[----:B------:R-:W-:Y:S01]  /*1e070*/  FMUL R27, R17, R27 ;  /* 0x0000001b111b7220 */ /* 0x000fe20000400000 */
[----:B------:R-:W-:Y:S01]  /*1e080*/  FFMA.SAT R0, -R20, R66, 0.5 ;  /* 0x3f00000014007423 */ /* 0x000fe20000002142 */
[C---:B------:R-:W-:Y:S01]  /*1e090*/  FFMA R24, R16.reuse, R24, R3 ;  /* 0x0000001810187223 */ /* 0x040fe20000000003 */
[----:B------:R-:W-:Y:S01]  /*1e0a0*/  FFMA.RM R40, R33, R68, 12582913 ;  /* 0x4b40000121287423 */ /* 0x000fe20000004044 */
[----:B------:R-:W-:Y:S01]  /*1e0b0*/  FFMA R26, R16, R26, R27 ;  /* 0x0000001a101a7223 */ /* 0x000fe2000000001b */
[----:B------:R-:W-:Y:S01]  /*1e0c0*/  FFMA.RM R0, R0, R68, 12582913 ;  /* 0x4b40000100007423 */ /* 0x000fe20000004044 */
[----:B------:R-:W-:Y:S01]  /*1e0d0*/  FMUL R27, R17, R30 ;  /* 0x0000001e111b7220 */ /* 0x000fe20000400000 */
[----:B------:R-:W-:-:S02]  /*1e0e0*/  HADD2.F32 R30, -RZ, R4.H0_H0 ;  /* 0x20000004ff1e7230 */ /* 0x000fc40000004100 */
[----:B------:R-:W-:Y:S01]  /*1e0f0*/  FMUL R29, R17, R29 ;  /* 0x0000001d111d7220 */ /* 0x000fe20000400000 */
[----:B------:R-:W-:Y:S01]  /*1e100*/  FADD R3, R0, -12583039 ;  /* 0xcb40007f00037421 */ /* 0x000fe20000000000 */
[C---:B------:R-:W-:Y:S01]  /*1e110*/  FFMA R27, R16.reuse, R2, R27 ;  /* 0x00000002101b7223 */ /* 0x040fe2000000001b */
[----:B------:R-:W-:Y:S01]  /*1e120*/  FFMA.SAT R2, -R21, R66, 0.5 ;  /* 0x3f00000015027423 */ /* 0x000fe20000002142 */
[----:B------:R-:W-:Y:S01]  /*1e130*/  FFMA R29, R16, R30, R29 ;  /* 0x0000001e101d7223 */ /* 0x000fe2000000001d */
[----:B------:R-:W-:Y:S02]  /*1e140*/  HADD2.F32 R30, -RZ, R4.H1_H1 ;  /* 0x30000004ff1e7230 */ /* 0x000fe40000004100 */
[----:B------:R-:W-:Y:S01]  /*1e150*/  FFMA R31, -R20, 1.4426950216293334961, -R3 ;  /* 0x3fb8aa3b141f7823 */ /* 0x000fe20000000903 */
[----:B------:R-:W-:Y:S01]  /*1e160*/  FFMA.SAT R33, -R23, R66, 0.5 ;  /* 0x3f00000017217423 */ /* 0x000fe20000002142 */
[----:B------:R-:W-:Y:S01]  /*1e170*/  FMUL R3, R17, R32 ;  /* 0x0000002011037220 */ /* 0x000fe20000400000 */
[-C--:B------:R-:W-:Y:S01]  /*1e180*/  FFMA.RM R38, R2, R68.reuse, 12582913 ;  /* 0x4b40000102267423 */ /* 0x080fe20000004044 */
[----:B------:R-:W-:Y:S01]  /*1e190*/  FFMA R2, -R20, 1.925963033500011079e-08, R31 ;  /* 0x32a5706014027823 */ /* 0x000fe2000000011f */
[----:B------:R-:W-:Y:S01]  /*1e1a0*/  FFMA.RM R42, R33, R68, 12582913 ;  /* 0x4b400001212a7423 */ /* 0x000fe20000004044 */
[----:B------:R-:W-:Y:S01]  /*1e1b0*/  FFMA R30, R16, R30, R3 ;  /* 0x0000001e101e7223 */ /* 0x000fe20000000003 */
[----:B------:R-:W-:Y:S01]  /*1e1c0*/  FFMA.SAT R33, -R24, R66, 0.5 ;  /* 0x3f00000018217423 */ /* 0x000fe20000002142 */
[----:B------:R-:W-:Y:S01]  /*1e1d0*/  FADD R32, R38, -12583039 ;  /* 0xcb40007f26207421 */ /* 0x000fe20000000000 */
[----:B------:R-:W-:Y:S01]  /*1e1e0*/  FADD R3, R40, -12583039 ;  /* 0xcb40007f28037421 */ /* 0x000fe20000000000 */
[----:B------:R1:W-:Y:S01]  /*1e1f0*/  MUFU.EX2 R37, R2 ;  /* 0x0000000200257308 */ /* 0x0003e20000000800 */
[----:B------:R-:W-:Y:S01]  /*1e200*/  FFMA.RM R44, R33, R68, 12582913 ;  /* 0x4b400001212c7423 */ /* 0x000fe20000004044 */
[----:B------:R-:W-:Y:S01]  /*1e210*/  FFMA R32, -R21, 1.4426950216293334961, -R32 ;  /* 0x3fb8aa3b15207823 */ /* 0x000fe20000000920 */
[----:B------:R-:W-:Y:S01]  /*1e220*/  FFMA R3, -R22, 1.4426950216293334961, -R3 ;  /* 0x3fb8aa3b16037823 */ /* 0x000fe20000000903 */
[----:B------:R-:W-:Y:S01]  /*1e230*/  FMUL R31, R17, R36 ;  /* 0x00000024111f7220 */ /* 0x000fe20000400000 */
[----:B------:R-:W-:Y:S01]  /*1e240*/  FADD R33, R44, -12583039 ;  /* 0xcb40007f2c217421 */ /* 0x000fe20000000000 */
[----:B------:R-:W-:Y:S01]  /*1e250*/  FFMA R32, -R21, 1.925963033500011079e-08, R32 ;  /* 0x32a5706015207823 */ /* 0x000fe20000000120 */
[----:B------:R-:W-:-:S02]  /*1e260*/  HADD2.F32 R36, -RZ, R5.H1_H1 ;  /* 0x30000005ff247230 */ /* 0x000fc40000004100 */
[----:B------:R-:W-:Y:S01]  /*1e270*/  FFMA R31, R16, R34, R31 ;  /* 0x00000022101f7223 */ /* 0x000fe2000000001f */
[----:B-1----:R-:W-:Y:S01]  /*1e280*/  FFMA R2, -R22, 1.925963033500011079e-08, R3 ;  /* 0x32a5706016027823 */ /* 0x002fe20000000103 */
[----:B------:R-:W-:Y:S01]  /*1e290*/  FMUL R3, R17, R35 ;  /* 0x0000002311037220 */ /* 0x000fe20000400000 */
[----:B------:R-:W-:Y:S01]  /*1e2a0*/  FFMA.SAT R35, -R25, R66, 0.5 ;  /* 0x3f00000019237423 */ /* 0x000fe20000002142 */
[----:B------:R-:W-:Y:S01]  /*1e2b0*/  FFMA R33, -R24, 1.4426950216293334961, -R33 ;  /* 0x3fb8aa3b18217823 */ /* 0x000fe20000000921 */
[----:B------:R1:W2:Y:S01]  /*1e2c0*/  MUFU.EX2 R39, R32 ;  /* 0x0000002000277308 */ /* 0x0002a20000000800 */
[----:B------:R-:W-:Y:S01]  /*1e2d0*/  FADD R34, R42, -12583039 ;  /* 0xcb40007f2a227421 */ /* 0x000fe20000000000 */
[----:B------:R-:W-:Y:S01]  /*1e2e0*/  FFMA.RM R46, R35, R68, 12582913 ;  /* 0x4b400001232e7423 */ /* 0x000fe20000004044 */
[--C-:B------:R-:W-:Y:S02]  /*1e2f0*/  HADD2.F32 R35, -RZ, R6.reuse.H0_H0 ;  /* 0x20000006ff237230 */ /* 0x100fe40000004100 */
[----:B------:R-:W-:Y:S01]  /*1e300*/  FFMA.SAT R51, -R29, R66, 0.5 ;  /* 0x3f0000001d337423 */ /* 0x000fe20000002142 */
[C---:B------:R-:W-:Y:S01]  /*1e310*/  FFMA R34, -R23.reuse, 1.4426950216293334961, -R34 ;  /* 0x3fb8aa3b17227823 */ /* 0x040fe20000000922 */
[----:B------:R-:W-:Y:S01]  /*1e320*/  SHF.L.U32 R0, R0, 0x17, RZ ;  /* 0x0000001700007819 */ /* 0x000fe200000006ff */
[----:B------:R3:W4:Y:S01]  /*1e330*/  MUFU.EX2 R41, R2 ;  /* 0x0000000200297308 */ /* 0x0007220000000800 */
[----:B-1----:R-:W-:Y:S01]  /*1e340*/  FFMA R32, R16, R36, R3 ;  /* 0x0000002410207223 */ /* 0x002fe20000000003 */
[----:B------:R-:W-:Y:S01]  /*1e350*/  FFMA.SAT R3, -R26, R66, 0.5 ;  /* 0x3f0000001a037423 */ /* 0x000fe20000002142 */
[----:B------:R-:W-:Y:S01]  /*1e360*/  FFMA R34, -R23, 1.925963033500011079e-08, R34 ;  /* 0x32a5706017227823 */ /* 0x000fe20000000122 */
[----:B------:R-:W-:Y:S01]  /*1e370*/  FADD R36, R46, -12583039 ;  /* 0xcb40007f2e247421 */ /* 0x000fe20000000000 */
[-C--:B------:R-:W-:Y:S01]  /*1e380*/  FFMA.RM R54, R51, R68.reuse, 12582913 ;  /* 0x4b40000133367423 */ /* 0x080fe20000004044 */
[----:B------:R-:W-:Y:S01]  /*1e390*/  FFMA.RM R47, R3, R68, 12582913 ;  /* 0x4b400001032f7423 */ /* 0x000fe20000004044 */
[----:B------:R-:W-:Y:S01]  /*1e3a0*/  SHF.L.U32 R38, R38, 0x17, RZ ;  /* 0x0000001726267819 */ /* 0x000fe200000006ff */
[----:B------:R1:W-:Y:S01]  /*1e3b0*/  MUFU.EX2 R43, R34 ;  /* 0x00000022002b7308 */ /* 0x0003e20000000800 */
[----:B---3--:R-:W-:Y:S01]  /*1e3c0*/  FFMA R2, -R24, 1.925963033500011079e-08, R33 ;  /* 0x32a5706018027823 */ /* 0x008fe20000000121 */
[----:B------:R-:W-:Y:S01]  /*1e3d0*/  FMUL R33, R17, R45 ;  /* 0x0000002d11217220 */ /* 0x000fe20000400000 */
[----:B------:R-:W-:Y:S01]  /*1e3e0*/  FADD R3, R47, -12583039 ;  /* 0xcb40007f2f037421 */ /* 0x000fe20000000000 */
[----:B------:R-:W-:Y:S01]  /*1e3f0*/  FFMA R36, -R25, 1.4426950216293334961, -R36 ;  /* 0x3fb8aa3b19247823 */ /* 0x000fe20000000924 */
[----:B--2---:R-:W-:Y:S01]  /*1e400*/  FFMA R67, R38, R39, 1 ;  /* 0x3f80000026437423 */ /* 0x004fe20000000027 */
[----:B------:R-:W-:Y:S01]  /*1e410*/  FFMA R33, R16, R35, R33 ;  /* 0x0000002310217223 */ /* 0x000fe20000000021 */
[----:B------:R-:W-:Y:S01]  /*1e420*/  FFMA.SAT R35, -R27, R66, 0.5 ;  /* 0x3f0000001b237423 */ /* 0x000fe20000002142 */
[----:B------:R-:W-:Y:S01]  /*1e430*/  FFMA R36, -R25, 1.925963033500011079e-08, R36 ;  /* 0x32a5706019247823 */ /* 0x000fe20000000124 */
[----:B-1----:R-:W-:Y:S01]  /*1e440*/  HADD2.F32 R34, -RZ, R6.H1_H1 ;  /* 0x30000006ff227230 */ /* 0x002fe20000004100 */
[----:B------:R1:W-:Y:S01]  /*1e450*/  MUFU.EX2 R45, R2 ;  /* 0x00000002002d7308 */ /* 0x0003e20000000800 */
[----:B------:R-:W-:Y:S01]  /*1e460*/  FFMA.RM R49, R35, R68, 12582913 ;  /* 0x4b40000123317423 */ /* 0x000fe20000004044 */
[----:B------:R-:W-:Y:S01]  /*1e470*/  FFMA R35, -R26, 1.4426950216293334961, -R3 ;  /* 0x3fb8aa3b1a237823 */ /* 0x000fe20000000903 */
[----:B------:R-:W-:Y:S01]  /*1e480*/  FMUL R3, R17, R50 ;  /* 0x0000003211037220 */ /* 0x000fe20000400000 */
[----:B------:R-:W-:Y:S01]  /*1e490*/  FFMA.SAT R60, -R33, R66, 0.5 ;  /* 0x3f000000213c7423 */ /* 0x000fe20000002142 */
[----:B------:R-:W-:Y:S01]  /*1e4a0*/  FADD R50, R49, -12583039 ;  /* 0xcb40007f31327421 */ /* 0x000fe20000000000 */
[----:B------:R-:W-:Y:S01]  /*1e4b0*/  SHF.L.U32 R40, R40, 0x17, RZ ;  /* 0x0000001728287819 */ /* 0x000fe200000006ff */
[----:B------:R-:W-:Y:S01]  /*1e4c0*/  FFMA R34, R16, R34, R3 ;  /* 0x0000002210227223 */ /* 0x000fe20000000003 */
[----:B------:R-:W-:Y:S01]  /*1e4d0*/  FFMA.SAT R3, -R30, R66, 0.5 ;  /* 0x3f0000001e037423 */ /* 0x000fe20000002142 */
[----:B------:R2:W-:Y:S01]  /*1e4e0*/  MUFU.EX2 R48, R36 ;  /* 0x0000002400307308 */ /* 0x0005e20000000800 */
[----:B-1----:R-:W-:Y:S01]  /*1e4f0*/  FFMA R2, -R26, 1.925963033500011079e-08, R35 ;  /* 0x32a570601a027823 */ /* 0x002fe20000000123 */
[----:B------:R-:W-:Y:S01]  /*1e500*/  FMUL R35, R17, R53 ;  /* 0x0000003511237220 */ /* 0x000fe20000400000 */
[----:B------:R-:W-:Y:S01]  /*1e510*/  FFMA.RM R56, R3, R68, 12582913 ;  /* 0x4b40000103387423 */ /* 0x000fe20000004044 */
[----:B------:R-:W-:Y:S01]  /*1e520*/  FFMA.SAT R53, -R31, R66, 0.5 ;  /* 0x3f0000001f357423 */ /* 0x000fe20000002142 */
[----:B------:R-:W-:Y:S01]  /*1e530*/  FFMA R50, -R27, 1.4426950216293334961, -R50 ;  /* 0x3fb8aa3b1b327823 */ /* 0x000fe20000000932 */
[----:B------:R-:W-:Y:S01]  /*1e540*/  FFMA R35, R16, R52, R35 ;  /* 0x0000003410237223 */ /* 0x000fe20000000023 */
[----:B------:R-:W-:Y:S01]  /*1e550*/  FADD R3, R56, -12583039 ;  /* 0xcb40007f38037421 */ /* 0x000fe20000000000 */
[----:B------:R-:W-:Y:S01]  /*1e560*/  FFMA.RM R57, R53, R68, 12582913 ;  /* 0x4b40000135397423 */ /* 0x000fe20000004044 */
[----:B--2---:R-:W-:Y:S01]  /*1e570*/  FADD R36, R54, -12583039 ;  /* 0xcb40007f36247421 */ /* 0x004fe20000000000 */
[----:B------:R-:W-:Y:S01]  /*1e580*/  FFMA.SAT R63, -R34, R66, 0.5 ;  /* 0x3f000000223f7423 */ /* 0x000fe20000002142 */
[----:B------:R-:W-:Y:S01]  /*1e590*/  FFMA R53, -R30, 1.4426950216293334961, -R3 ;  /* 0x3fb8aa3b1e357823 */ /* 0x000fe20000000903 */
[----:B------:R-:W-:Y:S01]  /*1e5a0*/  FMUL R3, R17, R58 ;  /* 0x0000003a11037220 */ /* 0x000fe20000400000 */
[----:B------:R-:W-:Y:S01]  /*1e5b0*/  FFMA R36, -R29, 1.4426950216293334961, -R36 ;  /* 0x3fb8aa3b1d247823 */ /* 0x000fe20000000924 */
[-C--:B------:R-:W-:Y:S01]  /*1e5c0*/  FFMA.SAT R58, -R32, R66.reuse, 0.5 ;  /* 0x3f000000203a7423 */ /* 0x080fe20000002142 */
[----:B------:R-:W-:Y:S01]  /*1e5d0*/  FFMA.SAT R65, -R35, R66, 0.5 ;  /* 0x3f00000023417423 */ /* 0x000fe20000002142 */
[----:B------:R-:W-:Y:S01]  /*1e5e0*/  FFMA R50, -R27, 1.925963033500011079e-08, R50 ;  /* 0x32a570601b327823 */ /* 0x000fe20000000132 */
[----:B------:R-:W-:Y:S01]  /*1e5f0*/  FFMA R52, -R29, 1.925963033500011079e-08, R36 ;  /* 0x32a570601d347823 */ /* 0x000fe20000000124 */
[----:B------:R-:W-:-:S02]  /*1e600*/  HADD2.F32 R36, -RZ, R7.H1_H1 ;  /* 0x30000007ff247230 */ /* 0x000fc40000004100 */
[-C--:B------:R-:W-:Y:S01]  /*1e610*/  FFMA.RM R64, R63, R68.reuse, 12582913 ;  /* 0x4b4000013f407423 */ /* 0x080fe20000004044 */
[----:B------:R-:W1:Y:S01]  /*1e620*/  MUFU.EX2 R2, R2 ;  /* 0x0000000200027308 */ /* 0x000e620000000800 */
[-C--:B------:R-:W-:Y:S01]  /*1e630*/  FFMA.RM R59, R58, R68.reuse, 12582913 ;  /* 0x4b4000013a3b7423 */ /* 0x080fe20000004044 */
[----:B------:R-:W-:Y:S01]  /*1e640*/  FFMA.RM R62, R60, R68, 12582913 ;  /* 0x4b4000013c3e7423 */ /* 0x000fe20000004044 */
[----:B------:R-:W-:Y:S01]  /*1e650*/  FFMA R36, R16, R36, R3 ;  /* 0x0000002410247223 */ /* 0x000fe20000000003 */
[----:B------:R-:W-:Y:S01]  /*1e660*/  FFMA.RM R65, R65, R68, 12582913 ;  /* 0x4b40000141417423 */ /* 0x000fe20000004044 */
[----:B------:R-:W-:Y:S01]  /*1e670*/  FADD R3, R59, -12583039 ;  /* 0xcb40007f3b037421 */ /* 0x000fe20000000000 */
[----:B------:R-:W-:Y:S01]  /*1e680*/  SHF.L.U32 R44, R44, 0x17, RZ ;  /* 0x000000172c2c7819 */ /* 0x000fe200000006ff */
[----:B------:R-:W-:Y:S01]  /*1e690*/  FFMA.SAT R66, -R36, R66, 0.5 ;  /* 0x3f00000024427423 */ /* 0x000fe20000002142 */
[----:B------:R2:W-:Y:S01]  /*1e6a0*/  MUFU.EX2 R51, R50 ;  /* 0x0000003200337308 */ /* 0x0005e20000000800 */
[----:B------:R-:W-:Y:S01]  /*1e6b0*/  FADD R38, R65, -12583039 ;  /* 0xcb40007f41267421 */ /* 0x000fe20000000000 */
[----:B------:R-:W-:Y:S01]  /*1e6c0*/  FFMA R61, -R32, 1.4426950216293334961, -R3 ;  /* 0x3fb8aa3b203d7823 */ /* 0x000fe20000000903 */
[----:B------:R-:W-:Y:S01]  /*1e6d0*/  FFMA.RM R66, R66, R68, 12582913 ;  /* 0x4b40000142427423 */ /* 0x000fe20000004044 */
[----:B------:R-:W-:Y:S01]  /*1e6e0*/  FFMA R68, R0, R37, 1 ;  /* 0x3f80000000447423 */ /* 0x000fe20000000025 */
[----:B------:R-:W-:Y:S01]  /*1e6f0*/  FADD R37, R64, -12583039 ;  /* 0xcb40007f40257421 */ /* 0x000fe20000000000 */
[----:B------:R-:W-:Y:S01]  /*1e700*/  FFMA R38, -R35, 1.4426950216293334961, -R38 ;  /* 0x3fb8aa3b23267823 */ /* 0x000fe20000000926 */
[----:B------:R-:W-:Y:S01]  /*1e710*/  FADD R39, R66, -12583039 ;  /* 0xcb40007f42277421 */ /* 0x000fe20000000000 */
[----:B------:R3:W5:Y:S01]  /*1e720*/  MUFU.EX2 R55, R52 ;  /* 0x0000003400377308 */ /* 0x0007620000000800 */
[----:B--2---:R-:W-:Y:S01]  /*1e730*/  FADD R50, R57, -12583039 ;  /* 0xcb40007f39327421 */ /* 0x004fe20000000000 */
[----:B------:R-:W-:Y:S01]  /*1e740*/  FFMA R37, -R34, 1.4426950216293334961, -R37 ;  /* 0x3fb8aa3b22257823 */ /* 0x000fe20000000925 */
[----:B------:R-:W-:Y:S01]  /*1e750*/  FFMA R39, -R36, 1.4426950216293334961, -R39 ;  /* 0x3fb8aa3b24277823 */ /* 0x000fe20000000927 */
[----:B----4-:R-:W-:Y:S01]  /*1e760*/  FFMA R70, R40, R41, 1 ;  /* 0x3f80000028467423 */ /* 0x010fe20000000029 */
[----:B------:R-:W-:Y:S01]  /*1e770*/  FFMA R50, -R31, 1.4426950216293334961, -R50 ;  /* 0x3fb8aa3b1f327823 */ /* 0x000fe20000000932 */
[----:B------:R-:W-:Y:S01]  /*1e780*/  FFMA R0, -R34, 1.925963033500011079e-08, R37 ;  /* 0x32a5706022007823 */ /* 0x000fe20000000125 */
[----:B------:R-:W-:Y:S01]  /*1e790*/  SHF.L.U32 R37, R47, 0x17, RZ ;  /* 0x000000172f257819 */ /* 0x000fe200000006ff */
[----:B------:R-:W-:Y:S01]  /*1e7a0*/  FFMA R41, -R35, 1.925963033500011079e-08, R38 ;  /* 0x32a5706023297823 */ /* 0x000fe20000000126 */
[----:B------:R-:W-:Y:S01]  /*1e7b0*/  FFMA R50, -R31, 1.925963033500011079e-08, R50 ;  /* 0x32a570601f327823 */ /* 0x000fe20000000132 */
[----:B---3--:R-:W-:Y:S01]  /*1e7c0*/  FADD R52, R62, -12583039 ;  /* 0xcb40007f3e347421 */ /* 0x008fe20000000000 */
[----:B------:R-:W-:Y:S01]  /*1e7d0*/  FFMA R53, -R30, 1.925963033500011079e-08, R53 ;  /* 0x32a570601e357823 */ /* 0x000fe20000000135 */
[----:B-1----:R-:W-:Y:S01]  /*1e7e0*/  FFMA R37, R37, R2, 1 ;  /* 0x3f80000025257423 */ /* 0x002fe20000000002 */
[----:B------:R1:W-:Y:S01]  /*1e7f0*/  MUFU.EX2 R3, R50 ;  /* 0x0000003200037308 */ /* 0x0003e20000000800 */
[C---:B------:R-:W-:Y:S01]  /*1e800*/  FFMA R52, -R33.reuse, 1.4426950216293334961, -R52 ;  /* 0x3fb8aa3b21347823 */ /* 0x040fe20000000934 */
[----:B------:R-:W-:Y:S01]  /*1e810*/  FFMA R61, -R32, 1.925963033500011079e-08, R61 ;  /* 0x32a57060203d7823 */ /* 0x000fe2000000013d */
[----:B------:R-:W-:Y:S01]  /*1e820*/  FFMA R2, -R36, 1.925963033500011079e-08, R39 ;  /* 0x32a5706024027823 */ /* 0x000fe20000000127 */
[----:B------:R-:W-:Y:S01]  /*1e830*/  FFMA R72, R44, R45, 1 ;  /* 0x3f8000002c487423 */ /* 0x000fe2000000002d */
[----:B------:R-:W-:Y:S01]  /*1e840*/  FFMA R52, -R33, 1.925963033500011079e-08, R52 ;  /* 0x32a5706021347823 */ /* 0x000fe20000000134 */
[----:B------:R-:W-:-:S02]  /*1e850*/  SHF.L.U32 R44, R65, 0x17, RZ ;  /* 0x00000017412c7819 */ /* 0x000fc400000006ff */
[----:B------:R2:W3:Y:S01]  /*1e860*/  MUFU.EX2 R45, R41 ;  /* 0x00000029002d7308 */ /* 0x0004e20000000800 */
[----:B-1----:R-:W-:Y:S02]  /*1e870*/  SHF.L.U32 R50, R42, 0x17, RZ ;  /* 0x000000172a327819 */ /* 0x002fe400000006ff */
[----:B------:R-:W-:Y:S02]  /*1e880*/  IADD3 R42, R68, 0x1800000, RZ ;  /* 0x01800000442a7810 */ /* 0x000fe40007ffe0ff */
[----:B------:R-:W-:Y:S01]  /*1e890*/  SHF.L.U32 R38, R54, 0x17, RZ ;  /* 0x0000001736267819 */ /* 0x000fe200000006ff */
[----:B------:R-:W-:Y:S01]  /*1e8a0*/  FFMA R50, R50, R43, 1 ;  /* 0x3f80000032327423 */ /* 0x000fe2000000002b */
[----:B------:R-:W-:Y:S01]  /*1e8b0*/  LOP3.LUT R42, R42, 0x7f800000, RZ, 0xc0, !PT ;  /* 0x7f8000002a2a7812 */ /* 0x000fe200078ec0ff */
[----:B------:R1:W4:Y:S01]  /*1e8c0*/  MUFU.EX2 R58, R53 ;  /* 0x00000035003a7308 */ /* 0x0003220000000800 */
[----:B------:R-:W-:Y:S01]  /*1e8d0*/  SHF.L.U32 R39, R56, 0x17, RZ ;  /* 0x0000001738277819 */ /* 0x000fe200000006ff */
[----:B-----5:R-:W-:Y:S01]  /*1e8e0*/  FFMA R38, R38, R55, 1 ;  /* 0x3f80000026267423 */ /* 0x020fe20000000037 */
[----:B------:R-:W-:-:S02]  /*1e8f0*/  ISETP.GT.U32.AND P2, PT, R42, 0x1ffffff, PT ;  /* 0x01ffffff2a00780c */ /* 0x000fc40003f44070 */
[----:B------:R-:W-:Y:S02]  /*1e900*/  SHF.L.U32 R40, R57, 0x17, RZ ;  /* 0x0000001739287819 */ /* 0x000fe400000006ff */
[----:B--2---:R-:W-:Y:S01]  /*1e910*/  SHF.L.U32 R41, R59, 0x17, RZ ;  /* 0x000000173b297819 */ /* 0x004fe200000006ff */
[----:B------:R-:W2:Y:S01]  /*1e920*/  MUFU.EX2 R60, R61 ;  /* 0x0000003d003c7308 */ /* 0x000ea20000000800 */
[----:B-1----:R-:W-:Y:S01]  /*1e930*/  SHF.L.U32 R53, R46, 0x17, RZ ;  /* 0x000000172e357819 */ /* 0x002fe200000006ff */
[----:B---3--:R-:W-:Y:S01]  /*1e940*/  FFMA R44, R44, R45, 1 ;  /* 0x3f8000002c2c7423 */ /* 0x008fe2000000002d */
[----:B------:R-:W-:Y:S01]  /*1e950*/  SHF.L.U32 R42, R62, 0x17, RZ ;  /* 0x000000173e2a7819 */ /* 0x000fe200000006ff */
[----:B------:R-:W-:Y:S01]  /*1e960*/  FFMA R40, R40, R3, 1 ;  /* 0x3f80000028287423 */ /* 0x000fe20000000003 */
[----:B------:R-:W-:Y:S01]  /*1e970*/  SHF.L.U32 R43, R64, 0x17, RZ ;  /* 0x00000017402b7819 */ /* 0x000fe200000006ff */
[----:B------:R-:W-:Y:S01]  /*1e980*/  FFMA R53, R53, R48, 1 ;  /* 0x3f80000035357423 */ /* 0x000fe20000000030 */
[----:B------:R-:W-:Y:S01]  /*1e990*/  SHF.L.U32 R66, R66, 0x17, RZ ;  /* 0x0000001742427819 */ /* 0x000fe200000006ff */
[----:B------:R1:W3:Y:S01]  /*1e9a0*/  MUFU.EX2 R63, R52 ;  /* 0x00000034003f7308 */ /* 0x0002e20000000800 */
[----:B----4-:R-:W-:-:S07]  /*1e9b0*/  FFMA R39, R39, R58, 1 ;  /* 0x3f80000027277423 */ /* 0x010fce000000003a */
[----:B------:R-:W4:Y:S01]  /*1e9c0*/  MUFU.EX2 R0, R0 ;  /* 0x0000000000007308 */ /* 0x000f220000000800 */
[----:B-1----:R-:W-:Y:S01]  /*1e9d0*/  SHF.L.U32 R52, R49, 0x17, RZ ;  /* 0x0000001731347819 */ /* 0x002fe200000006ff */
[----:B--2---:R-:W-:-:S04]  /*1e9e0*/  FFMA R41, R41, R60, 1 ;  /* 0x3f80000029297423 */ /* 0x004fc8000000003c */
[----:B------:R-:W-:Y:S02]  /*1e9f0*/  FFMA R52, R52, R51, 1 ;  /* 0x3f80000034347423 */ /* 0x000fe40000000033 */
[----:B------:R-:W1:Y:S01]  /*1ea00*/  MUFU.EX2 R47, R2 ;  /* 0x00000002002f7308 */ /* 0x000e620000000800 */
[----:B---3--:R-:W-:Y:S01]  /*1ea10*/  FFMA R42, R42, R63, 1 ;  /* 0x3f8000002a2a7423 */ /* 0x008fe2000000003f */
[----:B----4-:R-:W-:Y:S01]  /*1ea20*/  FFMA R43, R43, R0, 1 ;  /* 0x3f8000002b2b7423 */ /* 0x010fe20000000000 */
[----:B-1----:R-:W-:Y:S01]  /*1ea30*/  FFMA R45, R66, R47, 1 ;  /* 0x3f800000422d7423 */ /* 0x002fe2000000002f */
[----:B------:R-:W-:Y:S06]  /*1ea40*/  @P2 BRA `(.L_x_638) ;  /* 0x0000000000142947 */ /* 0x000fec0003800000 */
[----:B------:R-:W-:Y:S02]  /*1ea50*/  MOV R0, R68 ;  /* 0x0000004400007202 */ /* 0x000fe40000000f00 */
[----:B------:R-:W-:-:S07]  /*1ea60*/  MOV R2, 0x1ea80 ;  /* 0x0001ea8000027802 */ /* 0x000fce0000000f00 */
[----:B------:R-:W-:Y:S05]  /*1ea70*/  CALL.REL.NOINC `($__internal_0_$__cuda_sm20_rcp_rn_f32_slowpath) ;  /* 0x0000010000f07944 */ /* 0x000fea0003c00000 */
[----:B------:R-:W-:Y:S01]  /*1ea80*/  MOV R47, R0 ;  /* 0x00000000002f7202 */ /* 0x000fe20000000f00 */
[----:B------:R-:W-:Y:S06]  /*1ea90*/  BRA `(.L_x_639) ;  /* 0x0000000000107947 */ /* 0x000fec0003800000 */
.L_x_638:
[----:B------:R-:W1:Y:S02]  /*1eaa0*/  MUFU.RCP R47, R68 ;  /* 0x00000044002f7308 */ /* 0x000e640000001000 */
[----:B-1----:R-:W-:-:S04]  /*1eab0*/  FFMA R0, R68, R47, -1 ;  /* 0xbf80000044007423 */ /* 0x002fc8000000002f */
[----:B------:R-:W-:-:S04]  /*1eac0*/  FADD.FTZ R0, -R0, -RZ ;  /* 0x800000ff00007221 */ /* 0x000fc80000010100 */
[----:B------:R-:W-:-:S07]  /*1ead0*/  FFMA R47, R47, R0, R47 ;  /* 0x000000002f2f7223 */ /* 0x000fce000000002f */
.L_x_639:
[----:B------:R-:W-:Y:S05]  /*1eae0*/  BSYNC B1 ;  /* 0x0000000000017941 */ /* 0x000fea0003800000 */
.L_x_637:
        /* <DEDUP_REMOVED lines=10> */
.L_x_641:
[----:B------:R-:W1:Y:S02]  /*1eb90*/  MUFU.RCP R46, R67 ;  /* 0x00000043002e7308 */ /* 0x000e640000001000 */
[----:B-1----:R-:W-:-:S04]  /*1eba0*/  FFMA R0, R67, R46, -1 ;  /* 0xbf80000043007423 */ /* 0x002fc8000000002e */
[----:B------:R-:W-:-:S04]  /*1ebb0*/  FADD.FTZ R3, -R0, -RZ ;  /* 0x800000ff00037221 */ /* 0x000fc80000010100 */
[----:B------:R-:W-:-:S07]  /*1ebc0*/  FFMA R46, R46, R3, R46 ;  /* 0x000000032e2e7223 */ /* 0x000fce000000002e */
.L_x_642:
[----:B------:R-:W-:Y:S05]  /*1ebd0*/  BSYNC B1 ;  /* 0x0000000000017941 */ /* 0x000fea0003800000 */
.L_x_640:
        /* <DEDUP_REMOVED lines=10> */
.L_x_644:
[----:B------:R-:W1:Y:S02]  /*1ec80*/  MUFU.RCP R49, R70 ;  /* 0x0000004600317308 */ /* 0x000e640000001000 */
[----:B-1----:R-:W-:-:S04]  /*1ec90*/  FFMA R0, R70, R49, -1 ;  /* 0xbf80000046007423 */ /* 0x002fc80000000031 */
[----:B------:R-:W-:-:S04]  /*1eca0*/  FADD.FTZ R0, -R0, -RZ ;  /* 0x800000ff00007221 */ /* 0x000fc80000010100 */
[----:B------:R-:W-:-:S07]  /*1ecb0*/  FFMA R49, R49, R0, R49 ;  /* 0x0000000031317223 */ /* 0x000fce0000000031 */
.L_x_645:
[----:B------:R-:W-:Y:S05]  /*1ecc0*/  BSYNC B1 ;  /* 0x0000000000017941 */ /* 0x000fea0003800000 */
.L_x_643:
        /* <DEDUP_REMOVED lines=10> */
.L_x_647:
[----:B------:R-:W1:Y:S02]  /*1ed70*/  MUFU.RCP R3, R50 ;  /* 0x0000003200037308 */ /* 0x000e640000001000 */
[----:B-1----:R-:W-:-:S04]  /*1ed80*/  FFMA R0, R50, R3, -1 ;  /* 0xbf80000032007423 */ /* 0x002fc80000000003 */
[----:B------:R-:W-:-:S04]  /*1ed90*/  FADD.FTZ R0, -R0, -RZ ;  /* 0x800000ff00007221 */ /* 0x000fc80000010100 */
[----:B------:R-:W-:-:S07]  /*1eda0*/  FFMA R48, R3, R0, R3 ;  /* 0x0000000003307223 */ /* 0x000fce0000000003 */
.L_x_648:
[----:B------:R-:W-:Y:S05]  /*1edb0*/  BSYNC B1 ;  /* 0x0000000000017941 */ /* 0x000fea0003800000 */
.L_x_646:
        /* <DEDUP_REMOVED lines=10> */
.L_x_650:
[----:B------:R-:W1:Y:S02]  /*1ee60*/  MUFU.RCP R51, R72 ;  /* 0x0000004800337308 */ /* 0x000e640000001000 */
[----:B-1----:R-:W-:-:S04]  /*1ee70*/  FFMA R0, R72, R51, -1 ;  /* 0xbf80000048007423 */ /* 0x002fc80000000033 */
[----:B------:R-:W-:-:S04]  /*1ee80*/  FADD.FTZ R0, -R0, -RZ ;  /* 0x800000ff00007221 */ /* 0x000fc80000010100 */
[----:B------:R-:W-:-:S07]  /*1ee90*/  FFMA R51, R51, R0, R51 ;  /* 0x0000000033337223 */ /* 0x000fce0000000033 */
.L_x_651:
[----:B------:R-:W-:Y:S05]  /*1eea0*/  BSYNC B1 ;  /* 0x0000000000017941 */ /* 0x000fea0003800000 */
.L_x_649:
        /* <DEDUP_REMOVED lines=10> */
.L_x_653:
[----:B------:R-:W1:Y:S02]  /*1ef50*/  MUFU.RCP R50, R53 ;  /* 0x0000003500327308 */ /* 0x000e640000001000 */
[----:B-1----:R-:W-:-:S04]  /*1ef60*/  FFMA R0, R53, R50, -1 ;  /* 0xbf80000035007423 */ /* 0x002fc80000000032 */
[----:B------:R-:W-:-:S04]  /*1ef70*/  FADD.FTZ R3, -R0, -RZ ;  /* 0x800000ff00037221 */ /* 0x000fc80000010100 */
[----:B------:R-:W-:-:S07]  /*1ef80*/  FFMA R50, R50, R3, R50 ;  /* 0x0000000332327223 */ /* 0x000fce0000000032 */
.L_x_654:
[----:B------:R-:W-:Y:S05]  /*1ef90*/  BSYNC B1 ;  /* 0x0000000000017941 */ /* 0x000fea0003800000 */
.L_x_652:
        /* <DEDUP_REMOVED lines=10> */
.L_x_656:
[----:B------:R-:W1:Y:S02]  /*1f040*/  MUFU.RCP R0, R37 ;  /* 0x0000002500007308 */ /* 0x000e640000001000 */
[----:B-1----:R-:W-:-:S04]  /*1f050*/  FFMA R2, R37, R0, -1 ;  /* 0xbf80000025027423 */ /* 0x002fc80000000000 */
[----:B------:R-:W-:-:S04]  /*1f060*/  FADD.FTZ R53, -R2, -RZ ;  /* 0x800000ff02357221 */ /* 0x000fc80000010100 */
[----:B------:R-:W-:-:S07]  /*1f070*/  FFMA R53, R0, R53, R0 ;  /* 0x0000003500357223 */ /* 0x000fce0000000000 */
.L_x_657:
[----:B------:R-:W-:Y:S05]  /*1f080*/  BSYNC B1 ;  /* 0x0000000000017941 */ /* 0x000fea0003800000 */
.L_x_655:
        /* <DEDUP_REMOVED lines=10> */
.L_x_659:
[----:B------:R-:W1:Y:S02]  /*1f130*/  MUFU.RCP R3, R52 ;  /* 0x0000003400037308 */ /* 0x000e640000001000 */
[----:B-1----:R-:W-:-:S04]  /*1f140*/  FFMA R0, R52, R3, -1 ;  /* 0xbf80000034007423 */ /* 0x002fc80000000003 */
[----:B------:R-:W-:-:S04]  /*1f150*/  FADD.FTZ R0, -R0, -RZ ;  /* 0x800000ff00007221 */ /* 0x000fc80000010100 */
[----:B------:R-:W-:-:S07]  /*1f160*/  FFMA R54, R3, R0, R3 ;  /* 0x0000000003367223 */ /* 0x000fce0000000003 */
.L_x_660:
[----:B------:R-:W-:Y:S05]  /*1f170*/  BSYNC B1 ;  /* 0x0000000000017941 */ /* 0x000fea0003800000 */
.L_x_658:
        /* <DEDUP_REMOVED lines=10> */
.L_x_662:
[----:B------:R-:W1:Y:S02]  /*1f220*/  MUFU.RCP R3, R38 ;  /* 0x0000002600037308 */ /* 0x000e640000001000 */
[----:B-1----:R-:W-:-:S04]  /*1f230*/  FFMA R0, R38, R3, -1 ;  /* 0xbf80000026007423 */ /* 0x002fc80000000003 */
[----:B------:R-:W-:-:S04]  /*1f240*/  FADD.FTZ R0, -R0, -RZ ;  /* 0x800000ff00007221 */ /* 0x000fc80000010100 */
[----:B------:R-:W-:-:S07]  /*1f250*/  FFMA R52, R3, R0, R3 ;  /* 0x0000000003347223 */ /* 0x000fce0000000003 */
.L_x_663:
[----:B------:R-:W-:Y:S05]  /*1f260*/  BSYNC B1 ;  /* 0x0000000000017941 */ /* 0x000fea0003800000 */
.L_x_661:
        /* <DEDUP_REMOVED lines=10> */
.L_x_665:
[----:B------:R-:W1:Y:S02]  /*1f310*/  MUFU.RCP R0, R39 ;  /* 0x0000002700007308 */ /* 0x000e640000001000 */
[----:B-1----:R-:W-:-:S04]  /*1f320*/  FFMA R2, R39, R0, -1 ;  /* 0xbf80000027027423 */ /* 0x002fc80000000000 */
[----:B------:R-:W-:-:S04]  /*1f330*/  FADD.FTZ R37, -R2, -RZ ;  /* 0x800000ff02257221 */ /* 0x000fc80000010100 */
[----:B------:R-:W-:-:S07]  /*1f340*/  FFMA R37, R0, R37, R0 ;  /* 0x0000002500257223 */ /* 0x000fce0000000000 */
.L_x_666:
[----:B------:R-:W-:Y:S05]  /*1f350*/  BSYNC B1 ;  /* 0x0000000000017941 */ /* 0x000fea0003800000 */
.L_x_664:
        /* <DEDUP_REMOVED lines=10> */
.L_x_668:
[----:B------:R-:W1:Y:S02]  /*1f400*/  MUFU.RCP R3, R40 ;  /* 0x0000002800037308 */ /* 0x000e640000001000 */
[----:B-1----:R-:W-:-:S04]  /*1f410*/  FFMA R0, R40, R3, -1 ;  /* 0xbf80000028007423 */ /* 0x002fc80000000003 */
[----:B------:R-:W-:-:S04]  /*1f420*/  FADD.FTZ R0, -R0, -RZ ;  /* 0x800000ff00007221 */ /* 0x000fc80000010100 */
[----:B------:R-:W-:-:S07]  /*1f430*/  FFMA R38, R3, R0, R3 ;  /* 0x0000000003267223 */ /* 0x000fce0000000003 */
.L_x_669:
[----:B------:R-:W-:Y:S05]  /*1f440*/  BSYNC B1 ;  /* 0x0000000000017941 */ /* 0x000fea0003800000 */
.L_x_667:
        /* <DEDUP_REMOVED lines=10> */
.L_x_671:
[----:B------:R-:W1:Y:S02]  /*1f4f0*/  MUFU.RCP R0, R41 ;  /* 0x0000002900007308 */ /* 0x000e640000001000 */
[----:B-1----:R-:W-:-:S04]  /*1f500*/  FFMA R2, R41, R0, -1 ;  /* 0xbf80000029027423 */ /* 0x002fc80000000000 */
[----:B------:R-:W-:-:S04]  /*1f510*/  FADD.FTZ R39, -R2, -RZ ;  /* 0x800000ff02277221 */ /* 0x000fc80000010100 */
[----:B------:R-:W-:-:S07]  /*1f520*/  FFMA R39, R0, R39, R0 ;  /* 0x0000002700277223 */ /* 0x000fce0000000000 */
.L_x_672:
[----:B------:R-:W-:Y:S05]  /*1f530*/  BSYNC B1 ;  /* 0x0000000000017941 */ /* 0x000fea0003800000 */
.L_x_670:
        /* <DEDUP_REMOVED lines=10> */
.L_x_674:
[----:B------:R-:W1:Y:S02]  /*1f5e0*/  MUFU.RCP R3, R42 ;  /* 0x0000002a00037308 */ /* 0x000e640000001000 */
[----:B-1----:R-:W-:-:S04]  /*1f5f0*/  FFMA R0, R42, R3, -1 ;  /* 0xbf8000002a007423 */ /* 0x002fc80000000003 */
[----:B------:R-:W-:-:S04]  /*1f600*/  FADD.FTZ R0, -R0, -RZ ;  /* 0x800000ff00007221 */ /* 0x000fc80000010100 */
[----:B------:R-:W-:-:S07]  /*1f610*/  FFMA R40, R3, R0, R3 ;  /* 0x0000000003287223 */ /* 0x000fce0000000003 */
.L_x_675:
[----:B------:R-:W-:Y:S05]  /*1f620*/  BSYNC B1 ;  /* 0x0000000000017941 */ /* 0x000fea0003800000 */
.L_x_673:
        /* <DEDUP_REMOVED lines=10> */
.L_x_677:
[----:B------:R-:W1:Y:S02]  /*1f6d0*/  MUFU.RCP R0, R43 ;  /* 0x0000002b00007308 */ /* 0x000e640000001000 */
[----:B-1----:R-:W-:-:S04]  /*1f6e0*/  FFMA R2, R43, R0, -1 ;  /* 0xbf8000002b027423 */ /* 0x002fc80000000000 */
[----:B------:R-:W-:-:S04]  /*1f6f0*/  FADD.FTZ R41, -R2, -RZ ;  /* 0x800000ff02297221 */ /* 0x000fc80000010100 */
[----:B------:R-:W-:-:S07]  /*1f700*/  FFMA R41, R0, R41, R0 ;  /* 0x0000002900297223 */ /* 0x000fce0000000000 */
.L_x_678:
[----:B------:R-:W-:Y:S05]  /*1f710*/  BSYNC B1 ;  /* 0x0000000000017941 */ /* 0x000fea0003800000 */
.L_x_676:
        /* <DEDUP_REMOVED lines=10> */
.L_x_680:
[----:B------:R-:W1:Y:S02]  /*1f7c0*/  MUFU.RCP R3, R44 ;  /* 0x0000002c00037308 */ /* 0x000e640000001000 */
[----:B-1----:R-:W-:-:S04]  /*1f7d0*/  FFMA R0, R44, R3, -1 ;  /* 0xbf8000002c007423 */ /* 0x002fc80000000003 */
[----:B------:R-:W-:-:S04]  /*1f7e0*/  FADD.FTZ R0, -R0, -RZ ;  /* 0x800000ff00007221 */ /* 0x000fc80000010100 */
[----:B------:R-:W-:-:S07]  /*1f7f0*/  FFMA R42, R3, R0, R3 ;  /* 0x00000000032a7223 */ /* 0x000fce0000000003 */
.L_x_681:
[----:B------:R-:W-:Y:S05]  /*1f800*/  BSYNC B1 ;  /* 0x0000000000017941 */ /* 0x000fea0003800000 */
.L_x_679:
        /* <DEDUP_REMOVED lines=9> */
.L_x_683:
[----:B------:R-:W1:Y:S02]  /*1f8a0*/  MUFU.RCP R0, R45 ;  /* 0x0000002d00007308 */ /* 0x000e640000001000 */
[----:B-1----:R-:W-:-:S04]  /*1f8b0*/  FFMA R2, R45, R0, -1 ;  /* 0xbf8000002d027423 */ /* 0x002fc80000000000 */
[----:B------:R-:W-:-:S04]  /*1f8c0*/  FADD.FTZ R3, -R2, -RZ ;  /* 0x800000ff02037221 */ /* 0x000fc80000010100 */
[----:B------:R-:W-:-:S07]  /*1f8d0*/  FFMA R0, R0, R3, R0 ;  /* 0x0000000300007223 */ /* 0x000fce0000000000 */
.L_x_684:
[----:B------:R-:W-:Y:S05]  /*1f8e0*/  BSYNC B1 ;  /* 0x0000000000017941 */ /* 0x000fea0003800000 */
.L_x_682:
        /* <DEDUP_REMOVED lines=45> */
.L_x_686:
[----:B------:R-:W-:Y:S05]  /*1fbc0*/  BSYNC B0 ;  /* 0x0000000000007941 */ /* 0x000fea0003800000 */
.L_x_685:
[----:B------:R-:W-:Y:S06]  /*1fbd0*/  BAR.SYNC.DEFER_BLOCKING 0x1, 0x100 ;  /* 0x0044000000007b1d */ /* 0x000fec0000010000 */
[----:B------:R-:W-:Y:S04]  /*1fbe0*/  BSSY B0, `(.L_x_687) ;  /* 0x000000a000007945 */ /* 0x000fe80003800000 */
[----:B------:R-:W-:Y:S05]  /*1fbf0*/  @P0 BRA `(.L_x_688) ;  /* 0x0000000000200947 */ /* 0x000fea0003800000 */
[----:B------:R-:W-:-:S06]  /*1fc00*/  UISETP.NE.AND UP0, UPT, UR43, 0x3, UPT ;  /* 0x000000032b00788c */ /* 0x000fcc000bf05270 */
[----:B------:R-:W-:-:S13]  /*1fc10*/  PLOP3.LUT P2, PT, PT, PT, UP0, 0x80, 0x0 ;  /* 0x000000000000781c */ /* 0x000fda0003f4f008 */
[----:B------:R-:W-:Y:S05]  /*1fc20*/  @!P2 BRA `(.L_x_689) ;  /* 0x000000000004a947 */ /* 0x000fea0003800000 */
[----:B------:R-:W-:Y:S01]  /*1fc30*/  BPT.TRAP 0x1 ;  /* 0x000000040000795c */ /* 0x000fe20000300000 */
.L_x_689:
[----:B------:R-:W-:-:S04]  /*1fc40*/  ULEA UR4, UR8, UR46, 0x3 ;  /* 0x0000002e08047291 */ /* 0x000fc8000f8e183f */
[----:B------:R-:W-:-:S04]  /*1fc50*/  UIADD3 UR4, UR4, 0x50, URZ ;  /* 0x0000005004047890 */ /* 0x000fc8000fffe03f */
[----:B------:R-:W-:-:S09]  /*1fc60*/  UPRMT UR4, UR47, 0x654, UR4 ;  /* 0x000006542f047896 */ /* 0x000fd20008000004 */
[----:B------:R-:W-:Y:S03]  /*1fc70*/  SYNCS.ARRIVE.TRANS64.RED.A1T0 RZ, [UR4], RZ ;  /* 0x000000ffffff79a7 */ /* 0x000fe60008100404 */
.L_x_688:
[----:B------:R-:W-:Y:S05]  /*1fc80*/  BSYNC B0 ;  /* 0x0000000000007941 */ /* 0x000fea0003800000 */
.L_x_687:
        /* <DEDUP_REMOVED lines=9> */
.L_x_692:
[C---:B------:R-:W-:Y:S01]  /*1fd20*/  LEA R0, R12.reuse, UR46, 0x3 ;  /* 0x0000002e0c007c11 */ /* 0x040fe2000f8e18ff */
[----:B------:R-:W-:Y:S01]  /*1fd30*/  BSSY B1, `(.L_x_693) ;  /* 0x0000006000017945 */ /* 0x000fe20003800000 */
[----:B------:R-:W-:Y:S02]  /*1fd40*/  SHF.L.U32 R3, R13, 0x1f, RZ ;  /* 0x0000001f0d037819 */ /* 0x000fe400000006ff */
[----:B-1----:R-:W-:Y:S02]  /*1fd50*/  @!P1 LEA R21, R12, R15, 0xd ;  /* 0x0000000f0c159211 */ /* 0x002fe400078e68ff */
[----:B------:R-:W1:Y:S02]  /*1fd60*/  SYNCS.PHASECHK.TRANS64.TRYWAIT P2, [R0+URZ+0x30], R3 ;  /* 0x00003003000075a7 */ /* 0x000e64000804017f */
[----:B------:R-:W-:Y:S01]  /*1fd70*/  @!P1 LEA R2, R18, R21, 0x1 ;  /* 0x0000001512029211 */ /* 0x000fe200078e08ff */
[----:B-1----:R-:W-:Y:S06]  /*1fd80*/  @!P2 BRA `(.L_x_694) ;  /* 0x000000e40078a947 */ /* 0x002fec0003800000 */
.L_x_1138:
[----:B------:R-:W-:Y:S05]  /*1fd90*/  BSYNC B1 ;  /* 0x0000000000017941 */ /* 0x000fea0003800000 */
.L_x_693:
        /* <DEDUP_REMOVED lines=8> */
.L_x_691:
[----:B------:R-:W-:Y:S05]  /*1fe20*/  BSYNC B0 ;  /* 0x0000000000007941 */ /* 0x000fea0003800000 */
.L_x_690:
[----:B-1-3--:R-:W-:Y:S02]  /*1fe30*/  HADD2.F32 R22, -RZ, R9.H0_H0 ;  /* 0x20000009ff167230 */ /* 0x00afe40000004100 */
[C---:B------:R-:W-:Y:S01]  /*1fe40*/  FMUL R23, R17.reuse, R106 ;  /* 0x0000006a11177220 */ /* 0x040fe20000400000 */
[----:B------:R-:W-:Y:S01]  /*1fe50*/  MOV R64, 0x3bbb989d ;  /* 0x3bbb989d00407802 */ /* 0x000fe20000000f00 */
[--C-:B------:R-:W-:Y:S02]  /*1fe60*/  HADD2.F32 R0, -RZ, R8.reuse.H1_H1 ;  /* 0x30000008ff007230 */ /* 0x100fe40000004100 */
[C---:B------:R-:W-:Y:S01]  /*1fe70*/  FMUL R21, R17.reuse, R105 ;  /* 0x0000006911157220 */ /* 0x040fe20000400000 */
[----:B------:R-:W-:Y:S01]  /*1fe80*/  FFMA R22, R16, R22, R23 ;  /* 0x0000001610167223 */ /* 0x000fe20000000017 */
[----:B------:R-:W-:Y:S01]  /*1fe90*/  MOV R66, 0x437c0000 ;  /* 0x437c000000427802 */ /* 0x000fe20000000f00 */
[----:B------:R-:W-:Y:S02]  /*1fea0*/  HADD2.F32 R20, -RZ, R8.H0_H0 ;  /* 0x20000008ff147230 */ /* 0x000fe40000004100 */
[----:B------:R-:W-:Y:S01]  /*1feb0*/  FMUL R3, R17, R104 ;  /* 0x0000006811037220 */ /* 0x000fe20000400000 */
[----:B------:R-:W-:Y:S01]  /*1fec0*/  FFMA.SAT R31, -R22, R64, 0.5 ;  /* 0x3f000000161f7423 */ /* 0x000fe20000002140 */
[----:B------:R-:W-:Y:S01]  /*1fed0*/  FFMA R21, R16, R0, R21 ;  /* 0x0000000010157223 */ /* 0x000fe20000000015 */
[----:B------:R-:W-:-:S02]  /*1fee0*/  HADD2.F32 R0, -RZ, R10.H1_H1 ;  /* 0x3000000aff007230 */ /* 0x000fc40000004100 */
[----:B------:R-:W-:Y:S01]  /*1fef0*/  FMUL R25, R17, R109 ;  /* 0x0000006d11197220 */ /* 0x000fe20000400000 */
[----:B------:R-:W-:Y:S01]  /*1ff00*/  FFMA.RM R38, R31, R66, 12582913 ;  /* 0x4b4000011f267423 */ /* 0x000fe20000004042 */
[----:B------:R-:W-:Y:S02]  /*1ff10*/  HADD2.F32 R2, -RZ, R9.H1_H1 ;  /* 0x30000009ff027230 */ /* 0x000fe40000004100 */
[C---:B------:R-:W-:Y:S01]  /*1ff20*/  FFMA R20, R16.reuse, R20, R3 ;  /* 0x0000001410147223 */ /* 0x040fe20000000003 */
[----:B------:R-:W-:Y:S02]  /*1ff30*/  HADD2.F32 R24, -RZ, R10.H0_H0 ;  /* 0x2000000aff187230 */ /* 0x000fe40000004100 */
[C---:B------:R-:W-:Y:S01]  /*1ff40*/  FMUL R107, R17.reuse, R107 ;  /* 0x0000006b116b7220 */ /* 0x040fe20000400000 */
[C---:B------:R-:W-:Y:S01]  /*1ff50*/  FMUL R3, R17.reuse, R108 ;  /* 0x0000006c11037220 */ /* 0x040fe20000400000 */
[----:B------:R-:W-:Y:S02]  /*1ff60*/  HADD2.F32 R26, -RZ, R11.H0_H0 ;  /* 0x2000000bff1a7230 */ /* 0x000fe40000004100 */
[----:B------:R-:W-:Y:S01]  /*1ff70*/  FMUL R27, R17, R110 ;  /* 0x0000006e111b7220 */ /* 0x000fe20000400000 */
[----:B------:R-:W-:Y:S01]  /*1ff80*/  FFMA R25, R16, R0, R25 ;  /* 0x0000000010197223 */ /* 0x000fe20000000019 */
[----:B------:R-:W-:Y:S01]  /*1ff90*/  FADD R33, R38, -12583039 ;  /* 0xcb40007f26217421 */ /* 0x000fe20000000000 */
[----:B----4-:R-:W-:-:S02]  /*1ffa0*/  HADD2.F32 R35, -RZ, R5.H0_H0 ;  /* 0x20000005ff237230 */ /* 0x010fc40000004100 */
[----:B------:R-:W-:Y:S01]  /*1ffb0*/  FMUL R31, R17, R114 ;  /* 0x00000072111f7220 */ /* 0x000fe20000400000 */
[C---:B------:R-:W-:Y:S01]  /*1ffc0*/  FFMA R23, R16.reuse, R2, R107 ;  /* 0x0000000210177223 */ /* 0x040fe2000000006b */
[C---:B------:R-:W-:Y:S01]  /*1ffd0*/  FFMA R24, R16.reuse, R24, R3 ;  /* 0x0000001810187223 */ /* 0x040fe20000000003 */
[----:B------:R-:W-:Y:S01]  /*1ffe0*/  FFMA R26, R16, R26, R27 ;  /* 0x0000001a101a7223 */ /* 0x000fe2000000001b */
[----:B------:R-:W-:Y:S02]  /*1fff0*/  HADD2.F32 R2, -RZ, R11.H1_H1 ;  /* 0x3000000bff027230 */ /* 0x000fe40000004100 */
[----:B------:R-:W-:Y:S01]  /*20000*/  FFMA R33, -R22, 1.4426950216293334961, -R33 ;  /* 0x3fb8aa3b16217823 */ /* 0x000fe20000000921 */
[-C--:B------:R-:W-:Y:S01]  /*20010*/  FFMA.SAT R36, -R25, R64.reuse, 0.5 ;  /* 0x3f00000019247423 */ /* 0x080fe20000002140 */
[----:B------:R-:W-:Y:S01]  /*20020*/  FMUL R27, R17, R111 ;  /* 0x0000006f111b7220 */ /* 0x000fe20000400000 */
[----:B------:R-:W-:Y:S01]  /*20030*/  FFMA R31, R16, R35, R31 ;  /* 0x00000023101f7223 */ /* 0x000fe2000000001f */
[----:B------:R-:W-:Y:S01]  /*20040*/  FFMA.SAT R35, -R24, R64, 0.5 ;  /* 0x3f00000018237423 */ /* 0x000fe20000002140 */
[----:B------:R-:W-:-:S02]  /*20050*/  HADD2.F32 R30, -RZ, R4.H0_H0 ;  /* 0x20000004ff1e7230 */ /* 0x000fc40000004100 */
[----:B------:R-:W-:Y:S01]  /*20060*/  FFMA R33, -R22, 1.925963033500011079e-08, R33 ;  /* 0x32a5706016217823 */ /* 0x000fe20000000121 */
[----:B------:R-:W-:Y:S01]  /*20070*/  FFMA.RM R44, R36, R66, 12582913 ;  /* 0x4b400001242c7423 */ /* 0x000fe20000004042 */
[----:B------:R-:W-:Y:S01]  /*20080*/  FMUL R29, R17, R112 ;  /* 0x00000070111d7220 */ /* 0x000fe20000400000 */
[----:B------:R-:W-:Y:S01]  /*20090*/  FFMA R27, R16, R2, R27 ;  /* 0x00000002101b7223 */ /* 0x000fe2000000001b */
[-C--:B------:R-:W-:Y:S01]  /*200a0*/  FFMA.SAT R2, -R21, R64.reuse, 0.5 ;  /* 0x3f00000015027423 */ /* 0x080fe20000002140 */
[----:B------:R-:W-:Y:S01]  /*200b0*/  FFMA.SAT R43, -R26, R64, 0.5 ;  /* 0x3f0000001a2b7423 */ /* 0x000fe20000002140 */
[----:B------:R-:W-:Y:S01]  /*200c0*/  FFMA.RM R42, R35, R66, 12582913 ;  /* 0x4b400001232a7423 */ /* 0x000fe20000004042 */
[-C--:B------:R-:W-:Y:S01]  /*200d0*/  FFMA.SAT R0, -R20, R64.reuse, 0.5 ;  /* 0x3f00000014007423 */ /* 0x080fe20000002140 */
[----:B------:R-:W-:Y:S01]  /*200e0*/  FFMA.SAT R34, -R23, R64, 0.5 ;  /* 0x3f00000017227423 */ /* 0x000fe20000002140 */
[----:B------:R1:W-:Y:S01]  /*200f0*/  MUFU.EX2 R39, R33 ;  /* 0x0000002100277308 */ /* 0x0003e20000000800 */
[----:B------:R-:W-:-:S02]  /*20100*/  HADD2.F32 R45, -RZ, R6.H0_H0 ;  /* 0x20000006ff2d7230 */ /* 0x000fc40000004100 */
[----:B------:R-:W-:Y:S01]  /*20110*/  FADD R36, R44, -12583039 ;  /* 0xcb40007f2c247421 */ /* 0x000fe20000000000 */
[----:B------:R-:W-:Y:S01]  /*20120*/  FFMA R29, R16, R30, R29 ;  /* 0x0000001e101d7223 */ /* 0x000fe2000000001d */
[-C--:B------:R-:W-:Y:S01]  /*20130*/  FFMA.RM R2, R2, R66.reuse, 12582913 ;  /* 0x4b40000102027423 */ /* 0x080fe20000004042 */
[-C--:B------:R-:W-:Y:S01]  /*20140*/  FFMA.RM R46, R43, R66.reuse, 12582913 ;  /* 0x4b4000012b2e7423 */ /* 0x080fe20000004042 */
[----:B------:R-:W-:Y:S01]  /*20150*/  FADD R35, R42, -12583039 ;  /* 0xcb40007f2a237421 */ /* 0x000fe20000000000 */
[-C--:B------:R-:W-:Y:S01]  /*20160*/  FFMA.RM R0, R0, R66.reuse, 12582913 ;  /* 0x4b40000100007423 */ /* 0x080fe20000004042 */
[----:B------:R-:W-:Y:S01]  /*20170*/  FFMA.RM R40, R34, R66, 12582913 ;  /* 0x4b40000122287423 */ /* 0x000fe20000004042 */
[----:B-1----:R-:W-:Y:S01]  /*20180*/  FMUL R33, R17, R116 ;  /* 0x0000007411217220 */ /* 0x002fe20000400000 */
[----:B------:R-:W-:Y:S01]  /*20190*/  FFMA R36, -R25, 1.4426950216293334961, -R36 ;  /* 0x3fb8aa3b19247823 */ /* 0x000fe20000000924 */
[-C--:B------:R-:W-:Y:S01]  /*201a0*/  FFMA.SAT R49, -R29, R64.reuse, 0.5 ;  /* 0x3f0000001d317423 */ /* 0x080fe20000002140 */
[----:B------:R-:W-:Y:S01]  /*201b0*/  FADD R32, R2, -12583039 ;  /* 0xcb40007f02207421 */ /* 0x000fe20000000000 */
[----:B------:R-:W-:Y:S01]  /*201c0*/  FFMA R33, R16, R45, R33 ;  /* 0x0000002d10217223 */ /* 0x000fe20000000021 */
[----:B------:R-:W-:Y:S01]  /*201d0*/  FFMA.SAT R47, -R27, R64, 0.5 ;  /* 0x3f0000001b2f7423 */ /* 0x000fe20000002140 */
[----:B------:R-:W-:Y:S01]  /*201e0*/  FADD R45, R46, -12583039 ;  /* 0xcb40007f2e2d7421 */ /* 0x000fe20000000000 */
[----:B------:R-:W-:Y:S01]  /*201f0*/  FFMA R35, -R24, 1.4426950216293334961, -R35 ;  /* 0x3fb8aa3b18237823 */ /* 0x000fe20000000923 */
[----:B------:R-:W-:Y:S01]  /*20200*/  FADD R3, R0, -12583039 ;  /* 0xcb40007f00037421 */ /* 0x000fe20000000000 */
[----:B------:R-:W-:Y:S01]  /*20210*/  FADD R34, R40, -12583039 ;  /* 0xcb40007f28227421 */ /* 0x000fe20000000000 */
[----:B------:R-:W-:Y:S01]  /*20220*/  FFMA R36, -R25, 1.925963033500011079e-08, R36 ;  /* 0x32a5706019247823 */ /* 0x000fe20000000124 */
[-C--:B------:R-:W-:Y:S01]  /*20230*/  FFMA.RM R51, R49, R66.reuse, 12582913 ;  /* 0x4b40000131337423 */ /* 0x080fe20000004042 */
[----:B------:R-:W-:Y:S01]  /*20240*/  FFMA R32, -R21, 1.4426950216293334961, -R32 ;  /* 0x3fb8aa3b15207823 */ /* 0x000fe20000000920 */
[----:B------:R-:W-:Y:S01]  /*20250*/  FFMA.RM R48, R47, R66, 12582913 ;  /* 0x4b4000012f307423 */ /* 0x000fe20000004042 */
[----:B------:R-:W-:Y:S01]  /*20260*/  FFMA R35, -R24, 1.925963033500011079e-08, R35 ;  /* 0x32a5706018237823 */ /* 0x000fe20000000123 */
[----:B------:R-:W-:Y:S01]  /*20270*/  FFMA R47, -R26, 1.4426950216293334961, -R45 ;  /* 0x3fb8aa3b1a2f7823 */ /* 0x000fe2000000092d */
[----:B------:R-:W-:Y:S01]  /*20280*/  FFMA R3, -R20, 1.4426950216293334961, -R3 ;  /* 0x3fb8aa3b14037823 */ /* 0x000fe20000000903 */
[----:B------:R-:W-:Y:S01]  /*20290*/  FFMA R34, -R23, 1.4426950216293334961, -R34 ;  /* 0x3fb8aa3b17227823 */ /* 0x000fe20000000922 */
[----:B------:R1:W-:Y:S01]  /*202a0*/  MUFU.EX2 R45, R36 ;  /* 0x00000024002d7308 */ /* 0x0003e20000000800 */
[----:B------:R-:W-:-:S02]  /*202b0*/  HADD2.F32 R30, -RZ, R4.H1_H1 ;  /* 0x30000004ff1e7230 */ /* 0x000fc40000004100 */
[----:B------:R-:W-:Y:S01]  /*202c0*/  FMUL R113, R17, R113 ;  /* 0x0000007111717220 */ /* 0x000fe20000400000 */
[----:B------:R-:W-:Y:S01]  /*202d0*/  FFMA R32, -R21, 1.925963033500011079e-08, R32 ;  /* 0x32a5706015207823 */ /* 0x000fe20000000120 */
[----:B------:R-:W-:Y:S02]  /*202e0*/  HADD2.F32 R41, -RZ, R5.H1_H1 ;  /* 0x30000005ff297230 */ /* 0x000fe40000004100 */
[----:B------:R-:W-:Y:S01]  /*202f0*/  FMUL R115, R17, R115 ;  /* 0x0000007311737220 */ /* 0x000fe20000400000 */
[--C-:B------:R-:W-:Y:S02]  /*20300*/  HADD2.F32 R52, -RZ, R7.reuse.H0_H0 ;  /* 0x20000007ff347230 */ /* 0x100fe40000004100 */
[----:B------:R-:W-:Y:S01]  /*20310*/  FFMA R3, -R20, 1.925963033500011079e-08, R3 ;  /* 0x32a5706014037823 */ /* 0x000fe20000000103 */
[----:B------:R2:W-:Y:S01]  /*20320*/  MUFU.EX2 R43, R35 ;  /* 0x00000023002b7308 */ /* 0x0005e20000000800 */
[----:B-1----:R-:W-:Y:S01]  /*20330*/  FADD R36, R51, -12583039 ;  /* 0xcb40007f33247421 */ /* 0x002fe20000000000 */
[----:B------:R-:W-:Y:S01]  /*20340*/  FFMA R34, -R23, 1.925963033500011079e-08, R34 ;  /* 0x32a5706017227823 */ /* 0x000fe20000000122 */
[----:B------:R-:W-:Y:S01]  /*20350*/  FADD R50, R48, -12583039 ;  /* 0xcb40007f30327421 */ /* 0x000fe20000000000 */
[----:B------:R-:W-:Y:S01]  /*20360*/  FFMA R30, R16, R30, R113 ;  /* 0x0000001e101e7223 */ /* 0x000fe20000000071 */
[----:B------:R-:W-:Y:S01]  /*20370*/  FFMA R36, -R29, 1.4426950216293334961, -R36 ;  /* 0x3fb8aa3b1d247823 */ /* 0x000fe20000000924 */
[----:B------:R-:W-:Y:S01]  /*20380*/  FFMA.SAT R54, -R31, R64, 0.5 ;  /* 0x3f0000001f367423 */ /* 0x000fe20000002140 */
[----:B------:R-:W-:Y:S01]  /*20390*/  FFMA R50, -R27, 1.4426950216293334961, -R50 ;  /* 0x3fb8aa3b1b327823 */ /* 0x000fe20000000932 */
[----:B------:R1:W3:Y:S01]  /*203a0*/  MUFU.EX2 R37, R32 ;  /* 0x0000002000257308 */ /* 0x0002e20000000800 */
[C---:B--2---:R-:W-:Y:S01]  /*203b0*/  FMUL R35, R17.reuse, R118 ;  /* 0x0000007611237220 */ /* 0x044fe20000400000 */
[C---:B------:R-:W-:Y:S01]  /*203c0*/  FMUL R117, R17.reuse, R117 ;  /* 0x0000007511757220 */ /* 0x040fe20000400000 */
[----:B------:R-:W-:Y:S01]  /*203d0*/  FFMA.SAT R49, -R30, R64, 0.5 ;  /* 0x3f0000001e317423 */ /* 0x000fe20000002140 */
[----:B------:R-:W-:Y:S01]  /*203e0*/  FMUL R119, R17, R119 ;  /* 0x0000007711777220 */ /* 0x000fe20000400000 */
[C---:B------:R-:W-:Y:S01]  /*203f0*/  FFMA R35, R16.reuse, R52, R35 ;  /* 0x0000003410237223 */ /* 0x040fe20000000023 */
[----:B------:R-:W-:Y:S01]  /*20400*/  FFMA R52, -R29, 1.925963033500011079e-08, R36 ;  /* 0x32a570601d347823 */ /* 0x000fe20000000124 */
[----:B------:R-:W-:Y:S01]  /*20410*/  HADD2.F32 R36, -RZ, R7.H1_H1 ;  /* 0x30000007ff247230 */ /* 0x000fe20000004100 */
[----:B------:R-:W2:Y:S01]  /*20420*/  MUFU.EX2 R3, R3 ;  /* 0x0000000300037308 */ /* 0x000ea20000000800 */
[----:B-1----:R-:W-:Y:S01]  /*20430*/  FFMA R32, R16, R41, R115 ;  /* 0x0000002910207223 */ /* 0x002fe20000000073 */
[----:B------:R-:W-:Y:S01]  /*20440*/  FFMA R50, -R27, 1.925963033500011079e-08, R50 ;  /* 0x32a570601b327823 */ /* 0x000fe20000000132 */
[-C--:B------:R-:W-:Y:S01]  /*20450*/  FFMA.RM R54, R54, R66.reuse, 12582913 ;  /* 0x4b40000136367423 */ /* 0x080fe20000004042 */
[----:B------:R-:W-:Y:S01]  /*20460*/  FFMA.RM R53, R49, R66, 12582913 ;  /* 0x4b40000131357423 */ /* 0x000fe20000004042 */
[----:B------:R-:W-:Y:S01]  /*20470*/  FFMA.SAT R56, -R32, R64, 0.5 ;  /* 0x3f00000020387423 */ /* 0x000fe20000002140 */
[----:B------:R-:W-:Y:S01]  /*20480*/  FFMA R36, R16, R36, R119 ;  /* 0x0000002410247223 */ /* 0x000fe20000000077 */
[-C--:B------:R-:W-:Y:S01]  /*20490*/  FFMA.SAT R59, -R33, R64.reuse, 0.5 ;  /* 0x3f000000213b7423 */ /* 0x080fe20000002140 */
[----:B------:R1:W4:Y:S01]  /*204a0*/  MUFU.EX2 R41, R34 ;  /* 0x0000002200297308 */ /* 0x0003220000000800 */
[----:B------:R-:W-:Y:S01]  /*204b0*/  FFMA.SAT R63, -R35, R64, 0.5 ;  /* 0x3f000000233f7423 */ /* 0x000fe20000002140 */
[-C--:B------:R-:W-:Y:S01]  /*204c0*/  FFMA.RM R58, R56, R66.reuse, 12582913 ;  /* 0x4b400001383a7423 */ /* 0x080fe20000004042 */
[----:B------:R-:W-:Y:S01]  /*204d0*/  FADD R55, R53, -12583039 ;  /* 0xcb40007f35377421 */ /* 0x000fe20000000000 */
[----:B------:R-:W-:Y:S01]  /*204e0*/  SHF.L.U32 R2, R2, 0x17, RZ ;  /* 0x0000001702027819 */ /* 0x000fe200000006ff */
[----:B------:R-:W-:Y:S01]  /*204f0*/  FFMA.RM R63, R63, R66, 12582913 ;  /* 0x4b4000013f3f7423 */ /* 0x000fe20000004042 */
[----:B------:R-:W-:Y:S01]  /*20500*/  SHF.L.U32 R0, R0, 0x17, RZ ;  /* 0x0000001700007819 */ /* 0x000fe200000006ff */
[----:B------:R-:W-:Y:S01]  /*20510*/  FADD R57, R58, -12583039 ;  /* 0xcb40007f3a397421 */ /* 0x000fe20000000000 */
[----:B------:R5:W-:Y:S01]  /*20520*/  MUFU.EX2 R49, R50 ;  /* 0x0000003200317308 */ /* 0x000be20000000800 */
[----:B-1----:R-:W-:-:S02]  /*20530*/  HADD2.F32 R34, -RZ, R6.H1_H1 ;  /* 0x30000006ff227230 */ /* 0x002fc40000004100 */
[----:B------:R-:W-:Y:S01]  /*20540*/  FFMA R55, -R30, 1.4426950216293334961, -R55 ;  /* 0x3fb8aa3b1e377823 */ /* 0x000fe20000000937 */
[----:B------:R-:W-:Y:S01]  /*20550*/  FFMA.RM R60, R59, R66, 12582913 ;  /* 0x4b4000013b3c7423 */ /* 0x000fe20000004042 */
[----:B------:R-:W-:Y:S01]  /*20560*/  SHF.L.U32 R38, R38, 0x17, RZ ;  /* 0x0000001726267819 */ /* 0x000fe200000006ff */
[----:B---3--:R-:W-:Y:S01]  /*20570*/  FFMA R65, R2, R37, 1 ;  /* 0x3f80000002417423 */ /* 0x008fe20000000025 */
[----:B------:R-:W-:Y:S01]  /*20580*/  FFMA R34, R16, R34, R117 ;  /* 0x0000002210227223 */ /* 0x000fe20000000075 */
[----:B------:R-:W-:Y:S01]  /*20590*/  FFMA R55, -R30, 1.925963033500011079e-08, R55 ;  /* 0x32a570601e377823 */ /* 0x000fe20000000137 */
[----:B------:R-:W-:Y:S01]  /*205a0*/  FFMA R59, -R32, 1.4426950216293334961, -R57 ;  /* 0x3fb8aa3b203b7823 */ /* 0x000fe20000000939 */
[----:B-----5:R-:W-:Y:S01]  /*205b0*/  FADD R50, R54, -12583039 ;  /* 0xcb40007f36327421 */ /* 0x020fe20000000000 */
[-C--:B------:R-:W-:Y:S01]  /*205c0*/  FFMA.SAT R61, -R34, R64.reuse, 0.5 ;  /* 0x3f000000223d7423 */ /* 0x080fe20000002140 */
[----:B------:R-:W-:Y:S01]  /*205d0*/  FFMA.SAT R64, -R36, R64, 0.5 ;  /* 0x3f00000024407423 */ /* 0x000fe20000002140 */
[----:B------:R-:W-:Y:S01]  /*205e0*/  FADD R62, R60, -12583039 ;  /* 0xcb40007f3c3e7421 */ /* 0x000fe20000000000 */
[----:B------:R-:W-:Y:S01]  /*205f0*/  FFMA R56, -R31, 1.4426950216293334961, -R50 ;  /* 0x3fb8aa3b1f387823 */ /* 0x000fe20000000932 */
[-C--:B------:R-:W-:Y:S01]  /*20600*/  FFMA.RM R61, R61, R66.reuse, 12582913 ;  /* 0x4b4000013d3d7423 */ /* 0x080fe20000004042 */
[----:B------:R-:W-:Y:S01]  /*20610*/  FFMA.RM R64, R64, R66, 12582913 ;  /* 0x4b40000140407423 */ /* 0x000fe20000004042 */
[----:B--2---:R-:W-:Y:S01]  /*20620*/  FFMA R66, R0, R3, 1 ;  /* 0x3f80000000427423 */ /* 0x004fe20000000003 */
[----:B------:R-:W-:Y:S01]  /*20630*/  FFMA R56, -R31, 1.925963033500011079e-08, R56 ;  /* 0x32a570601f387823 */ /* 0x000fe20000000138 */
[----:B------:R-:W-:Y:S01]  /*20640*/  FADD R0, R63, -12583039 ;  /* 0xcb40007f3f007421 */ /* 0x000fe20000000000 */
[----:B------:R-:W-:Y:S01]  /*20650*/  FADD R37, R64, -12583039 ;  /* 0xcb40007f40257421 */ /* 0x000fe20000000000 */
[----:B------:R-:W-:Y:S01]  /*20660*/  FADD R3, R61, -12583039 ;  /* 0xcb40007f3d037421 */ /* 0x000fe20000000000 */
[----:B------:R1:W-:Y:S01]  /*20670*/  MUFU.EX2 R57, R56 ;  /* 0x0000003800397308 */ /* 0x0003e20000000800 */
[----:B------:R-:W-:Y:S01]  /*20680*/  FFMA R2, -R35, 1.4426950216293334961, -R0 ;  /* 0x3fb8aa3b23027823 */ /* 0x000fe20000000900 */
[----:B------:R-:W-:Y:S01]  /*20690*/  FFMA R62, -R33, 1.4426950216293334961, -R62 ;  /* 0x3fb8aa3b213e7823 */ /* 0x000fe2000000093e */
[----:B------:R-:W-:Y:S01]  /*206a0*/  FFMA R47, -R26, 1.925963033500011079e-08, R47 ;  /* 0x32a570601a2f7823 */ /* 0x000fe2000000012f */
[----:B------:R-:W-:Y:S01]  /*206b0*/  FFMA R59, -R32, 1.925963033500011079e-08, R59 ;  /* 0x32a57060203b7823 */ /* 0x000fe2000000013b */
[----:B------:R-:W-:Y:S01]  /*206c0*/  FFMA R2, -R35, 1.925963033500011079e-08, R2 ;  /* 0x32a5706023027823 */ /* 0x000fe20000000102 */
[----:B------:R-:W-:Y:S01]  /*206d0*/  FFMA R62, -R33, 1.925963033500011079e-08, R62 ;  /* 0x32a57060213e7823 */ /* 0x000fe2000000013e */
[----:B------:R-:W-:Y:S01]  /*206e0*/  SHF.L.U32 R40, R40, 0x17, RZ ;  /* 0x0000001728287819 */ /* 0x000fe200000006ff */
[----:B------:R2:W-:Y:S01]  /*206f0*/  MUFU.EX2 R50, R55 ;  /* 0x0000003700327308 */ /* 0x0005e20000000800 */
[----:B-1----:R-:W-:Y:S01]  /*20700*/  FFMA R56, R38, R39, 1 ;  /* 0x3f80000026387423 */ /* 0x002fe20000000027 */
[----:B------:R-:W-:Y:S01]  /*20710*/  FFMA R39, -R36, 1.4426950216293334961, -R37 ;  /* 0x3fb8aa3b24277823 */ /* 0x000fe20000000925 */
[----:B------:R-:W-:Y:S01]  /*20720*/  IADD3 R38, R66, 0x1800000, RZ ;  /* 0x0180000042267810 */ /* 0x000fe20007ffe0ff */
[----:B----4-:R-:W-:Y:S01]  /*20730*/  FFMA R67, R40, R41, 1 ;  /* 0x3f80000028437423 */ /* 0x010fe20000000029 */
[----:B------:R-:W-:Y:S01]  /*20740*/  SHF.L.U32 R42, R42, 0x17, RZ ;  /* 0x000000172a2a7819 */ /* 0x000fe200000006ff */
[----:B------:R-:W-:Y:S01]  /*20750*/  FFMA R39, -R36, 1.925963033500011079e-08, R39 ;  /* 0x32a5706024277823 */ /* 0x000fe20000000127 */
[----:B------:R-:W-:Y:S01]  /*20760*/  LOP3.LUT R38, R38, 0x7f800000, RZ, 0xc0, !PT ;  /* 0x7f80000026267812 */ /* 0x000fe200078ec0ff */
[----:B------:R-:W1:Y:S01]  /*20770*/  MUFU.EX2 R52, R52 ;  /* 0x0000003400347308 */ /* 0x000e620000000800 */
[----:B--2---:R-:W-:Y:S01]  /*20780*/  FFMA R55, -R34, 1.4426950216293334961, -R3 ;  /* 0x3fb8aa3b22377823 */ /* 0x004fe20000000903 */
[----:B------:R-:W-:Y:S01]  /*20790*/  SHF.L.U32 R51, R51, 0x17, RZ ;  /* 0x0000001733337819 */ /* 0x000fe200000006ff */
[----:B------:R-:W-:Y:S01]  /*207a0*/  BSSY B1, `(.L_x_695) ;  /* 0x0000029000017945 */ /* 0x000fe20003800000 */
[----:B------:R-:W-:Y:S01]  /*207b0*/  ISETP.GT.U32.AND P2, PT, R38, 0x1ffffff, PT ;  /* 0x01ffffff2600780c */ /* 0x000fe20003f44070 */
[----:B------:R-:W-:Y:S01]  /*207c0*/  FFMA R55, -R34, 1.925963033500011079e-08, R55 ;  /* 0x32a5706022377823 */ /* 0x000fe20000000137 */
[----:B------:R-:W-:-:S02]  /*207d0*/  SHF.L.U32 R38, R63, 0x17, RZ ;  /* 0x000000173f267819 */ /* 0x000fc400000006ff */
[----:B------:R-:W2:Y:S01]  /*207e0*/  MUFU.EX2 R37, R2 ;  /* 0x0000000200257308 */ /* 0x000ea20000000800 */
[----:B------:R-:W-:Y:S02]  /*207f0*/  SHF.L.U32 R44, R44, 0x17, RZ ;  /* 0x000000172c2c7819 */ /* 0x000fe400000006ff */
[----:B------:R-:W-:Y:S02]  /*20800*/  SHF.L.U32 R46, R46, 0x17, RZ ;  /* 0x000000172e2e7819 */ /* 0x000fe400000006ff */
[----:B------:R-:W-:Y:S01]  /*20810*/  SHF.L.U32 R48, R48, 0x17, RZ ;  /* 0x0000001730307819 */ /* 0x000fe200000006ff */
[----:B------:R-:W-:Y:S01]  /*20820*/  FFMA R69, R44, R45, 1 ;  /* 0x3f8000002c457423 */ /* 0x000fe2000000002d */
[----:B------:R-:W-:Y:S01]  /*20830*/  SHF.L.U32 R53, R53, 0x17, RZ ;  /* 0x0000001735357819 */ /* 0x000fe200000006ff */
[----:B------:R-:W3:Y:S01]  /*20840*/  MUFU.EX2 R47, R47 ;  /* 0x0000002f002f7308 */ /* 0x000ee20000000800 */
[----:B------:R-:W-:Y:S01]  /*20850*/  SHF.L.U32 R54, R54, 0x17, RZ ;  /* 0x0000001736367819 */ /* 0x000fe200000006ff */
[----:B-1----:R-:W-:Y:S01]  /*20860*/  FFMA R51, R51, R52, 1 ;  /* 0x3f80000033337423 */ /* 0x002fe20000000034 */
[----:B------:R-:W-:Y:S01]  /*20870*/  SHF.L.U32 R58, R58, 0x17, RZ ;  /* 0x000000173a3a7819 */ /* 0x000fe200000006ff */
[----:B------:R-:W-:Y:S01]  /*20880*/  FFMA R49, R48, R49, 1 ;  /* 0x3f80000030317423 */ /* 0x000fe20000000031 */
[----:B------:R-:W-:Y:S01]  /*20890*/  SHF.L.U32 R41, R61, 0x17, RZ ;  /* 0x000000173d297819 */ /* 0x000fe200000006ff */
[----:B------:R-:W-:Y:S01]  /*208a0*/  FFMA R52, R53, R50, 1 ;  /* 0x3f80000035347423 */ /* 0x000fe20000000032 */
[----:B------:R-:W-:Y:S01]  /*208b0*/  SHF.L.U32 R64, R64, 0x17, RZ ;  /* 0x0000001740407819 */ /* 0x000fe200000006ff */
[----:B------:R-:W1:Y:S01]  /*208c0*/  MUFU.EX2 R59, R59 ;  /* 0x0000003b003b7308 */ /* 0x000e620000000800 */
[----:B--2---:R-:W-:Y:S01]  /*208d0*/  FFMA R38, R38, R37, 1 ;  /* 0x3f80000026267423 */ /* 0x004fe20000000025 */
[----:B------:R-:W-:-:S06]  /*208e0*/  FFMA R57, R54, R57, 1 ;  /* 0x3f80000036397423 */ /* 0x000fcc0000000039 */
[----:B------:R2:W4:Y:S01]  /*208f0*/  MUFU.EX2 R3, R62 ;  /* 0x0000003e00037308 */ /* 0x0005220000000800 */
[----:B---3--:R-:W-:-:S07]  /*20900*/  FFMA R68, R46, R47, 1 ;  /* 0x3f8000002e447423 */ /* 0x008fce000000002f */
[----:B------:R-:W3:Y:S01]  /*20910*/  MUFU.EX2 R0, R55 ;  /* 0x0000003700007308 */ /* 0x000ee20000000800 */
[----:B--2---:R-:W-:Y:S01]  /*20920*/  FFMA R62, R42, R43, 1 ;  /* 0x3f8000002a3e7423 */ /* 0x004fe2000000002b */
[----:B------:R-:W-:Y:S01]  /*20930*/  SHF.L.U32 R42, R60, 0x17, RZ ;  /* 0x000000173c2a7819 */ /* 0x000fe200000006ff */
[----:B-1----:R-:W-:-:S05]  /*20940*/  FFMA R58, R58, R59, 1 ;  /* 0x3f8000003a3a7423 */ /* 0x002fca000000003b */
[----:B------:R-:W1:Y:S01]  /*20950*/  MUFU.EX2 R39, R39 ;  /* 0x0000002700277308 */ /* 0x000e620000000800 */
[----:B----4-:R-:W-:Y:S01]  /*20960*/  FFMA R42, R42, R3, 1 ;  /* 0x3f8000002a2a7423 */ /* 0x010fe20000000003 */
[----:B---3--:R-:W-:Y:S01]  /*20970*/  FFMA R41, R41, R0, 1 ;  /* 0x3f80000029297423 */ /* 0x008fe20000000000 */
[----:B-1----:R-:W-:Y:S01]  /*20980*/  FFMA R37, R64, R39, 1 ;  /* 0x3f80000040257423 */ /* 0x002fe20000000027 */
[----:B------:R-:W-:Y:S06]  /*20990*/  @P2 BRA `(.L_x_696) ;  /* 0x0000000000142947 */ /* 0x000fec0003800000 */
[----:B------:R-:W-:Y:S02]  /*209a0*/  MOV R0, R66 ;  /* 0x0000004200007202 */ /* 0x000fe40000000f00 */
[----:B------:R-:W-:-:S07]  /*209b0*/  MOV R2, 0x209d0 ;  /* 0x000209d000027802 */ /* 0x000fce0000000f00 */
[----:B------:R-:W-:Y:S05]  /*209c0*/  CALL.REL.NOINC `($__internal_0_$__cuda_sm20_rcp_rn_f32_slowpath) ;  /* 0x000000e4001c7944 */ /* 0x000fea0003c00000 */
[----:B------:R-:W-:Y:S01]  /*209d0*/  MOV R39, R0 ;  /* 0x0000000000277202 */ /* 0x000fe20000000f00 */
[----:B------:R-:W-:Y:S06]  /*209e0*/  BRA `(.L_x_697) ;  /* 0x0000000000107947 */ /* 0x000fec0003800000 */
.L_x_696:
[----:B------:R-:W1:Y:S02]  /*209f0*/  MUFU.RCP R39, R66 ;  /* 0x0000004200277308 */ /* 0x000e640000001000 */
[----:B-1----:R-:W-:-:S04]  /*20a00*/  FFMA R0, R66, R39, -1 ;  /* 0xbf80000042007423 */ /* 0x002fc80000000027 */
[----:B------:R-:W-:-:S04]  /*20a10*/  FADD.FTZ R0, -R0, -RZ ;  /* 0x800000ff00007221 */ /* 0x000fc80000010100 */
[----:B------:R-:W-:-:S07]  /*20a20*/  FFMA R39, R39, R0, R39 ;  /* 0x0000000027277223 */ /* 0x000fce0000000027 */
.L_x_697:
[----:B------:R-:W-:Y:S05]  /*20a30*/  BSYNC B1 ;  /* 0x0000000000017941 */ /* 0x000fea0003800000 */
.L_x_695:
        /* <DEDUP_REMOVED lines=10> */
.L_x_699:
[----:B------:R-:W1:Y:S02]  /*20ae0*/  MUFU.RCP R40, R65 ;  /* 0x0000004100287308 */ /* 0x000e640000001000 */
[----:B-1----:R-:W-:-:S04]  /*20af0*/  FFMA R0, R65, R40, -1 ;  /* 0xbf80000041007423 */ /* 0x002fc80000000028 */
[----:B------:R-:W-:-:S04]  /*20b00*/  FADD.FTZ R3, -R0, -RZ ;  /* 0x800000ff00037221 */ /* 0x000fc80000010100 */
[----:B------:R-:W-:-:S07]  /*20b10*/  FFMA R40, R40, R3, R40 ;  /* 0x0000000328287223 */ /* 0x000fce0000000028 */
.L_x_700:
[----:B------:R-:W-:Y:S05]  /*20b20*/  BSYNC B1 ;  /* 0x0000000000017941 */ /* 0x000fea0003800000 */
.L_x_698:
        /* <DEDUP_REMOVED lines=10> */
.L_x_702:
[----:B------:R-:W1:Y:S02]  /*20bd0*/  MUFU.RCP R43, R56 ;  /* 0x00000038002b7308 */ /* 0x000e640000001000 */
[----:B-1----:R-:W-:-:S04]  /*20be0*/  FFMA R0, R56, R43, -1 ;  /* 0xbf80000038007423 */ /* 0x002fc8000000002b */
[----:B------:R-:W-:-:S04]  /*20bf0*/  FADD.FTZ R0, -R0, -RZ ;  /* 0x800000ff00007221 */ /* 0x000fc80000010100 */
[----:B------:R-:W-:-:S07]  /*20c00*/  FFMA R43, R43, R0, R43 ;  /* 0x000000002b2b7223 */ /* 0x000fce000000002b */
.L_x_703:
[----:B------:R-:W-:Y:S05]  /*20c10*/  BSYNC B1 ;  /* 0x0000000000017941 */ /* 0x000fea0003800000 */
.L_x_701:
        /* <DEDUP_REMOVED lines=10> */
.L_x_705:
[----:B------:R-:W1:Y:S02]  /*20cc0*/  MUFU.RCP R44, R67 ;  /* 0x00000043002c7308 */ /* 0x000e640000001000 */
[----:B-1----:R-:W-:-:S04]  /*20cd0*/  FFMA R0, R67, R44, -1 ;  /* 0xbf80000043007423 */ /* 0x002fc8000000002c */
[----:B------:R-:W-:-:S04]  /*20ce0*/  FADD.FTZ R3, -R0, -RZ ;  /* 0x800000ff00037221 */ /* 0x000fc80000010100 */
[----:B------:R-:W-:-:S07]  /*20cf0*/  FFMA R44, R44, R3, R44 ;  /* 0x000000032c2c7223 */ /* 0x000fce000000002c */
.L_x_706:
[----:B------:R-:W-:Y:S05]  /*20d00*/  BSYNC B1 ;  /* 0x0000000000017941 */ /* 0x000fea0003800000 */
.L_x_704:
        /* <DEDUP_REMOVED lines=10> */
.L_x_708:
[----:B------:R-:W1:Y:S02]  /*20db0*/  MUFU.RCP R45, R62 ;  /* 0x0000003e002d7308 */ /* 0x000e640000001000 */
[----:B-1----:R-:W-:-:S04]  /*20dc0*/  FFMA R0, R62, R45, -1 ;  /* 0xbf8000003e007423 */ /* 0x002fc8000000002d */
[----:B------:R-:W-:-:S04]  /*20dd0*/  FADD.FTZ R0, -R0, -RZ ;  /* 0x800000ff00007221 */ /* 0x000fc80000010100 */
[----:B------:R-:W-:-:S07]  /*20de0*/  FFMA R45, R45, R0, R45 ;  /* 0x000000002d2d7223 */ /* 0x000fce000000002d */
.L_x_709:
[----:B------:R-:W-:Y:S05]  /*20df0*/  BSYNC B1 ;  /* 0x0000000000017941 */ /* 0x000fea0003800000 */
.L_x_707:
        /* <DEDUP_REMOVED lines=10> */
.L_x_711:
[----:B------:R-:W1:Y:S02]  /*20ea0*/  MUFU.RCP R46, R69 ;  /* 0x00000045002e7308 */ /* 0x000e640000001000 */
[----:B-1----:R-:W-:-:S04]  /*20eb0*/  FFMA R0, R69, R46, -1 ;  /* 0xbf80000045007423 */ /* 0x002fc8000000002e */
[----:B------:R-:W-:-:S04]  /*20ec0*/  FADD.FTZ R3, -R0, -RZ ;  /* 0x800000ff00037221 */ /* 0x000fc80000010100 */
[----:B------:R-:W-:-:S07]  /*20ed0*/  FFMA R46, R46, R3, R46 ;  /* 0x000000032e2e7223 */ /* 0x000fce000000002e */
.L_x_712:
[----:B------:R-:W-:Y:S05]  /*20ee0*/  BSYNC B1 ;  /* 0x0000000000017941 */ /* 0x000fea0003800000 */
.L_x_710:
        /* <DEDUP_REMOVED lines=10> */
.L_x_714:
[----:B------:R-:W1:Y:S02]  /*20f90*/  MUFU.RCP R47, R68 ;  /* 0x00000044002f7308 */ /* 0x000e640000001000 */
[----:B-1----:R-:W-:-:S04]  /*20fa0*/  FFMA R0, R68, R47, -1 ;  /* 0xbf80000044007423 */ /* 0x002fc8000000002f */
[----:B------:R-:W-:-:S04]  /*20fb0*/  FADD.FTZ R0, -R0, -RZ ;  /* 0x800000ff00007221 */ /* 0x000fc80000010100 */
[----:B------:R-:W-:-:S07]  /*20fc0*/  FFMA R47, R47, R0, R47 ;  /* 0x000000002f2f7223 */ /* 0x000fce000000002f */
.L_x_715:
[----:B------:R-:W-:Y:S05]  /*20fd0*/  BSYNC B1 ;  /* 0x0000000000017941 */ /* 0x000fea0003800000 */
.L_x_713:
        /* <DEDUP_REMOVED lines=10> */
.L_x_717:
[----:B------:R-:W1:Y:S02]  /*21080*/  MUFU.RCP R48, R49 ;  /* 0x0000003100307308 */ /* 0x000e640000001000 */
[----:B-1----:R-:W-:-:S04]  /*21090*/  FFMA R0, R49, R48, -1 ;  /* 0xbf80000031007423 */ /* 0x002fc80000000030 */
[----:B------:R-:W-:-:S04]  /*210a0*/  FADD.FTZ R3, -R0, -RZ ;  /* 0x800000ff00037221 */ /* 0x000fc80000010100 */
[----:B------:R-:W-:-:S07]  /*210b0*/  FFMA R48, R48, R3, R48 ;  /* 0x0000000330307223 */ /* 0x000fce0000000030 */
.L_x_718:
[----:B------:R-:W-:Y:S05]  /*210c0*/  BSYNC B1 ;  /* 0x0000000000017941 */ /* 0x000fea0003800000 */
.L_x_716:
        /* <DEDUP_REMOVED lines=10> */
.L_x_720:
[----:B------:R-:W1:Y:S02]  /*21170*/  MUFU.RCP R50, R51 ;  /* 0x0000003300327308 */ /* 0x000e640000001000 */
[----:B-1----:R-:W-:-:S04]  /*21180*/  FFMA R0, R51, R50, -1 ;  /* 0xbf80000033007423 */ /* 0x002fc80000000032 */
[----:B------:R-:W-:-:S04]  /*21190*/  FADD.FTZ R3, -R0, -RZ ;  /* 0x800000ff00037221 */ /* 0x000fc80000010100 */
[----:B------:R-:W-:-:S07]  /*211a0*/  FFMA R50, R50, R3, R50 ;  /* 0x0000000332327223 */ /* 0x000fce0000000032 */
.L_x_721:
[----:B------:R-:W-:Y:S05]  /*211b0*/  BSYNC B1 ;  /* 0x0000000000017941 */ /* 0x000fea0003800000 */
.L_x_719:
        /* <DEDUP_REMOVED lines=10> */
.L_x_723:
[----:B------:R-:W1:Y:S02]  /*21260*/  MUFU.RCP R49, R52 ;  /* 0x0000003400317308 */ /* 0x000e640000001000 */
[----:B-1----:R-:W-:-:S04]  /*21270*/  FFMA R0, R52, R49, -1 ;  /* 0xbf80000034007423 */ /* 0x002fc80000000031 */
[----:B------:R-:W-:-:S04]  /*21280*/  FADD.FTZ R0, -R0, -RZ ;  /* 0x800000ff00007221 */ /* 0x000fc80000010100 */
[----:B------:R-:W-:-:S07]  /*21290*/  FFMA R49, R49, R0, R49 ;  /* 0x0000000031317223 */ /* 0x000fce0000000031 */
.L_x_724:
[----:B------:R-:W-:Y:S05]  /*212a0*/  BSYNC B1 ;  /* 0x0000000000017941 */ /* 0x000fea0003800000 */
.L_x_722:
        /* <DEDUP_REMOVED lines=10> */
.L_x_726:
[----:B------:R-:W1:Y:S02]  /*21350*/  MUFU.RCP R52, R57 ;  /* 0x0000003900347308 */ /* 0x000e640000001000 */
[----:B-1----:R-:W-:-:S04]  /*21360*/  FFMA R0, R57, R52, -1 ;  /* 0xbf80000039007423 */ /* 0x002fc80000000034 */
[----:B------:R-:W-:-:S04]  /*21370*/  FADD.FTZ R3, -R0, -RZ ;  /* 0x800000ff00037221 */ /* 0x000fc80000010100 */
[----:B------:R-:W-:-:S07]  /*21380*/  FFMA R52, R52, R3, R52 ;  /* 0x0000000334347223 */ /* 0x000fce0000000034 */
.L_x_727:
[----:B------:R-:W-:Y:S05]  /*21390*/  BSYNC B1 ;  /* 0x0000000000017941 */ /* 0x000fea0003800000 */
.L_x_725:
        /* <DEDUP_REMOVED lines=10> */
.L_x_729:
[----:B------:R-:W1:Y:S02]  /*21440*/  MUFU.RCP R51, R58 ;  /* 0x0000003a00337308 */ /* 0x000e640000001000 */
[----:B-1----:R-:W-:-:S04]  /*21450*/  FFMA R0, R58, R51, -1 ;  /* 0xbf8000003a007423 */ /* 0x002fc80000000033 */
[----:B------:R-:W-:-:S04]  /*21460*/  FADD.FTZ R0, -R0, -RZ ;  /* 0x800000ff00007221 */ /* 0x000fc80000010100 */
[----:B------:R-:W-:-:S07]  /*21470*/  FFMA R51, R51, R0, R51 ;  /* 0x0000000033337223 */ /* 0x000fce0000000033 */
.L_x_730:
[----:B------:R-:W-:Y:S05]  /*21480*/  BSYNC B1 ;  /* 0x0000000000017941 */ /* 0x000fea0003800000 */
.L_x_728:
        /* <DEDUP_REMOVED lines=10> */
.L_x_732:
[----:B------:R-:W1:Y:S02]  /*21530*/  MUFU.RCP R3, R42 ;  /* 0x0000002a00037308 */ /* 0x000e640000001000 */
[----:B-1----:R-:W-:-:S04]  /*21540*/  FFMA R0, R42, R3, -1 ;  /* 0xbf8000002a007423 */ /* 0x002fc80000000003 */
[----:B------:R-:W-:-:S04]  /*21550*/  FADD.FTZ R0, -R0, -RZ ;  /* 0x800000ff00007221 */ /* 0x000fc80000010100 */
[----:B------:R-:W-:-:S07]  /*21560*/  FFMA R54, R3, R0, R3 ;  /* 0x0000000003367223 */ /* 0x000fce0000000003 */
.L_x_733:
[----:B------:R-:W-:Y:S05]  /*21570*/  BSYNC B1 ;  /* 0x0000000000017941 */ /* 0x000fea0003800000 */
.L_x_731:
        /* <DEDUP_REMOVED lines=10> */
.L_x_735:
[----:B------:R-:W1:Y:S02]  /*21620*/  MUFU.RCP R0, R41 ;  /* 0x0000002900007308 */ /* 0x000e640000001000 */
[----:B-1----:R-:W-:-:S04]  /*21630*/  FFMA R2, R41, R0, -1 ;  /* 0xbf80000029027423 */ /* 0x002fc80000000000 */
[----:B------:R-:W-:-:S04]  /*21640*/  FADD.FTZ R53, -R2, -RZ ;  /* 0x800000ff02357221 */ /* 0x000fc80000010100 */
[----:B------:R-:W-:-:S07]  /*21650*/  FFMA R53, R0, R53, R0 ;  /* 0x0000003500357223 */ /* 0x000fce0000000000 */
.L_x_736:
[----:B------:R-:W-:Y:S05]  /*21660*/  BSYNC B1 ;  /* 0x0000000000017941 */ /* 0x000fea0003800000 */
.L_x_734:
        /* <DEDUP_REMOVED lines=10> */
.L_x_738:
[----:B------:R-:W1:Y:S02]  /*21710*/  MUFU.RCP R3, R38 ;  /* 0x0000002600037308 */ /* 0x000e640000001000 */
[----:B-1----:R-:W-:-:S04]  /*21720*/  FFMA R0, R38, R3, -1 ;  /* 0xbf80000026007423 */ /* 0x002fc80000000003 */
[----:B------:R-:W-:-:S04]  /*21730*/  FADD.FTZ R0, -R0, -RZ ;  /* 0x800000ff00007221 */ /* 0x000fc80000010100 */
[----:B------:R-:W-:-:S07]  /*21740*/  FFMA R42, R3, R0, R3 ;  /* 0x00000000032a7223 */ /* 0x000fce0000000003 */
.L_x_739:
[----:B------:R-:W-:Y:S05]  /*21750*/  BSYNC B1 ;  /* 0x0000000000017941 */ /* 0x000fea0003800000 */
.L_x_737:
        /* <DEDUP_REMOVED lines=9> */
.L_x_741:
[----:B------:R-:W1:Y:S02]  /*217f0*/  MUFU.RCP R0, R37 ;  /* 0x0000002500007308 */ /* 0x000e640000001000 */
[----:B-1----:R-:W-:-:S04]  /*21800*/  FFMA R2, R37, R0, -1 ;  /* 0xbf80000025027423 */ /* 0x002fc80000000000 */
[----:B------:R-:W-:-:S04]  /*21810*/  FADD.FTZ R3, -R2, -RZ ;  /* 0x800000ff02037221 */ /* 0x000fc80000010100 */
[----:B------:R-:W-:-:S07]  /*21820*/  FFMA R0, R0, R3, R0 ;  /* 0x0000000300007223 */ /* 0x000fce0000000000 */
.L_x_742:
[----:B------:R-:W-:Y:S05]  /*21830*/  BSYNC B1 ;  /* 0x0000000000017941 */ /* 0x000fea0003800000 */
.L_x_740:
        /* <DEDUP_REMOVED lines=45> */
.L_x_744:
[----:B------:R-:W-:Y:S05]  /*21b10*/  BSYNC B0 ;  /* 0x0000000000007941 */ /* 0x000fea0003800000 */
.L_x_743:
[----:B------:R-:W-:Y:S06]  /*21b20*/  BAR.SYNC.DEFER_BLOCKING 0x1, 0x100 ;  /* 0x0044000000007b1d */ /* 0x000fec0000010000 */
[----:B------:R-:W-:Y:S04]  /*21b30*/  BSSY B0, `(.L_x_745) ;  /* 0x000000a000007945 */ /* 0x000fe80003800000 */
[----:B------:R-:W-:Y:S05]  /*21b40*/  @P0 BRA `(.L_x_746) ;  /* 0x0000000000200947 */ /* 0x000fea0003800000 */
[----:B------:R-:W-:-:S06]  /*21b50*/  UISETP.NE.AND UP0, UPT, UR43, 0x3, UPT ;  /* 0x000000032b00788c */ /* 0x000fcc000bf05270 */
[----:B------:R-:W-:-:S13]  /*21b60*/  PLOP3.LUT P2, PT, PT, PT, UP0, 0x80, 0x0 ;  /* 0x000000000000781c */ /* 0x000fda0003f4f008 */
[----:B------:R-:W-:Y:S05]  /*21b70*/  @!P2 BRA `(.L_x_747) ;  /* 0x000000000004a947 */ /* 0x000fea0003800000 */
[----:B------:R-:W-:Y:S01]  /*21b80*/  BPT.TRAP 0x1 ;  /* 0x000000040000795c */ /* 0x000fe20000300000 */
.L_x_747:
[----:B------:R-:W-:-:S04]  /*21b90*/  ULEA UR4, UR8, UR46, 0x3 ;  /* 0x0000002e08047291 */ /* 0x000fc8000f8e183f */
[----:B------:R-:W-:-:S04]  /*21ba0*/  UIADD3 UR4, UR4, 0x50, URZ ;  /* 0x0000005004047890 */ /* 0x000fc8000fffe03f */
[----:B------:R-:W-:-:S09]  /*21bb0*/  UPRMT UR4, UR47, 0x654, UR4 ;  /* 0x000006542f047896 */ /* 0x000fd20008000004 */
[----:B------:R-:W-:Y:S03]  /*21bc0*/  SYNCS.ARRIVE.TRANS64.RED.A1T0 RZ, [UR4], RZ ;  /* 0x000000ffffff79a7 */ /* 0x000fe60008100404 */
.L_x_746:
[----:B------:R-:W-:Y:S05]  /*21bd0*/  BSYNC B0 ;  /* 0x0000000000007941 */ /* 0x000fea0003800000 */
.L_x_745:
        /* <DEDUP_REMOVED lines=9> */
.L_x_750:
[C---:B------:R-:W-:Y:S01]  /*21c70*/  LEA R0, R12.reuse, UR46, 0x3 ;  /* 0x0000002e0c007c11 */ /* 0x040fe2000f8e18ff */
[----:B------:R-:W-:Y:S01]  /*21c80*/  BSSY B1, `(.L_x_751) ;  /* 0x0000006000017945 */ /* 0x000fe20003800000 */
[----:B------:R-:W-:Y:S02]  /*21c90*/  SHF.L.U32 R3, R13, 0x1f, RZ ;  /* 0x0000001f0d037819 */ /* 0x000fe400000006ff */
[----:B-1----:R-:W-:Y:S02]  /*21ca0*/  @!P1 LEA R21, R12, R15, 0xd ;  /* 0x0000000f0c159211 */ /* 0x002fe400078e68ff */
[----:B------:R-:W1:Y:S02]  /*21cb0*/  SYNCS.PHASECHK.TRANS64.TRYWAIT P2, [R0+URZ+0x30], R3 ;  /* 0x00003003000075a7 */ /* 0x000e64000804017f */
[----:B------:R-:W-:Y:S01]  /*21cc0*/  @!P1 LEA R2, R18, R21, 0x1 ;  /* 0x0000001512029211 */ /* 0x000fe200078e08ff */
[----:B-1----:R-:W-:Y:S06]  /*21cd0*/  @!P2 BRA `(.L_x_752) ;  /* 0x000000c400b8a947 */ /* 0x002fec0003800000 */
.L_x_1139:
[----:B------:R-:W-:Y:S05]  /*21ce0*/  BSYNC B1 ;  /* 0x0000000000017941 */ /* 0x000fea0003800000 */
.L_x_751:
        /* <DEDUP_REMOVED lines=8> */
.L_x_749:
[----:B------:R-:W-:Y:S05]  /*21d70*/  BSYNC B0 ;  /* 0x0000000000007941 */ /* 0x000fea0003800000 */
.L_x_748:
        /* <DEDUP_REMOVED lines=52> */
[-C--:B------:R-:W-:Y:S01]  /*220c0*/  FFMA.SAT R2, -R21, R63.reuse, 0.5 ;  /* 0x3f00000015027423 */ /* 0x080fe2000000213f */
[----:B------:R-:W-:Y:S01]  /*220d0*/  FFMA R29, R16, R30, R29 ;  /* 0x0000001e101d7223 */ /* 0x000fe2000000001d */
[----:B------:R-:W-:Y:S02]  /*220e0*/  HADD2.F32 R30, -RZ, R4.H1_H1 ;  /* 0x30000004ff1e7230 */ /* 0x000fe40000004100 */
[----:B------:R-:W-:Y:S01]  /*220f0*/  FFMA R31, -R20, 1.4426950216293334961, -R3 ;  /* 0x3fb8aa3b141f7823 */ /* 0x000fe20000000903 */
[-C--:B------:R-:W-:Y:S01]  /*22100*/  FFMA.SAT R33, -R23, R63.reuse, 0.5 ;  /* 0x3f00000017217423 */ /* 0x080fe2000000213f */
        /* <DEDUP_REMOVED lines=24> */
[----:B------:R-:W-:Y:S01]  /*22290*/  HADD2.F32 R35, -RZ, R6.H0_H0 ;  /* 0x20000006ff237230 */ /* 0x000fe20000004100 */
[----:B------:R-:W-:Y:S01]  /*222a0*/  SHF.L.U32 R0, R0, 0x17, RZ ;  /* 0x0000001700007819 */ /* 0x000fe200000006ff */
[----:B------:R-:W-:Y:S01]  /*222b0*/  FFMA R34, -R23, 1.4426950216293334961, -R34 ;  /* 0x3fb8aa3b17227823 */ /* 0x000fe20000000922 */
[----:B------:R-:W-:-:S02]  /*222c0*/  SHF.L.U32 R38, R38, 0x17, RZ ;  /* 0x0000001726267819 */ /* 0x000fc400000006ff */
[----:B------:R3:W-:Y:S01]  /*222d0*/  MUFU.EX2 R41, R2 ;  /* 0x0000000200297308 */ /* 0x0007e20000000800 */
[----:B-1----:R-:W-:Y:S01]  /*222e0*/  FFMA R32, R16, R36, R3 ;  /* 0x0000002410207223 */ /* 0x002fe20000000003 */
[----:B------:R-:W-:Y:S01]  /*222f0*/  FFMA.SAT R3, -R26, R63, 0.5 ;  /* 0x3f0000001a037423 */ /* 0x000fe2000000213f */
[----:B------:R-:W-:Y:S01]  /*22300*/  FFMA R34, -R23, 1.925963033500011079e-08, R34 ;  /* 0x32a5706017227823 */ /* 0x000fe20000000122 */
[----:B------:R-:W-:Y:S01]  /*22310*/  FADD R36, R46, -12583039 ;  /* 0xcb40007f2e247421 */ /* 0x000fe20000000000 */
[----:B------:R-:W-:Y:S01]  /*22320*/  SHF.L.U32 R40, R40, 0x17, RZ ;  /* 0x0000001728287819 */ /* 0x000fe200000006ff */
[-C--:B------:R-:W-:Y:S01]  /*22330*/  FFMA.RM R48, R3, R66.reuse, 12582913 ;  /* 0x4b40000103307423 */ /* 0x080fe20000004042 */
[----:B------:R-:W-:Y:S01]  /*22340*/  SHF.L.U32 R42, R42, 0x17, RZ ;  /* 0x000000172a2a7819 */ /* 0x000fe200000006ff */
[----:B------:R1:W4:Y:S01]  /*22350*/  MUFU.EX2 R43, R34 ;  /* 0x00000022002b7308 */ /* 0x0003220000000800 */
        /* <DEDUP_REMOVED lines=13> */
[-C--:B------:R-:W-:Y:S01]  /*22430*/  FFMA.SAT R49, -R29, R63.reuse, 0.5 ;  /* 0x3f0000001d317423 */ /* 0x080fe2000000213f */
[----:B------:R-:W-:Y:S01]  /*22440*/  FADD R52, R50, -12583039 ;  /* 0xcb40007f32347421 */ /* 0x000fe20000000000 */
[-C--:B------:R-:W-:Y:S01]  /*22450*/  FFMA.SAT R58, -R33, R63.reuse, 0.5 ;  /* 0x3f000000213a7423 */ /* 0x080fe2000000213f */
[----:B------:R-:W-:Y:S01]  /*22460*/  FFMA R34, R16, R34, R3 ;  /* 0x0000002210227223 */ /* 0x000fe20000000003 */
[-C--:B------:R-:W-:Y:S01]  /*22470*/  FFMA.RM R53, R49, R66.reuse, 12582913 ;  /* 0x4b40000131357423 */ /* 0x080fe20000004042 */
[----:B------:R-:W-:Y:S01]  /*22480*/  FFMA.SAT R3, -R30, R63, 0.5 ;  /* 0x3f0000001e037423 */ /* 0x000fe2000000213f */
[----:B-1----:R-:W-:Y:S01]  /*22490*/  FFMA R2, -R26, 1.925963033500011079e-08, R35 ;  /* 0x32a570601a027823 */ /* 0x002fe20000000123 */
[----:B------:R1:W-:Y:S01]  /*224a0*/  MUFU.EX2 R47, R36 ;  /* 0x00000024002f7308 */ /* 0x0003e20000000800 */
[----:B------:R-:W-:Y:S01]  /*224b0*/  FMUL R35, R17, R51 ;  /* 0x0000003311237220 */ /* 0x000fe20000400000 */
[-C--:B------:R-:W-:Y:S01]  /*224c0*/  FFMA.RM R54, R3, R66.reuse, 12582913 ;  /* 0x4b40000103367423 */ /* 0x080fe20000004042 */
[----:B------:R-:W-:Y:S01]  /*224d0*/  FFMA R52, -R27, 1.4426950216293334961, -R52 ;  /* 0x3fb8aa3b1b347823 */ /* 0x000fe20000000934 */
[----:B------:R-:W-:Y:S01]  /*224e0*/  FFMA.SAT R61, -R34, R63, 0.5 ;  /* 0x3f000000223d7423 */ /* 0x000fe2000000213f */
[----:B------:R-:W-:Y:S01]  /*224f0*/  FFMA R35, R16, R55, R35 ;  /* 0x0000003710237223 */ /* 0x000fe20000000023 */
[----:B------:R-:W-:Y:S01]  /*22500*/  FFMA.SAT R55, -R31, R63, 0.5 ;  /* 0x3f0000001f377423 */ /* 0x000fe2000000213f */
[----:B------:R-:W-:Y:S01]  /*22510*/  FADD R3, R54, -12583039 ;  /* 0xcb40007f36037421 */ /* 0x000fe20000000000 */
[----:B------:R2:W3:Y:S01]  /*22520*/  MUFU.EX2 R49, R2 ;  /* 0x0000000200317308 */ /* 0x0004e20000000800 */
[----:B-1----:R-:W-:Y:S01]  /*22530*/  FADD R36, R53, -12583039 ;  /* 0xcb40007f35247421 */ /* 0x002fe20000000000 */
[-C--:B------:R-:W-:Y:S01]  /*22540*/  FFMA.RM R56, R55, R66.reuse, 12582913 ;  /* 0x4b40000137387423 */ /* 0x080fe20000004042 */
[----:B------:R-:W-:Y:S01]  /*22550*/  FFMA R55, -R30, 1.4426950216293334961, -R3 ;  /* 0x3fb8aa3b1e377823 */ /* 0x000fe20000000903 */
[----:B------:R-:W-:Y:S01]  /*22560*/  FMUL R3, R17, R57 ;  /* 0x0000003911037220 */ /* 0x000fe20000400000 */
[----:B------:R-:W-:Y:S01]  /*22570*/  FFMA R36, -R29, 1.4426950216293334961, -R36 ;  /* 0x3fb8aa3b1d247823 */ /* 0x000fe20000000924 */
[----:B------:R-:W-:Y:S01]  /*22580*/  FFMA R52, -R27, 1.925963033500011079e-08, R52 ;  /* 0x32a570601b347823 */ /* 0x000fe20000000134 */
[-C--:B------:R-:W-:Y:S01]  /*22590*/  FFMA.SAT R57, -R32, R63.reuse, 0.5 ;  /* 0x3f00000020397423 */ /* 0x080fe2000000213f */
[-C--:B------:R-:W-:Y:S01]  /*225a0*/  FFMA.SAT R62, -R35, R63.reuse, 0.5 ;  /* 0x3f000000233e7423 */ /* 0x080fe2000000213f */
[----:B--2---:R-:W-:Y:S01]  /*225b0*/  FFMA R2, -R29, 1.925963033500011079e-08, R36 ;  /* 0x32a570601d027823 */ /* 0x004fe20000000124 */
[----:B------:R-:W-:Y:S01]  /*225c0*/  HADD2.F32 R36, -RZ, R7.H1_H1 ;  /* 0x30000007ff247230 */ /* 0x000fe20000004100 */
[----:B------:R1:W-:Y:S01]  /*225d0*/  MUFU.EX2 R51, R52 ;  /* 0x0000003400337308 */ /* 0x0003e20000000800 */
[-C--:B------:R-:W-:Y:S01]  /*225e0*/  FFMA.RM R57, R57, R66.reuse, 12582913 ;  /* 0x4b40000139397423 */ /* 0x080fe20000004042 */
[-C--:B------:R-:W-:Y:S01]  /*225f0*/  FFMA.RM R60, R58, R66.reuse, 12582913 ;  /* 0x4b4000013a3c7423 */ /* 0x080fe20000004042 */
[----:B------:R-:W-:Y:S01]  /*22600*/  FFMA.RM R61, R61, R66, 12582913 ;  /* 0x4b4000013d3d7423 */ /* 0x000fe20000004042 */
[----:B------:R-:W-:Y:S01]  /*22610*/  FFMA R36, R16, R36, R3 ;  /* 0x0000002410247223 */ /* 0x000fe20000000003 */
[----:B------:R-:W-:Y:S01]  /*22620*/  FADD R3, R57, -12583039 ;  /* 0xcb40007f39037421 */ /* 0x000fe20000000000 */
[-C--:B------:R-:W-:Y:S01]  /*22630*/  FFMA.RM R64, R62, R66.reuse, 12582913 ;  /* 0x4b4000013e407423 */ /* 0x080fe20000004042 */
[----:B------:R-:W-:Y:S01]  /*22640*/  FADD R58, R60, -12583039 ;  /* 0xcb40007f3c3a7421 */ /* 0x000fe20000000000 */
[----:B------:R-:W-:Y:S01]  /*22650*/  FFMA.SAT R63, -R36, R63, 0.5 ;  /* 0x3f000000243f7423 */ /* 0x000fe2000000213f */
[----:B-1----:R-:W-:Y:S01]  /*22660*/  FADD R52, R56, -12583039 ;  /* 0xcb40007f38347421 */ /* 0x002fe20000000000 */
[----:B------:R-:W-:Y:S01]  /*22670*/  FFMA R59, -R32, 1.4426950216293334961, -R3 ;  /* 0x3fb8aa3b203b7823 */ /* 0x000fe20000000903 */
[----:B------:R-:W-:Y:S01]  /*22680*/  FFMA R62, -R33, 1.4426950216293334961, -R58 ;  /* 0x3fb8aa3b213e7823 */ /* 0x000fe2000000093a */
[----:B------:R-:W-:Y:S01]  /*22690*/  FFMA.RM R65, R63, R66, 12582913 ;  /* 0x4b4000013f417423 */ /* 0x000fe20000004042 */
[----:B------:R-:W-:Y:S01]  /*226a0*/  FFMA R52, -R31, 1.4426950216293334961, -R52 ;  /* 0x3fb8aa3b1f347823 */ /* 0x000fe20000000934 */
[----:B------:R-:W-:Y:S01]  /*226b0*/  FFMA R66, R0, R37, 1 ;  /* 0x3f80000000427423 */ /* 0x000fe20000000025 */
[----:B------:R-:W-:Y:S01]  /*226c0*/  FADD R37, R61, -12583039 ;  /* 0xcb40007f3d257421 */ /* 0x000fe20000000000 */
[----:B------:R-:W-:Y:S01]  /*226d0*/  FADD R0, R64, -12583039 ;  /* 0xcb40007f40007421 */ /* 0x000fe20000000000 */
[----:B------:R-:W-:Y:S01]  /*226e0*/  FFMA R52, -R31, 1.925963033500011079e-08, R52 ;  /* 0x32a570601f347823 */ /* 0x000fe20000000134 */
[----:B------:R-:W-:Y:S01]  /*226f0*/  FADD R39, R65, -12583039 ;  /* 0xcb40007f41277421 */ /* 0x000fe20000000000 */
[----:B------:R-:W-:Y:S01]  /*22700*/  FFMA R63, -R34, 1.4426950216293334961, -R37 ;  /* 0x3fb8aa3b223f7823 */ /* 0x000fe20000000925 */
[----:B------:R-:W-:Y:S01]  /*22710*/  FFMA R38, -R35, 1.4426950216293334961, -R0 ;  /* 0x3fb8aa3b23267823 */ /* 0x000fe20000000900 */
[----:B------:R1:W2:Y:S01]  /*22720*/  MUFU.EX2 R3, R52 ;  /* 0x0000003400037308 */ /* 0x0002a20000000800 */
[----:B------:R-:W-:Y:S01]  /*22730*/  FFMA R55, -R30, 1.925963033500011079e-08, R55 ;  /* 0x32a570601e377823 */ /* 0x000fe20000000137 */
[----:B----4-:R-:W-:Y:S01]  /*22740*/  FFMA R43, R42, R43, 1 ;  /* 0x3f8000002a2b7423 */ /* 0x010fe2000000002b */
[----:B------:R-:W-:Y:S01]  /*22750*/  IADD3 R42, R66, 0x1800000, RZ ;  /* 0x01800000422a7810 */ /* 0x000fe20007ffe0ff */
[----:B------:R-:W-:Y:S01]  /*22760*/  FFMA R59, -R32, 1.925963033500011079e-08, R59 ;  /* 0x32a57060203b7823 */ /* 0x000fe2000000013b */
[----:B------:R-:W-:Y:S01]  /*22770*/  FFMA R62, -R33, 1.925963033500011079e-08, R62 ;  /* 0x32a57060213e7823 */ /* 0x000fe2000000013e */
[----:B------:R-:W-:Y:S01]  /*22780*/  FFMA R63, -R34, 1.925963033500011079e-08, R63 ;  /* 0x32a57060223f7823 */ /* 0x000fe2000000013f */
[----:B------:R-:W-:Y:S01]  /*22790*/  FFMA R38, -R35, 1.925963033500011079e-08, R38 ;  /* 0x32a5706023267823 */ /* 0x000fe20000000126 */
[----:B------:R-:W-:Y:S01]  /*227a0*/  LOP3.LUT R42, R42, 0x7f800000, RZ, 0xc0, !PT ;  /* 0x7f8000002a2a7812 */ /* 0x000fe200078ec0ff */
[----:B-1----:R-:W-:Y:S01]  /*227b0*/  FFMA R52, R40, R41, 1 ;  /* 0x3f80000028347423 */ /* 0x002fe20000000029 */
[----:B------:R-:W-:Y:S01]  /*227c0*/  FFMA R41, -R36, 1.4426950216293334961, -R39 ;  /* 0x3fb8aa3b24297823 */ /* 0x000fe20000000927 */
[----:B------:R-:W1:Y:S01]  /*227d0*/  MUFU.EX2 R55, R55 ;  /* 0x0000003700377308 */ /* 0x000e620000000800 */
[----:B------:R-:W-:-:S02]  /*227e0*/  ISETP.GT.U32.AND P2, PT, R42, 0x1ffffff, PT ;  /* 0x01ffffff2a00780c */ /* 0x000fc40003f44070 */
[----:B------:R-:W-:Y:S01]  /*227f0*/  FFMA R41, -R36, 1.925963033500011079e-08, R41 ;  /* 0x32a5706024297823 */ /* 0x000fe20000000129 */
[----:B------:R-:W-:Y:S02]  /*22800*/  SHF.L.U32 R48, R48, 0x17, RZ ;  /* 0x0000001730307819 */ /* 0x000fe400000006ff */
[----:B------:R-:W-:Y:S02]  /*22810*/  SHF.L.U32 R54, R54, 0x17, RZ ;  /* 0x0000001736367819 */ /* 0x000fe400000006ff */
[----:B------:R-:W4:Y:S01]  /*22820*/  MUFU.EX2 R58, R59 ;  /* 0x0000003b003a7308 */ /* 0x000f220000000800 */
[----:B------:R-:W-:Y:S01]  /*22830*/  SHF.L.U32 R56, R56, 0x17, RZ ;  /* 0x0000001738387819 */ /* 0x000fe200000006ff */
[----:B---3--:R-:W-:Y:S01]  /*22840*/  FFMA R48, R48, R49, 1 ;  /* 0x3f80000030307423 */ /* 0x008fe20000000031 */
[----:B------:R-:W-:Y:S02]  /*22850*/  SHF.L.U32 R57, R57, 0x17, RZ ;  /* 0x0000001739397819 */ /* 0x000fe400000006ff */
[----:B------:R-:W-:Y:S01]  /*22860*/  SHF.L.U32 R44, R44, 0x17, RZ ;  /* 0x000000172c2c7819 */ /* 0x000fe200000006ff */
[----:B--2---:R-:W-:Y:S01]  /*22870*/  FFMA R49, R56, R3, 1 ;  /* 0x3f80000038317423 */ /* 0x004fe20000000003 */
[----:B------:R-:W-:Y:S01]  /*22880*/  SHF.L.U32 R46, R46, 0x17, RZ ;  /* 0x000000172e2e7819 */ /* 0x000fe200000006ff */
[----:B------:R-:W2:Y:S01]  /*22890*/  MUFU.EX2 R2, R2 ;  /* 0x0000000200027308 */ /* 0x000ea20000000800 */
        /* <DEDUP_REMOVED lines=8> */
[----:B------:R-:W-:Y:S01]  /*22920*/  SHF.L.U32 R64, R64, 0x17, RZ ;  /* 0x0000001740407819 */ /* 0x000fe200000006ff */
[----:B----4-:R-:W-:Y:S01]  /*22930*/  FFMA R58, R57, R58, 1 ;  /* 0x3f800000393a7423 */ /* 0x010fe2000000003a */
[----:B------:R-:W-:Y:S01]  /*22940*/  SHF.L.U32 R65, R65, 0x17, RZ ;  /* 0x0000001741417819 */ /* 0x000fe200000006ff */
[----:B------:R-:W-:-:S04]  /*22950*/  FFMA R51, R50, R51, 1 ;  /* 0x3f80000032337423 */ /* 0x000fc80000000033 */
[----:B------:R-:W3:Y:S01]  /*22960*/  MUFU.EX2 R0, R63 ;  /* 0x0000003f00007308 */ /* 0x000ee20000000800 */
[----:B--2---:R-:W-:-:S07]  /*22970*/  FFMA R53, R53, R2, 1 ;  /* 0x3f80000035357423 */ /* 0x004fce0000000002 */
[----:B------:R-:W2:Y:S01]  /*22980*/  MUFU.EX2 R39, R38 ;  /* 0x0000002600277308 */ /* 0x000ea20000000800 */
[----:B-1----:R-:W-:-:S07]  /*22990*/  FFMA R55, R60, R37, 1 ;  /* 0x3f8000003c377423 */ /* 0x002fce0000000025 */
[----:B------:R-:W1:Y:S01]  /*229a0*/  MUFU.EX2 R40, R41 ;  /* 0x0000002900287308 */ /* 0x000e620000000800 */
[----:B---3--:R-:W-:Y:S01]  /*229b0*/  FFMA R56, R61, R0, 1 ;  /* 0x3f8000003d387423 */ /* 0x008fe20000000000 */
[----:B--2---:R-:W-:Y:S01]  /*229c0*/  FFMA R57, R64, R39, 1 ;  /* 0x3f80000040397423 */ /* 0x004fe20000000027 */
[----:B-1----:R-:W-:Y:S01]  /*229d0*/  FFMA R65, R65, R40, 1 ;  /* 0x3f80000041417423 */ /* 0x002fe20000000028 */
[----:B------:R-:W-:Y:S06]  /*229e0*/  @P2 BRA `(.L_x_754) ;  /* 0x0000000000142947 */ /* 0x000fec0003800000 */
[----:B------:R-:W-:Y:S02]  /*229f0*/  MOV R0, R66 ;  /* 0x0000004200007202 */ /* 0x000fe40000000f00 */
[----:B------:R-:W-:-:S07]  /*22a00*/  MOV R2, 0x22a20 ;  /* 0x00022a2000027802 */ /* 0x000fce0000000f00 */
[----:B------:R-:W-:Y:S05]  /*22a10*/  CALL.REL.NOINC `($__internal_0_$__cuda_sm20_rcp_rn_f32_slowpath) ;  /* 0x000000c400087944 */ /* 0x000fea0003c00000 */
[----:B------:R-:W-:Y:S01]  /*22a20*/  MOV R37, R0 ;  /* 0x0000000000257202 */ /* 0x000fe20000000f00 */
[----:B------:R-:W-:Y:S06]  /*22a30*/  BRA `(.L_x_755) ;  /* 0x0000000000107947 */ /* 0x000fec0003800000 */
.L_x_754:
[----:B------:R-:W1:Y:S02]  /*22a40*/  MUFU.RCP R37, R66 ;  /* 0x0000004200257308 */ /* 0x000e640000001000 */
[----:B-1----:R-:W-:-:S04]  /*22a50*/  FFMA R0, R66, R37, -1 ;  /* 0xbf80000042007423 */ /* 0x002fc80000000025 */
[----:B------:R-:W-:-:S04]  /*22a60*/  FADD.FTZ R0, -R0, -RZ ;  /* 0x800000ff00007221 */ /* 0x000fc80000010100 */
[----:B------:R-:W-:-:S07]  /*22a70*/  FFMA R37, R37, R0, R37 ;  /* 0x0000000025257223 */ /* 0x000fce0000000025 */
.L_x_755:
[----:B------:R-:W-:Y:S05]  /*22a80*/  BSYNC B1 ;  /* 0x0000000000017941 */ /* 0x000fea0003800000 */
.L_x_753:
        /* <DEDUP_REMOVED lines=10> */
.L_x_757:
[----:B------:R-:W1:Y:S02]  /*22b30*/  MUFU.RCP R38, R67 ;  /* 0x0000004300267308 */ /* 0x000e640000001000 */
[----:B-1----:R-:W-:-:S04]  /*22b40*/  FFMA R0, R67, R38, -1 ;  /* 0xbf80000043007423 */ /* 0x002fc80000000026 */
[----:B------:R-:W-:-:S04]  /*22b50*/  FADD.FTZ R3, -R0, -RZ ;  /* 0x800000ff00037221 */ /* 0x000fc80000010100 */
[----:B------:R-:W-:-:S07]  /*22b60*/  FFMA R38, R38, R3, R38 ;  /* 0x0000000326267223 */ /* 0x000fce0000000026 */
.L_x_758:
[----:B------:R-:W-:Y:S05]  /*22b70*/  BSYNC B1 ;  /* 0x0000000000017941 */ /* 0x000fea0003800000 */
.L_x_756:
        /* <DEDUP_REMOVED lines=10> */
.L_x_760:
[----:B------:R-:W1:Y:S02]  /*22c20*/  MUFU.RCP R39, R52 ;  /* 0x0000003400277308 */ /* 0x000e640000001000 */
[----:B-1----:R-:W-:-:S04]  /*22c30*/  FFMA R0, R52, R39, -1 ;  /* 0xbf80000034007423 */ /* 0x002fc80000000027 */
[----:B------:R-:W-:-:S04]  /*22c40*/  FADD.FTZ R0, -R0, -RZ ;  /* 0x800000ff00007221 */ /* 0x000fc80000010100 */
[----:B------:R-:W-:-:S07]  /*22c50*/  FFMA R39, R39, R0, R39 ;  /* 0x0000000027277223 */ /* 0x000fce0000000027 */
.L_x_761:
[----:B------:R-:W-:Y:S05]  /*22c60*/  BSYNC B1 ;  /* 0x0000000000017941 */ /* 0x000fea0003800000 */
.L_x_759:
        /* <DEDUP_REMOVED lines=10> */
.L_x_763:
[----:B------:R-:W1:Y:S02]  /*22d10*/  MUFU.RCP R40, R43 ;  /* 0x0000002b00287308 */ /* 0x000e640000001000 */
[----:B-1----:R-:W-:-:S04]  /*22d20*/  FFMA R0, R43, R40, -1 ;  /* 0xbf8000002b007423 */ /* 0x002fc80000000028 */
[----:B------:R-:W-:-:S04]  /*22d30*/  FADD.FTZ R3, -R0, -RZ ;  /* 0x800000ff00037221 */ /* 0x000fc80000010100 */
[----:B------:R-:W-:-:S07]  /*22d40*/  FFMA R40, R40, R3, R40 ;  /* 0x0000000328287223 */ /* 0x000fce0000000028 */
.L_x_764:
[----:B------:R-:W-:Y:S05]  /*22d50*/  BSYNC B1 ;  /* 0x0000000000017941 */ /* 0x000fea0003800000 */
.L_x_762:
        /* <DEDUP_REMOVED lines=10> */
.L_x_766:
[----:B------:R-:W1:Y:S02]  /*22e00*/  MUFU.RCP R41, R44 ;  /* 0x0000002c00297308 */ /* 0x000e640000001000 */
[----:B-1----:R-:W-:-:S04]  /*22e10*/  FFMA R0, R44, R41, -1 ;  /* 0xbf8000002c007423 */ /* 0x002fc80000000029 */
[----:B------:R-:W-:-:S04]  /*22e20*/  FADD.FTZ R0, -R0, -RZ ;  /* 0x800000ff00007221 */ /* 0x000fc80000010100 */
[----:B------:R-:W-:-:S07]  /*22e30*/  FFMA R41, R41, R0, R41 ;  /* 0x0000000029297223 */ /* 0x000fce0000000029 */
.L_x_767:
[----:B------:R-:W-:Y:S05]  /*22e40*/  BSYNC B1 ;  /* 0x0000000000017941 */ /* 0x000fea0003800000 */
.L_x_765:
        /* <DEDUP_REMOVED lines=10> */
.L_x_769:
[----:B------:R-:W1:Y:S02]  /*22ef0*/  MUFU.RCP R42, R47 ;  /* 0x0000002f002a7308 */ /* 0x000e640000001000 */
[----:B-1----:R-:W-:-:S04]  /*22f00*/  FFMA R0, R47, R42, -1 ;  /* 0xbf8000002f007423 */ /* 0x002fc8000000002a */
[----:B------:R-:W-:-:S04]  /*22f10*/  FADD.FTZ R3, -R0, -RZ ;  /* 0x800000ff00037221 */ /* 0x000fc80000010100 */
[----:B------:R-:W-:-:S07]  /*22f20*/  FFMA R42, R42, R3, R42 ;  /* 0x000000032a2a7223 */ /* 0x000fce000000002a */
.L_x_770:
[----:B------:R-:W-:Y:S05]  /*22f30*/  BSYNC B1 ;  /* 0x0000000000017941 */ /* 0x000fea0003800000 */
.L_x_768:
        /* <DEDUP_REMOVED lines=10> */
.L_x_772:
[----:B------:R-:W1:Y:S02]  /*22fe0*/  MUFU.RCP R43, R48 ;  /* 0x00000030002b7308 */ /* 0x000e640000001000 */
[----:B-1----:R-:W-:-:S04]  /*22ff0*/  FFMA R0, R48, R43, -1 ;  /* 0xbf80000030007423 */ /* 0x002fc8000000002b */
[----:B------:R-:W-:-:S04]  /*23000*/  FADD.FTZ R0, -R0, -RZ ;  /* 0x800000ff00007221 */ /* 0x000fc80000010100 */
[----:B------:R-:W-:-:S07]  /*23010*/  FFMA R43, R43, R0, R43 ;  /* 0x000000002b2b7223 */ /* 0x000fce000000002b */
.L_x_773:
[----:B------:R-:W-:Y:S05]  /*23020*/  BSYNC B1 ;  /* 0x0000000000017941 */ /* 0x000fea0003800000 */
.L_x_771:
        /* <DEDUP_REMOVED lines=10> */
.L_x_775:
[----:B------:R-:W1:Y:S02]  /*230d0*/  MUFU.RCP R44, R51 ;  /* 0x00000033002c7308 */ /* 0x000e640000001000 */
[----:B-1----:R-:W-:-:S04]  /*230e0*/  FFMA R0, R51, R44, -1 ;  /* 0xbf80000033007423 */ /* 0x002fc8000000002c */
[----:B------:R-:W-:-:S04]  /*230f0*/  FADD.FTZ R3, -R0, -RZ ;  /* 0x800000ff00037221 */ /* 0x000fc80000010100 */
[----:B------:R-:W-:-:S07]  /*23100*/  FFMA R44, R44, R3, R44 ;  /* 0x000000032c2c7223 */ /* 0x000fce000000002c */
.L_x_776:
[----:B------:R-:W-:Y:S05]  /*23110*/  BSYNC B1 ;  /* 0x0000000000017941 */ /* 0x000fea0003800000 */
.L_x_774:
        /* <DEDUP_REMOVED lines=10> */
.L_x_778:
[----:B------:R-:W1:Y:S02]  /*231c0*/  MUFU.RCP R46, R53 ;  /* 0x00000035002e7308 */ /* 0x000e640000001000 */
[----:B-1----:R-:W-:-:S04]  /*231d0*/  FFMA R0, R53, R46, -1 ;  /* 0xbf80000035007423 */ /* 0x002fc8000000002e */
[----:B------:R-:W-:-:S04]  /*231e0*/  FADD.FTZ R3, -R0, -RZ ;  /* 0x800000ff00037221 */ /* 0x000fc80000010100 */
[----:B------:R-:W-:-:S07]  /*231f0*/  FFMA R46, R46, R3, R46 ;  /* 0x000000032e2e7223 */ /* 0x000fce000000002e */
.L_x_779:
[----:B------:R-:W-:Y:S05]  /*23200*/  BSYNC B1 ;  /* 0x0000000000017941 */ /* 0x000fea0003800000 */
.L_x_777:
        /* <DEDUP_REMOVED lines=10> */
.L_x_781:
[----:B------:R-:W1:Y:S02]  /*232b0*/  MUFU.RCP R45, R54 ;  /* 0x00000036002d7308 */ /* 0x000e640000001000 */
[----:B-1----:R-:W-:-:S04]  /*232c0*/  FFMA R0, R54, R45, -1 ;  /* 0xbf80000036007423 */ /* 0x002fc8000000002d */
[----:B------:R-:W-:-:S04]  /*232d0*/  FADD.FTZ R0, -R0, -RZ ;  /* 0x800000ff00007221 */ /* 0x000fc80000010100 */
[----:B------:R-:W-:-:S07]  /*232e0*/  FFMA R45, R45, R0, R45 ;  /* 0x000000002d2d7223 */ /* 0x000fce000000002d */
.L_x_782:
[----:B------:R-:W-:Y:S05]  /*232f0*/  BSYNC B1 ;  /* 0x0000000000017941 */ /* 0x000fea0003800000 */
.L_x_780:
        /* <DEDUP_REMOVED lines=10> */
.L_x_784:
[----:B------:R-:W1:Y:S02]  /*233a0*/  MUFU.RCP R48, R49 ;  /* 0x0000003100307308 */ /* 0x000e640000001000 */
[----:B-1----:R-:W-:-:S04]  /*233b0*/  FFMA R0, R49, R48, -1 ;  /* 0xbf80000031007423 */ /* 0x002fc80000000030 */
[----:B------:R-:W-:-:S04]  /*233c0*/  FADD.FTZ R3, -R0, -RZ ;  /* 0x800000ff00037221 */ /* 0x000fc80000010100 */
[----:B------:R-:W-:-:S07]  /*233d0*/  FFMA R48, R48, R3, R48 ;  /* 0x0000000330307223 */ /* 0x000fce0000000030 */
.L_x_785:
[----:B------:R-:W-:Y:S05]  /*233e0*/  BSYNC B1 ;  /* 0x0000000000017941 */ /* 0x000fea0003800000 */
.L_x_783:
        /* <DEDUP_REMOVED lines=10> */
.L_x_787:
[----:B------:R-:W1:Y:S02]  /*23490*/  MUFU.RCP R47, R58 ;  /* 0x0000003a002f7308 */ /* 0x000e640000001000 */
[----:B-1----:R-:W-:-:S04]  /*234a0*/  FFMA R0, R58, R47, -1 ;  /* 0xbf8000003a007423 */ /* 0x002fc8000000002f */
[----:B------:R-:W-:-:S04]  /*234b0*/  FADD.FTZ R0, -R0, -RZ ;  /* 0x800000ff00007221 */ /* 0x000fc80000010100 */
[----:B------:R-:W-:-:S07]  /*234c0*/  FFMA R47, R47, R0, R47 ;  /* 0x000000002f2f7223 */ /* 0x000fce000000002f */
.L_x_788:
[----:B------:R-:W-:Y:S05]  /*234d0*/  BSYNC B1 ;  /* 0x0000000000017941 */ /* 0x000fea0003800000 */
.L_x_786:
        /* <DEDUP_REMOVED lines=10> */
.L_x_790:
[----:B------:R-:W1:Y:S02]  /*23580*/  MUFU.RCP R50, R55 ;  /* 0x0000003700327308 */ /* 0x000e640000001000 */
[----:B-1----:R-:W-:-:S04]  /*23590*/  FFMA R0, R55, R50, -1 ;  /* 0xbf80000037007423 */ /* 0x002fc80000000032 */
[----:B------:R-:W-:-:S04]  /*235a0*/  FADD.FTZ R3, -R0, -RZ ;  /* 0x800000ff00037221 */ /* 0x000fc80000010100 */
[----:B------:R-:W-:-:S07]  /*235b0*/  FFMA R50, R50, R3, R50 ;  /* 0x0000000332327223 */ /* 0x000fce0000000032 */
.L_x_791:
[----:B------:R-:W-:Y:S05]  /*235c0*/  BSYNC B1 ;  /* 0x0000000000017941 */ /* 0x000fea0003800000 */
.L_x_789:
        /* <DEDUP_REMOVED lines=10> */
.L_x_793:
[----:B------:R-:W1:Y:S02]  /*23670*/  MUFU.RCP R49, R56 ;  /* 0x0000003800317308 */ /* 0x000e640000001000 */
[----:B-1----:R-:W-:-:S04]  /*23680*/  FFMA R0, R56, R49, -1 ;  /* 0xbf80000038007423 */ /* 0x002fc80000000031 */
[----:B------:R-:W-:-:S04]  /*23690*/  FADD.FTZ R0, -R0, -RZ ;  /* 0x800000ff00007221 */ /* 0x000fc80000010100 */
[----:B------:R-:W-:-:S07]  /*236a0*/  FFMA R49, R49, R0, R49 ;  /* 0x0000000031317223 */ /* 0x000fce0000000031 */
.L_x_794:
[----:B------:R-:W-:Y:S05]  /*236b0*/  BSYNC B1 ;  /* 0x0000000000017941 */ /* 0x000fea0003800000 */
.L_x_792:
        /* <DEDUP_REMOVED lines=10> */
.L_x_796:
[----:B------:R-:W1:Y:S02]  /*23760*/  MUFU.RCP R52, R57 ;  /* 0x0000003900347308 */ /* 0x000e640000001000 */
[----:B-1----:R-:W-:-:S04]  /*23770*/  FFMA R0, R57, R52, -1 ;  /* 0xbf80000039007423 */ /* 0x002fc80000000034 */
[----:B------:R-:W-:-:S04]  /*23780*/  FADD.FTZ R3, -R0, -RZ ;  /* 0x800000ff00037221 */ /* 0x000fc80000010100 */
[----:B------:R-:W-:-:S07]  /*23790*/  FFMA R52, R52, R3, R52 ;  /* 0x0000000334347223 */ /* 0x000fce0000000034 */
.L_x_797:
[----:B------:R-:W-:Y:S05]  /*237a0*/  BSYNC B1 ;  /* 0x0000000000017941 */ /* 0x000fea0003800000 */
.L_x_795:
        /* <DEDUP_REMOVED lines=9> */
.L_x_799:
[----:B------:R-:W1:Y:S02]  /*23840*/  MUFU.RCP R0, R65 ;  /* 0x0000004100007308 */ /* 0x000e640000001000 */
[----:B-1----:R-:W-:-:S04]  /*23850*/  FFMA R2, R65, R0, -1 ;  /* 0xbf80000041027423 */ /* 0x002fc80000000000 */
[----:B------:R-:W-:-:S04]  /*23860*/  FADD.FTZ R3, -R2, -RZ ;  /* 0x800000ff02037221 */ /* 0x000fc80000010100 */
[----:B------:R-:W-:-:S07]  /*23870*/  FFMA R0, R0, R3, R0 ;  /* 0x0000000300007223 */ /* 0x000fce0000000000 */
.L_x_800:
[----:B------:R-:W-:Y:S05]  /*23880*/  BSYNC B1 ;  /* 0x0000000000017941 */ /* 0x000fea0003800000 */
.L_x_798:
        /* <DEDUP_REMOVED lines=45> */
.L_x_802:
[----:B------:R-:W-:Y:S05]  /*23b60*/  BSYNC B0 ;  /* 0x0000000000007941 */ /* 0x000fea0003800000 */
.L_x_801:
[----:B------:R-:W-:Y:S06]  /*23b70*/  BAR.SYNC.DEFER_BLOCKING 0x1, 0x100 ;  /* 0x0044000000007b1d */ /* 0x000fec0000010000 */
[----:B------:R-:W-:Y:S04]  /*23b80*/  BSSY B0, `(.L_x_803) ;  /* 0x000000a000007945 */ /* 0x000fe80003800000 */
[----:B------:R-:W-:Y:S05]  /*23b90*/  @P0 BRA `(.L_x_804) ;  /* 0x0000000000200947 */ /* 0x000fea0003800000 */
[----:B------:R-:W-:-:S06]  /*23ba0*/  UISETP.NE.AND UP0, UPT, UR43, 0x3, UPT ;  /* 0x000000032b00788c */ /* 0x000fcc000bf05270 */
[----:B------:R-:W-:-:S13]  /*23bb0*/  PLOP3.LUT P2, PT, PT, PT, UP0, 0x80, 0x0 ;  /* 0x000000000000781c */ /* 0x000fda0003f4f008 */
[----:B------:R-:W-:Y:S05]  /*23bc0*/  @!P2 BRA `(.L_x_805) ;  /* 0x000000000004a947 */ /* 0x000fea0003800000 */
[----:B------:R-:W-:Y:S01]  /*23bd0*/  BPT.TRAP 0x1 ;  /* 0x000000040000795c */ /* 0x000fe20000300000 */
.L_x_805:
[----:B------:R-:W-:-:S04]  /*23be0*/  ULEA UR4, UR8, UR46, 0x3 ;  /* 0x0000002e08047291 */ /* 0x000fc8000f8e183f */
[----:B------:R-:W-:-:S04]  /*23bf0*/  UIADD3 UR4, UR4, 0x50, URZ ;  /* 0x0000005004047890 */ /* 0x000fc8000fffe03f */
[----:B------:R-:W-:-:S09]  /*23c00*/  UPRMT UR4, UR47, 0x654, UR4 ;  /* 0x000006542f047896 */ /* 0x000fd20008000004 */
[----:B------:R-:W-:Y:S03]  /*23c10*/  SYNCS.ARRIVE.TRANS64.RED.A1T0 RZ, [UR4], RZ ;  /* 0x000000ffffff79a7 */ /* 0x000fe60008100404 */
.L_x_804:
[----:B------:R-:W-:Y:S05]  /*23c20*/  BSYNC B0 ;  /* 0x0000000000007941 */ /* 0x000fea0003800000 */
.L_x_803:
        /* <DEDUP_REMOVED lines=9> */
.L_x_808:
[C---:B------:R-:W-:Y:S01]  /*23cc0*/  LEA R0, R12.reuse, UR46, 0x3 ;  /* 0x0000002e0c007c11 */ /* 0x040fe2000f8e18ff */
[----:B------:R-:W-:Y:S01]  /*23cd0*/  BSSY B1, `(.L_x_809) ;  /* 0x0000006000017945 */ /* 0x000fe20003800000 */
[----:B------:R-:W-:Y:S02]  /*23ce0*/  SHF.L.U32 R3, R13, 0x1f, RZ ;  /* 0x0000001f0d037819 */ /* 0x000fe400000006ff */
[----:B-1----:R-:W-:Y:S02]  /*23cf0*/  @!P1 LEA R21, R12, R15, 0xd ;  /* 0x0000000f0c159211 */ /* 0x002fe400078e68ff */
[----:B------:R-:W1:Y:S02]  /*23d00*/  SYNCS.PHASECHK.TRANS64.TRYWAIT P2, [R0+URZ+0x30], R3 ;  /* 0x00003003000075a7 */ /* 0x000e64000804017f */
[----:B------:R-:W-:Y:S01]  /*23d10*/  @!P1 LEA R2, R18, R21, 0x1 ;  /* 0x0000001512029211 */ /* 0x000fe200078e08ff */
[----:B-1----:R-:W-:Y:S06]  /*23d20*/  @!P2 BRA `(.L_x_810) ;  /* 0x000000a400b8a947 */ /* 0x002fec0003800000 */
.L_x_1140:
[----:B------:R-:W-:Y:S05]  /*23d30*/  BSYNC B1 ;  /* 0x0000000000017941 */ /* 0x000fea0003800000 */
.L_x_809:
        /* <DEDUP_REMOVED lines=8> */
.L_x_807:
[----:B------:R-:W-:Y:S05]  /*23dc0*/  BSYNC B0 ;  /* 0x0000000000007941 */ /* 0x000fea0003800000 */
.L_x_806:
        /* <DEDUP_REMOVED lines=40> */
[-C--:B------:R-:W-:Y:S01]  /*24050*/  FFMA.SAT R43, -R26, R64.reuse, 0.5 ;  /* 0x3f0000001a2b7423 */ /* 0x080fe20000002140 */
[----:B------:R-:W-:Y:S01]  /*24060*/  FFMA.SAT R0, -R20, R64, 0.5 ;  /* 0x3f00000014007423 */ /* 0x000fe20000002140 */
[----:B------:R-:W-:Y:S01]  /*24070*/  FFMA.RM R42, R35, R66, 12582913 ;  /* 0x4b400001232a7423 */ /* 0x000fe20000004042 */
[----:B------:R-:W-:Y:S01]  /*24080*/  FFMA.SAT R34, -R23, R64, 0.5 ;  /* 0x3f00000017227423 */ /* 0x000fe20000002140 */
[----:B------:R1:W-:Y:S01]  /*24090*/  MUFU.EX2 R39, R33 ;  /* 0x0000002100277308 */ /* 0x0003e20000000800 */
[----:B------:R-:W-:-:S02]  /*240a0*/  HADD2.F32 R45, -RZ, R6.H0_H0 ;  /* 0x20000006ff2d7230 */ /* 0x000fc40000004100 */
[----:B------:R-:W-:Y:S01]  /*240b0*/  FADD R36, R44, -12583039 ;  /* 0xcb40007f2c247421 */ /* 0x000fe20000000000 */
[----:B------:R-:W-:Y:S01]  /*240c0*/  FFMA R29, R16, R30, R29 ;  /* 0x0000001e101d7223 */ /* 0x000fe2000000001d */
[-C--:B------:R-:W-:Y:S01]  /*240d0*/  FFMA.RM R2, R2, R66.reuse, 12582913 ;  /* 0x4b40000102027423 */ /* 0x080fe20000004042 */
[-C--:B------:R-:W-:Y:S01]  /*240e0*/  FFMA.RM R46, R43, R66.reuse, 12582913 ;  /* 0x4b4000012b2e7423 */ /* 0x080fe20000004042 */
[-C--:B------:R-:W-:Y:S01]  /*240f0*/  FFMA.RM R0, R0, R66.reuse, 12582913 ;  /* 0x4b40000100007423 */ /* 0x080fe20000004042 */
[----:B------:R-:W-:Y:S01]  /*24100*/  FADD R35, R42, -12583039 ;  /* 0xcb40007f2a237421 */ /* 0x000fe20000000000 */
        /* <DEDUP_REMOVED lines=8> */
[----:B------:R-:W-:Y:S01]  /*24190*/  FADD R3, R0, -12583039 ;  /* 0xcb40007f00037421 */ /* 0x000fe20000000000 */
[----:B------:R-:W-:Y:S01]  /*241a0*/  FFMA R35, -R24, 1.4426950216293334961, -R35 ;  /* 0x3fb8aa3b18237823 */ /* 0x000fe20000000923 */
[----:B------:R-:W-:Y:S01]  /*241b0*/  FADD R34, R40, -12583039 ;  /* 0xcb40007f28227421 */ /* 0x000fe20000000000 */
[----:B------:R-:W-:Y:S01]  /*241c0*/  FFMA R36, -R25, 1.925963033500011079e-08, R36 ;  /* 0x32a5706019247823 */ /* 0x000fe20000000124 */
[-C--:B------:R-:W-:Y:S01]  /*241d0*/  FFMA.RM R51, R49, R66.reuse, 12582913 ;  /* 0x4b40000131337423 */ /* 0x080fe20000004042 */
[----:B------:R-:W-:Y:S01]  /*241e0*/  FFMA R32, -R21, 1.4426950216293334961, -R32 ;  /* 0x3fb8aa3b15207823 */ /* 0x000fe20000000920 */
[----:B------:R-:W-:Y:S01]  /*241f0*/  FFMA.RM R48, R47, R66, 12582913 ;  /* 0x4b4000012f307423 */ /* 0x000fe20000004042 */
[----:B------:R-:W-:Y:S01]  /*24200*/  FFMA R3, -R20, 1.4426950216293334961, -R3 ;  /* 0x3fb8aa3b14037823 */ /* 0x000fe20000000903 */
[----:B------:R-:W-:Y:S01]  /*24210*/  FFMA R35, -R24, 1.925963033500011079e-08, R35 ;  /* 0x32a5706018237823 */ /* 0x000fe20000000123 */
[----:B------:R-:W-:Y:S01]  /*24220*/  FFMA R47, -R26, 1.4426950216293334961, -R45 ;  /* 0x3fb8aa3b1a2f7823 */ /* 0x000fe2000000092d */
[----:B------:R-:W-:Y:S01]  /*24230*/  FFMA R34, -R23, 1.4426950216293334961, -R34 ;  /* 0x3fb8aa3b17227823 */ /* 0x000fe20000000922 */
[----:B------:R1:W-:Y:S01]  /*24240*/  MUFU.EX2 R45, R36 ;  /* 0x00000024002d7308 */ /* 0x0003e20000000800 */
[----:B------:R-:W-:Y:S01]  /*24250*/  FFMA R32, -R21, 1.925963033500011079e-08, R32 ;  /* 0x32a5706015207823 */ /* 0x000fe20000000120 */
[----:B------:R-:W-:-:S02]  /*24260*/  HADD2.F32 R41, -RZ, R5.H1_H1 ;  /* 0x30000005ff297230 */ /* 0x000fc40000004100 */
[----:B------:R-:W-:Y:S01]  /*24270*/  FFMA R3, -R20, 1.925963033500011079e-08, R3 ;  /* 0x32a5706014037823 */ /* 0x000fe20000000103 */
[----:B------:R-:W-:Y:S02]  /*24280*/  HADD2.F32 R30, -RZ, R4.H1_H1 ;  /* 0x30000004ff1e7230 */ /* 0x000fe40000004100 */
[C---:B------:R-:W-:Y:S01]  /*24290*/  FMUL R131, R17.reuse, R131 ;  /* 0x0000008311837220 */ /* 0x040fe20000400000 */
[--C-:B------:R-:W-:Y:S02]  /*242a0*/  HADD2.F32 R52, -RZ, R7.reuse.H0_H0 ;  /* 0x20000007ff347230 */ /* 0x100fe40000004100 */
[----:B------:R-:W-:Y:S01]  /*242b0*/  FMUL R129, R17, R129 ;  /* 0x0000008111817220 */ /* 0x000fe20000400000 */
[----:B------:R2:W-:Y:S01]  /*242c0*/  MUFU.EX2 R43, R35 ;  /* 0x00000023002b7308 */ /* 0x0005e20000000800 */
[----:B-1----:R-:W-:Y:S01]  /*242d0*/  FADD R36, R51, -12583039 ;  /* 0xcb40007f33247421 */ /* 0x002fe20000000000 */
[----:B------:R-:W-:Y:S01]  /*242e0*/  FFMA R34, -R23, 1.925963033500011079e-08, R34 ;  /* 0x32a5706017227823 */ /* 0x000fe20000000122 */
[----:B------:R-:W-:Y:S01]  /*242f0*/  FFMA R30, R16, R30, R129 ;  /* 0x0000001e101e7223 */ /* 0x000fe20000000081 */
[----:B------:R-:W-:Y:S01]  /*24300*/  FADD R50, R48, -12583039 ;  /* 0xcb40007f30327421 */ /* 0x000fe20000000000 */
[----:B------:R-:W-:Y:S01]  /*24310*/  FFMA R36, -R29, 1.4426950216293334961, -R36 ;  /* 0x3fb8aa3b1d247823 */ /* 0x000fe20000000924 */
[C---:B------:R-:W-:Y:S01]  /*24320*/  FMUL R133, R17.reuse, R133 ;  /* 0x0000008511857220 */ /* 0x040fe20000400000 */
[C---:B------:R-:W-:Y:S01]  /*24330*/  FMUL R135, R17.reuse, R135 ;  /* 0x0000008711877220 */ /* 0x040fe20000400000 */
[----:B------:R1:W3:Y:S01]  /*24340*/  MUFU.EX2 R37, R32 ;  /* 0x0000002000257308 */ /* 0x0002e20000000800 */
[----:B--2---:R-:W-:Y:S01]  /*24350*/  FMUL R35, R17, R134 ;  /* 0x0000008611237220 */ /* 0x004fe20000400000 */
[----:B------:R-:W-:Y:S01]  /*24360*/  FFMA R50, -R27, 1.4426950216293334961, -R50 ;  /* 0x3fb8aa3b1b327823 */ /* 0x000fe20000000932 */
[-C--:B------:R-:W-:Y:S01]  /*24370*/  FFMA.SAT R49, -R30, R64.reuse, 0.5 ;  /* 0x3f0000001e317423 */ /* 0x080fe20000002140 */
[----:B------:R-:W-:Y:S01]  /*24380*/  FFMA.SAT R54, -R31, R64, 0.5 ;  /* 0x3f0000001f367423 */ /* 0x000fe20000002140 */
[C---:B------:R-:W-:Y:S01]  /*24390*/  FFMA R35, R16.reuse, R52, R35 ;  /* 0x0000003410237223 */ /* 0x040fe20000000023 */
[----:B------:R-:W-:Y:S01]  /*243a0*/  FFMA R52, -R29, 1.925963033500011079e-08, R36 ;  /* 0x32a570601d347823 */ /* 0x000fe20000000124 */
[----:B------:R-:W-:Y:S01]  /*243b0*/  HADD2.F32 R36, -RZ, R7.H1_H1 ;  /* 0x30000007ff247230 */ /* 0x000fe20000004100 */
[----:B------:R-:W2:Y:S01]  /*243c0*/  MUFU.EX2 R3, R3 ;  /* 0x0000000300037308 */ /* 0x000ea20000000800 */
[C---:B-1----:R-:W-:Y:S01]  /*243d0*/  FFMA R32, R16.reuse, R41, R131 ;  /* 0x0000002910207223 */ /* 0x042fe20000000083 */
[----:B------:R-:W-:Y:S01]  /*243e0*/  FFMA R50, -R27, 1.925963033500011079e-08, R50 ;  /* 0x32a570601b327823 */ /* 0x000fe20000000132 */
[----:B------:R-:W-:Y:S01]  /*243f0*/  FFMA.RM R53, R49, R66, 12582913 ;  /* 0x4b40000131357423 */ /* 0x000fe20000004042 */
[----:B------:R-:W-:Y:S01]  /*24400*/  FFMA R36, R16, R36, R135 ;  /* 0x0000002410247223 */ /* 0x000fe20000000087 */
[----:B------:R-:W-:Y:S01]  /*24410*/  FFMA.RM R54, R54, R66, 12582913 ;  /* 0x4b40000136367423 */ /* 0x000fe20000004042 */
[-C--:B------:R-:W-:Y:S01]  /*24420*/  FFMA.SAT R56, -R32, R64.reuse, 0.5 ;  /* 0x3f00000020387423 */ /* 0x080fe20000002140 */
[-C--:B------:R-:W-:Y:S01]  /*24430*/  FFMA.SAT R59, -R33, R64.reuse, 0.5 ;  /* 0x3f000000213b7423 */ /* 0x080fe20000002140 */
[----:B------:R1:W-:Y:S01]  /*24440*/  MUFU.EX2 R41, R34 ;  /* 0x0000002200297308 */ /* 0x0003e20000000800 */
[----:B------:R-:W-:Y:S01]  /*24450*/  FFMA.SAT R63, -R35, R64, 0.5 ;  /* 0x3f000000233f7423 */ /* 0x000fe20000002140 */
[----:B------:R-:W-:Y:S01]  /*24460*/  FADD R55, R53, -12583039 ;  /* 0xcb40007f35377421 */ /* 0x000fe20000000000 */
[----:B------:R-:W-:Y:S01]  /*24470*/  SHF.L.U32 R0, R0, 0x17, RZ ;  /* 0x0000001700007819 */ /* 0x000fe200000006ff */
[-C--:B------:R-:W-:Y:S01]  /*24480*/  FFMA.RM R58, R56, R66.reuse, 12582913 ;  /* 0x4b400001383a7423 */ /* 0x080fe20000004042 */
[----:B------:R-:W-:Y:S01]  /*24490*/  SHF.L.U32 R2, R2, 0x17, RZ ;  /* 0x0000001702027819 */ /* 0x000fe200000006ff */
[----:B------:R-:W-:Y:S01]  /*244a0*/  FFMA.RM R63, R63, R66, 12582913 ;  /* 0x4b4000013f3f7423 */ /* 0x000fe20000004042 */
[----:B------:R-:W-:Y:S01]  /*244b0*/  FFMA R55, -R30, 1.4426950216293334961, -R55 ;  /* 0x3fb8aa3b1e377823 */ /* 0x000fe20000000937 */
[----:B------:R4:W-:Y:S01]  /*244c0*/  MUFU.EX2 R49, R50 ;  /* 0x0000003200317308 */ /* 0x0009e20000000800 */
[----:B-1----:R-:W-:-:S02]  /*244d0*/  HADD2.F32 R34, -RZ, R6.H1_H1 ;  /* 0x30000006ff227230 */ /* 0x002fc40000004100 */
[----:B------:R-:W-:Y:S01]  /*244e0*/  FFMA.RM R60, R59, R66, 12582913 ;  /* 0x4b4000013b3c7423 */ /* 0x000fe20000004042 */
[----:B---3--:R-:W-:Y:S01]  /*244f0*/  FFMA R65, R2, R37, 1 ;  /* 0x3f80000002417423 */ /* 0x008fe20000000025 */
[----:B------:R-:W-:Y:S01]  /*24500*/  FADD R57, R58, -12583039 ;  /* 0xcb40007f3a397421 */ /* 0x000fe20000000000 */
[----:B------:R-:W-:Y:S01]  /*24510*/  FFMA R55, -R30, 1.925963033500011079e-08, R55 ;  /* 0x32a570601e377823 */ /* 0x000fe20000000137 */
[----:B------:R-:W-:Y:S01]  /*24520*/  FFMA R34, R16, R34, R133 ;  /* 0x0000002210227223 */ /* 0x000fe20000000085 */
[----:B------:R-:W-:Y:S01]  /*24530*/  FADD R62, R60, -12583039 ;  /* 0xcb40007f3c3e7421 */ /* 0x000fe20000000000 */
[----:B------:R-:W-:Y:S01]  /*24540*/  SHF.L.U32 R38, R38, 0x17, RZ ;  /* 0x0000001726267819 */ /* 0x000fe200000006ff */
[----:B----4-:R-:W-:Y:S01]  /*24550*/  FADD R50, R54, -12583039 ;  /* 0xcb40007f36327421 */ /* 0x010fe20000000000 */
[-C--:B------:R-:W-:Y:S01]  /*24560*/  FFMA.SAT R61, -R34, R64.reuse, 0.5 ;  /* 0x3f000000223d7423 */ /* 0x080fe20000002140 */
[----:B------:R-:W-:Y:S01]  /*24570*/  FFMA.SAT R64, -R36, R64, 0.5 ;  /* 0x3f00000024407423 */ /* 0x000fe20000002140 */
[----:B------:R-:W-:Y:S01]  /*24580*/  FFMA R59, -R32, 1.4426950216293334961, -R57 ;  /* 0x3fb8aa3b203b7823 */ /* 0x000fe20000000939 */
[----:B------:R-:W-:Y:S01]  /*24590*/  FFMA R56, -R31, 1.4426950216293334961, -R50 ;  /* 0x3fb8aa3b1f387823 */ /* 0x000fe20000000932 */
[-C--:B------:R-:W-:Y:S01]  /*245a0*/  FFMA.RM R61, R61, R66.reuse, 12582913 ;  /* 0x4b4000013d3d7423 */ /* 0x080fe20000004042 */
[----:B------:R-:W-:Y:S01]  /*245b0*/  FFMA.RM R64, R64, R66, 12582913 ;  /* 0x4b40000140407423 */ /* 0x000fe20000004042 */
[----:B--2---:R-:W-:Y:S01]  /*245c0*/  FFMA R66, R0, R3, 1 ;  /* 0x3f80000000427423 */ /* 0x004fe20000000003 */
[----:B------:R-:W-:Y:S01]  /*245d0*/  FADD R0, R63, -12583039 ;  /* 0xcb40007f3f007421 */ /* 0x000fe20000000000 */
[----:B------:R-:W-:Y:S01]  /*245e0*/  FFMA R56, -R31, 1.925963033500011079e-08, R56 ;  /* 0x32a570601f387823 */ /* 0x000fe20000000138 */
[----:B------:R-:W-:Y:S01]  /*245f0*/  FADD R37, R64, -12583039 ;  /* 0xcb40007f40257421 */ /* 0x000fe20000000000 */
[----:B------:R-:W-:Y:S01]  /*24600*/  FADD R3, R61, -12583039 ;  /* 0xcb40007f3d037421 */ /* 0x000fe20000000000 */
[----:B------:R-:W-:Y:S01]  /*24610*/  FFMA R2, -R35, 1.4426950216293334961, -R0 ;  /* 0x3fb8aa3b23027823 */ /* 0x000fe20000000900 */
[----:B------:R1:W2:Y:S01]  /*24620*/  MUFU.EX2 R50, R55 ;  /* 0x0000003700327308 */ /* 0x0002a20000000800 */
[----:B------:R-:W-:Y:S01]  /*24630*/  FFMA R37, -R36, 1.4426950216293334961, -R37 ;  /* 0x3fb8aa3b24257823 */ /* 0x000fe20000000925 */
[----:B------:R-:W-:Y:S01]  /*24640*/  FFMA R62, -R33, 1.4426950216293334961, -R62 ;  /* 0x3fb8aa3b213e7823 */ /* 0x000fe2000000093e */
[----:B------:R-:W-:Y:S01]  /*24650*/  FFMA R47, -R26, 1.925963033500011079e-08, R47 ;  /* 0x32a570601a2f7823 */ /* 0x000fe2000000012f */
[----:B------:R-:W-:Y:S01]  /*24660*/  FFMA R59, -R32, 1.925963033500011079e-08, R59 ;  /* 0x32a57060203b7823 */ /* 0x000fe2000000013b */
[----:B------:R-:W-:Y:S01]  /*24670*/  FFMA R2, -R35, 1.925963033500011079e-08, R2 ;  /* 0x32a5706023027823 */ /* 0x000fe20000000102 */
[----:B------:R-:W-:Y:S01]  /*24680*/  FFMA R37, -R36, 1.925963033500011079e-08, R37 ;  /* 0x32a5706024257823 */ /* 0x000fe20000000125 */
[----:B------:R-:W-:Y:S01]  /*24690*/  FFMA R62, -R33, 1.925963033500011079e-08, R62 ;  /* 0x32a57060213e7823 */ /* 0x000fe2000000013e */
[----:B------:R3:W-:Y:S01]  /*246a0*/  MUFU.EX2 R57, R56 ;  /* 0x0000003800397308 */ /* 0x0007e20000000800 */
[C---:B-1----:R-:W-:Y:S01]  /*246b0*/  FFMA R55, -R34.reuse, 1.4426950216293334961, -R3 ;  /* 0x3fb8aa3b22377823 */ /* 0x042fe20000000903 */
[----:B------:R-:W-:Y:S01]  /*246c0*/  SHF.L.U32 R51, R51, 0x17, RZ ;  /* 0x0000001733337819 */ /* 0x000fe200000006ff */
[----:B------:R-:W-:Y:S01]  /*246d0*/  BSSY B1, `(.L_x_811) ;  /* 0x0000030000017945 */ /* 0x000fe20003800000 */
[----:B------:R-:W-:Y:S01]  /*246e0*/  SHF.L.U32 R53, R53, 0x17, RZ ;  /* 0x0000001735357819 */ /* 0x000fe200000006ff */
[----:B------:R-:W-:Y:S01]  /*246f0*/  FFMA R55, -R34, 1.925963033500011079e-08, R55 ;  /* 0x32a5706022377823 */ /* 0x000fe20000000137 */
[----:B------:R-:W-:-:S02]  /*24700*/  SHF.L.U32 R40, R40, 0x17, RZ ;  /* 0x0000001728287819 */ /* 0x000fc400000006ff */
[----:B------:R-:W1:Y:S01]  /*24710*/  MUFU.EX2 R52, R52 ;  /* 0x0000003400347308 */ /* 0x000e620000000800 */
[----:B---3--:R-:W-:Y:S01]  /*24720*/  FFMA R56, R38, R39, 1 ;  /* 0x3f80000026387423 */ /* 0x008fe20000000027 */
[----:B------:R-:W-:Y:S01]  /*24730*/  IADD3 R38, R66, 0x1800000, RZ ;  /* 0x0180000042267810 */ /* 0x000fe20007ffe0ff */
[----:B--2---:R-:W-:Y:S01]  /*24740*/  FFMA R50, R53, R50, 1 ;  /* 0x3f80000035327423 */ /* 0x004fe20000000032 */
[----:B------:R-:W-:Y:S01]  /*24750*/  SHF.L.U32 R42, R42, 0x17, RZ ;  /* 0x000000172a2a7819 */ /* 0x000fe200000006ff */
[----:B------:R-:W-:Y:S01]  /*24760*/  FFMA R41, R40, R41, 1 ;  /* 0x3f80000028297423 */ /* 0x000fe20000000029 */
[----:B------:R-:W-:Y:S02]  /*24770*/  LOP3.LUT R38, R38, 0x7f800000, RZ, 0xc0, !PT ;  /* 0x7f80000026267812 */ /* 0x000fe400078ec0ff */
[----:B------:R-:W2:Y:S01]  /*24780*/  MUFU.EX2 R47, R47 ;  /* 0x0000002f002f7308 */ /* 0x000ea20000000800 */
[----:B------:R-:W-:Y:S01]  /*24790*/  SHF.L.U32 R44, R44, 0x17, RZ ;  /* 0x000000172c2c7819 */ /* 0x000fe200000006ff */
[----:B------:R-:W-:Y:S01]  /*247a0*/  FFMA R42, R42, R43, 1 ;  /* 0x3f8000002a2a7423 */ /* 0x000fe2000000002b */
[----:B------:R-:W-:-:S02]  /*247b0*/  ISETP.GT.U32.AND P2, PT, R38, 0x1ffffff, PT ;  /* 0x01ffffff2600780c */ /* 0x000fc40003f44070 */
        /* <DEDUP_REMOVED lines=13> */
[----:B--2---:R-:W-:Y:S01]  /*24890*/  FFMA R46, R46, R47, 1 ;  /* 0x3f8000002e2e7423 */ /* 0x004fe2000000002f */
[----:B------:R-:W-:-:S05]  /*248a0*/  SHF.L.U32 R64, R64, 0x17, RZ ;  /* 0x0000001740407819 */ /* 0x000fca00000006ff */
[----:B------:R-:W2:Y:S01]  /*248b0*/  MUFU.EX2 R0, R55 ;  /* 0x0000003700007308 */ /* 0x000ea20000000800 */
[----:B---3--:R-:W-:-:S07]  /*248c0*/  FFMA R58, R58, R59, 1 ;  /* 0x3f8000003a3a7423 */ /* 0x008fce000000003b */
[----:B------:R-:W3:Y:S01]  /*248d0*/  MUFU.EX2 R2, R2 ;  /* 0x0000000200027308 */ /* 0x000ee20000000800 */
[----:B-1----:R-:W-:-:S07]  /*248e0*/  FFMA R53, R60, R3, 1 ;  /* 0x3f8000003c357423 */ /* 0x002fce0000000003 */
[----:B------:R-:W1:Y:S01]  /*248f0*/  MUFU.EX2 R37, R37 ;  /* 0x0000002500257308 */ /* 0x000e620000000800 */
[----:B--2---:R-:W-:Y:S01]  /*24900*/  FFMA R52, R61, R0, 1 ;  /* 0x3f8000003d347423 */ /* 0x004fe20000000000 */
        /* <DEDUP_REMOVED lines=8> */
.L_x_812:
[----:B------:R-:W1:Y:S02]  /*24990*/  MUFU.RCP R37, R66 ;  /* 0x0000004200257308 */ /* 0x000e640000001000 */
[----:B-1----:R-:W-:-:S04]  /*249a0*/  FFMA R0, R66, R37, -1 ;  /* 0xbf80000042007423 */ /* 0x002fc80000000025 */
[----:B------:R-:W-:-:S04]  /*249b0*/  FADD.FTZ R0, -R0, -RZ ;  /* 0x800000ff00007221 */ /* 0x000fc80000010100 */
[----:B------:R-:W-:-:S07]  /*249c0*/  FFMA R37, R37, R0, R37 ;  /* 0x0000000025257223 */ /* 0x000fce0000000025 */
.L_x_813:
[----:B------:R-:W-:Y:S05]  /*249d0*/  BSYNC B1 ;  /* 0x0000000000017941 */ /* 0x000fea0003800000 */
.L_x_811:
        /* <DEDUP_REMOVED lines=10> */
.L_x_815:
[----:B------:R-:W1:Y:S02]  /*24a80*/  MUFU.RCP R38, R65 ;  /* 0x0000004100267308 */ /* 0x000e640000001000 */
[----:B-1----:R-:W-:-:S04]  /*24a90*/  FFMA R0, R65, R38, -1 ;  /* 0xbf80000041007423 */ /* 0x002fc80000000026 */
[----:B------:R-:W-:-:S04]  /*24aa0*/  FADD.FTZ R3, -R0, -RZ ;  /* 0x800000ff00037221 */ /* 0x000fc80000010100 */
[----:B------:R-:W-:-:S07]  /*24ab0*/  FFMA R38, R38, R3, R38 ;  /* 0x0000000326267223 */ /* 0x000fce0000000026 */
.L_x_816:
[----:B------:R-:W-:Y:S05]  /*24ac0*/  BSYNC B1 ;  /* 0x0000000000017941 */ /* 0x000fea0003800000 */
.L_x_814:
        /* <DEDUP_REMOVED lines=10> */
.L_x_818:
[----:B------:R-:W1:Y:S02]  /*24b70*/  MUFU.RCP R39, R56 ;  /* 0x0000003800277308 */ /* 0x000e640000001000 */
[----:B-1----:R-:W-:-:S04]  /*24b80*/  FFMA R0, R56, R39, -1 ;  /* 0xbf80000038007423 */ /* 0x002fc80000000027 */
[----:B------:R-:W-:-:S04]  /*24b90*/  FADD.FTZ R0, -R0, -RZ ;  /* 0x800000ff00007221 */ /* 0x000fc80000010100 */
[----:B------:R-:W-:-:S07]  /*24ba0*/  FFMA R39, R39, R0, R39 ;  /* 0x0000000027277223 */ /* 0x000fce0000000027 */
.L_x_819:
[----:B------:R-:W-:Y:S05]  /*24bb0*/  BSYNC B1 ;  /* 0x0000000000017941 */ /* 0x000fea0003800000 */
.L_x_817:
        /* <DEDUP_REMOVED lines=10> */
.L_x_821:
[----:B------:R-:W1:Y:S02]  /*24c60*/  MUFU.RCP R40, R41 ;  /* 0x0000002900287308 */ /* 0x000e640000001000 */
[----:B-1----:R-:W-:-:S04]  /*24c70*/  FFMA R0, R41, R40, -1 ;  /* 0xbf80000029007423 */ /* 0x002fc80000000028 */
[----:B------:R-:W-:-:S04]  /*24c80*/  FADD.FTZ R3, -R0, -RZ ;  /* 0x800000ff00037221 */ /* 0x000fc80000010100 */
[----:B------:R-:W-:-:S07]  /*24c90*/  FFMA R40, R40, R3, R40 ;  /* 0x0000000328287223 */ /* 0x000fce0000000028 */
.L_x_822:
[----:B------:R-:W-:Y:S05]  /*24ca0*/  BSYNC B1 ;  /* 0x0000000000017941 */ /* 0x000fea0003800000 */
.L_x_820:
        /* <DEDUP_REMOVED lines=10> */
.L_x_824:
[----:B------:R-:W1:Y:S02]  /*24d50*/  MUFU.RCP R41, R42 ;  /* 0x0000002a00297308 */ /* 0x000e640000001000 */
[----:B-1----:R-:W-:-:S04]  /*24d60*/  FFMA R0, R42, R41, -1 ;  /* 0xbf8000002a007423 */ /* 0x002fc80000000029 */
[----:B------:R-:W-:-:S04]  /*24d70*/  FADD.FTZ R0, -R0, -RZ ;  /* 0x800000ff00007221 */ /* 0x000fc80000010100 */
[----:B------:R-:W-:-:S07]  /*24d80*/  FFMA R41, R41, R0, R41 ;  /* 0x0000000029297223 */ /* 0x000fce0000000029 */
.L_x_825:
[----:B------:R-:W-:Y:S05]  /*24d90*/  BSYNC B1 ;  /* 0x0000000000017941 */ /* 0x000fea0003800000 */
.L_x_823:
        /* <DEDUP_REMOVED lines=10> */
.L_x_827:
[----:B------:R-:W1:Y:S02]  /*24e40*/  MUFU.RCP R42, R45 ;  /* 0x0000002d002a7308 */ /* 0x000e640000001000 */
[----:B-1----:R-:W-:-:S04]  /*24e50*/  FFMA R0, R45, R42, -1 ;  /* 0xbf8000002d007423 */ /* 0x002fc8000000002a */
[----:B------:R-:W-:-:S04]  /*24e60*/  FADD.FTZ R3, -R0, -RZ ;  /* 0x800000ff00037221 */ /* 0x000fc80000010100 */
[----:B------:R-:W-:-:S07]  /*24e70*/  FFMA R42, R42, R3, R42 ;  /* 0x000000032a2a7223 */ /* 0x000fce000000002a */
.L_x_828:
[----:B------:R-:W-:Y:S05]  /*24e80*/  BSYNC B1 ;  /* 0x0000000000017941 */ /* 0x000fea0003800000 */
.L_x_826:
        /* <DEDUP_REMOVED lines=10> */
.L_x_830:
[----:B------:R-:W1:Y:S02]  /*24f30*/  MUFU.RCP R43, R46 ;  /* 0x0000002e002b7308 */ /* 0x000e640000001000 */
[----:B-1----:R-:W-:-:S04]  /*24f40*/  FFMA R0, R46, R43, -1 ;  /* 0xbf8000002e007423 */ /* 0x002fc8000000002b */
[----:B------:R-:W-:-:S04]  /*24f50*/  FADD.FTZ R0, -R0, -RZ ;  /* 0x800000ff00007221 */ /* 0x000fc80000010100 */
[----:B------:R-:W-:-:S07]  /*24f60*/  FFMA R43, R43, R0, R43 ;  /* 0x000000002b2b7223 */ /* 0x000fce000000002b */
.L_x_831:
[----:B------:R-:W-:Y:S05]  /*24f70*/  BSYNC B1 ;  /* 0x0000000000017941 */ /* 0x000fea0003800000 */
.L_x_829:
        /* <DEDUP_REMOVED lines=10> */
.L_x_833:
[----:B------:R-:W1:Y:S02]  /*25020*/  MUFU.RCP R44, R49 ;  /* 0x00000031002c7308 */ /* 0x000e640000001000 */
[----:B-1----:R-:W-:-:S04]  /*25030*/  FFMA R0, R49, R44, -1 ;  /* 0xbf80000031007423 */ /* 0x002fc8000000002c */
[----:B------:R-:W-:-:S04]  /*25040*/  FADD.FTZ R3, -R0, -RZ ;  /* 0x800000ff00037221 */ /* 0x000fc80000010100 */
[----:B------:R-:W-:-:S07]  /*25050*/  FFMA R44, R44, R3, R44 ;  /* 0x000000032c2c7223 */ /* 0x000fce000000002c */
.L_x_834:
[----:B------:R-:W-:Y:S05]  /*25060*/  BSYNC B1 ;  /* 0x0000000000017941 */ /* 0x000fea0003800000 */
.L_x_832:
        /* <DEDUP_REMOVED lines=10> */
.L_x_836:
[----:B------:R-:W1:Y:S02]  /*25110*/  MUFU.RCP R46, R51 ;  /* 0x00000033002e7308 */ /* 0x000e640000001000 */
[----:B-1----:R-:W-:-:S04]  /*25120*/  FFMA R0, R51, R46, -1 ;  /* 0xbf80000033007423 */ /* 0x002fc8000000002e */
[----:B------:R-:W-:-:S04]  /*25130*/  FADD.FTZ R3, -R0, -RZ ;  /* 0x800000ff00037221 */ /* 0x000fc80000010100 */
[----:B------:R-:W-:-:S07]  /*25140*/  FFMA R46, R46, R3, R46 ;  /* 0x000000032e2e7223 */ /* 0x000fce000000002e */
.L_x_837:
[----:B------:R-:W-:Y:S05]  /*25150*/  BSYNC B1 ;  /* 0x0000000000017941 */ /* 0x000fea0003800000 */
.L_x_835:
        /* <DEDUP_REMOVED lines=10> */
.L_x_839:
[----:B------:R-:W1:Y:S02]  /*25200*/  MUFU.RCP R45, R50 ;  /* 0x00000032002d7308 */ /* 0x000e640000001000 */
[----:B-1----:R-:W-:-:S04]  /*25210*/  FFMA R0, R50, R45, -1 ;  /* 0xbf80000032007423 */ /* 0x002fc8000000002d */
[----:B------:R-:W-:-:S04]  /*25220*/  FADD.FTZ R0, -R0, -RZ ;  /* 0x800000ff00007221 */ /* 0x000fc80000010100 */
[----:B------:R-:W-:-:S07]  /*25230*/  FFMA R45, R45, R0, R45 ;  /* 0x000000002d2d7223 */ /* 0x000fce000000002d */
.L_x_840:
[----:B------:R-:W-:Y:S05]  /*25240*/  BSYNC B1 ;  /* 0x0000000000017941 */ /* 0x000fea0003800000 */
.L_x_838:
        /* <DEDUP_REMOVED lines=10> */
.L_x_842:
[----:B------:R-:W1:Y:S02]  /*252f0*/  MUFU.RCP R48, R57 ;  /* 0x0000003900307308 */ /* 0x000e640000001000 */
[----:B-1----:R-:W-:-:S04]  /*25300*/  FFMA R0, R57, R48, -1 ;  /* 0xbf80000039007423 */ /* 0x002fc80000000030 */
[----:B------:R-:W-:-:S04]  /*25310*/  FADD.FTZ R3, -R0, -RZ ;  /* 0x800000ff00037221 */ /* 0x000fc80000010100 */
[----:B------:R-:W-:-:S07]  /*25320*/  FFMA R48, R48, R3, R48 ;  /* 0x0000000330307223 */ /* 0x000fce0000000030 */
.L_x_843:
[----:B------:R-:W-:Y:S05]  /*25330*/  BSYNC B1 ;  /* 0x0000000000017941 */ /* 0x000fea0003800000 */
.L_x_841:
        /* <DEDUP_REMOVED lines=10> */
.L_x_845:
[----:B------:R-:W1:Y:S02]  /*253e0*/  MUFU.RCP R47, R58 ;  /* 0x0000003a002f7308 */ /* 0x000e640000001000 */
[----:B-1----:R-:W-:-:S04]  /*253f0*/  FFMA R0, R58, R47, -1 ;  /* 0xbf8000003a007423 */ /* 0x002fc8000000002f */
[----:B------:R-:W-:-:S04]  /*25400*/  FADD.FTZ R0, -R0, -RZ ;  /* 0x800000ff00007221 */ /* 0x000fc80000010100 */
[----:B------:R-:W-:-:S07]  /*25410*/  FFMA R47, R47, R0, R47 ;  /* 0x000000002f2f7223 */ /* 0x000fce000000002f */
.L_x_846:
[----:B------:R-:W-:Y:S05]  /*25420*/  BSYNC B1 ;  /* 0x0000000000017941 */ /* 0x000fea0003800000 */
.L_x_844:
        /* <DEDUP_REMOVED lines=10> */
.L_x_848:
[----:B------:R-:W1:Y:S02]  /*254d0*/  MUFU.RCP R50, R53 ;  /* 0x0000003500327308 */ /* 0x000e640000001000 */
[----:B-1----:R-:W-:-:S04]  /*254e0*/  FFMA R0, R53, R50, -1 ;  /* 0xbf80000035007423 */ /* 0x002fc80000000032 */
[----:B------:R-:W-:-:S04]  /*254f0*/  FADD.FTZ R3, -R0, -RZ ;  /* 0x800000ff00037221 */ /* 0x000fc80000010100 */
[----:B------:R-:W-:-:S07]  /*25500*/  FFMA R50, R50, R3, R50 ;  /* 0x0000000332327223 */ /* 0x000fce0000000032 */
.L_x_849:
[----:B------:R-:W-:Y:S05]  /*25510*/  BSYNC B1 ;  /* 0x0000000000017941 */ /* 0x000fea0003800000 */
.L_x_847:
        /* <DEDUP_REMOVED lines=10> */
.L_x_851:
[----:B------:R-:W1:Y:S02]  /*255c0*/  MUFU.RCP R49, R52 ;  /* 0x0000003400317308 */ /* 0x000e640000001000 */
[----:B-1----:R-:W-:-:S04]  /*255d0*/  FFMA R0, R52, R49, -1 ;  /* 0xbf80000034007423 */ /* 0x002fc80000000031 */
[----:B------:R-:W-:-:S04]  /*255e0*/  FADD.FTZ R0, -R0, -RZ ;  /* 0x800000ff00007221 */ /* 0x000fc80000010100 */
[----:B------:R-:W-:-:S07]  /*255f0*/  FFMA R49, R49, R0, R49 ;  /* 0x0000000031317223 */ /* 0x000fce0000000031 */
.L_x_852:
[----:B------:R-:W-:Y:S05]  /*25600*/  BSYNC B1 ;  /* 0x0000000000017941 */ /* 0x000fea0003800000 */
.L_x_850:
        /* <DEDUP_REMOVED lines=10> */
.L_x_854:
[----:B------:R-:W1:Y:S02]  /*256b0*/  MUFU.RCP R52, R63 ;  /* 0x0000003f00347308 */ /* 0x000e640000001000 */
[----:B-1----:R-:W-:-:S04]  /*256c0*/  FFMA R0, R63, R52, -1 ;  /* 0xbf8000003f007423 */ /* 0x002fc80000000034 */
[----:B------:R-:W-:-:S04]  /*256d0*/  FADD.FTZ R3, -R0, -RZ ;  /* 0x800000ff00037221 */ /* 0x000fc80000010100 */
[----:B------:R-:W-:-:S07]  /*256e0*/  FFMA R52, R52, R3, R52 ;  /* 0x0000000334347223 */ /* 0x000fce0000000034 */
.L_x_855:
[----:B------:R-:W-:Y:S05]  /*256f0*/  BSYNC B1 ;  /* 0x0000000000017941 */ /* 0x000fea0003800000 */
.L_x_853:
        /* <DEDUP_REMOVED lines=9> */
.L_x_857:
[----:B------:R-:W1:Y:S02]  /*25790*/  MUFU.RCP R0, R55 ;  /* 0x0000003700007308 */ /* 0x000e640000001000 */
[----:B-1----:R-:W-:-:S04]  /*257a0*/  FFMA R2, R55, R0, -1 ;  /* 0xbf80000037027423 */ /* 0x002fc80000000000 */
[----:B------:R-:W-:-:S04]  /*257b0*/  FADD.FTZ R3, -R2, -RZ ;  /* 0x800000ff02037221 */ /* 0x000fc80000010100 */
[----:B------:R-:W-:-:S07]  /*257c0*/  FFMA R0, R0, R3, R0 ;  /* 0x0000000300007223 */ /* 0x000fce0000000000 */
.L_x_858:
[----:B------:R-:W-:Y:S05]  /*257d0*/  BSYNC B1 ;  /* 0x0000000000017941 */ /* 0x000fea0003800000 */
.L_x_856:
        /* <DEDUP_REMOVED lines=45> */
.L_x_860:
[----:B------:R-:W-:Y:S05]  /*25ab0*/  BSYNC B0 ;  /* 0x0000000000007941 */ /* 0x000fea0003800000 */
.L_x_859:
[----:B------:R-:W-:Y:S06]  /*25ac0*/  BAR.SYNC.DEFER_BLOCKING 0x1, 0x100 ;  /* 0x0044000000007b1d */ /* 0x000fec0000010000 */
[----:B------:R-:W-:Y:S04]  /*25ad0*/  BSSY B0, `(.L_x_861) ;  /* 0x000000a000007945 */ /* 0x000fe80003800000 */
[----:B------:R-:W-:Y:S05]  /*25ae0*/  @P0 BRA `(.L_x_862) ;  /* 0x0000000000200947 */ /* 0x000fea0003800000 */
[----:B------:R-:W-:-:S06]  /*25af0*/  UISETP.NE.AND UP0, UPT, UR43, 0x3, UPT ;  /* 0x000000032b00788c */ /* 0x000fcc000bf05270 */
[----:B------:R-:W-:-:S13]  /*25b00*/  PLOP3.LUT P2, PT, PT, PT, UP0, 0x80, 0x0 ;  /* 0x000000000000781c */ /* 0x000fda0003f4f008 */
[----:B------:R-:W-:Y:S05]  /*25b10*/  @!P2 BRA `(.L_x_863) ;  /* 0x000000000004a947 */ /* 0x000fea0003800000 */
[----:B------:R-:W-:Y:S01]  /*25b20*/  BPT.TRAP 0x1 ;  /* 0x000000040000795c */ /* 0x000fe20000300000 */
.L_x_863:
[----:B------:R-:W-:-:S04]  /*25b30*/  ULEA UR4, UR8, UR46, 0x3 ;  /* 0x0000002e08047291 */ /* 0x000fc8000f8e183f */
[----:B------:R-:W-:-:S04]  /*25b40*/  UIADD3 UR4, UR4, 0x50, URZ ;  /* 0x0000005004047890 */ /* 0x000fc8000fffe03f */
[----:B------:R-:W-:-:S09]  /*25b50*/  UPRMT UR4, UR47, 0x654, UR4 ;  /* 0x000006542f047896 */ /* 0x000fd20008000004 */
[----:B------:R-:W-:Y:S03]  /*25b60*/  SYNCS.ARRIVE.TRANS64.RED.A1T0 RZ, [UR4], RZ ;  /* 0x000000ffffff79a7 */ /* 0x000fe60008100404 */
.L_x_862:
[----:B------:R-:W-:Y:S05]  /*25b70*/  BSYNC B0 ;  /* 0x0000000000007941 */ /* 0x000fea0003800000 */
.L_x_861:
        /* <DEDUP_REMOVED lines=9> */
.L_x_866:
[C---:B------:R-:W-:Y:S01]  /*25c10*/  LEA R0, R12.reuse, UR46, 0x3 ;  /* 0x0000002e0c007c11 */ /* 0x040fe2000f8e18ff */
[----:B------:R-:W-:Y:S01]  /*25c20*/  BSSY B1, `(.L_x_867) ;  /* 0x0000006000017945 */ /* 0x000fe20003800000 */
[----:B------:R-:W-:Y:S02]  /*25c30*/  SHF.L.U32 R3, R13, 0x1f, RZ ;  /* 0x0000001f0d037819 */ /* 0x000fe400000006ff */
[----:B-1----:R-:W-:Y:S02]  /*25c40*/  @!P1 LEA R21, R12, R15, 0xd ;  /* 0x0000000f0c159211 */ /* 0x002fe400078e68ff */
[----:B------:R-:W1:Y:S02]  /*25c50*/  SYNCS.PHASECHK.TRANS64.TRYWAIT P2, [R0+URZ+0x30], R3 ;  /* 0x00003003000075a7 */ /* 0x000e64000804017f */
[----:B------:R-:W-:Y:S01]  /*25c60*/  @!P1 LEA R2, R18, R21, 0x1 ;  /* 0x0000001512029211 */ /* 0x000fe200078e08ff */
[----:B-1----:R-:W-:Y:S06]  /*25c70*/  @!P2 BRA `(.L_x_868) ;  /* 0x0000008400f8a947 */ /* 0x002fec0003800000 */
.L_x_1141:
[----:B------:R-:W-:Y:S05]  /*25c80*/  BSYNC B1 ;  /* 0x0000000000017941 */ /* 0x000fea0003800000 */
.L_x_867:
        /* <DEDUP_REMOVED lines=8> */
.L_x_865:
[----:B------:R-:W-:Y:S05]  /*25d10*/  BSYNC B0 ;  /* 0x0000000000007941 */ /* 0x000fea0003800000 */
.L_x_864:
[----:B------:R-:W2:Y:S04]  /*25d20*/  LDL.LU R3, [R1+0x1c0] ;  /* 0x0001c00001037983 */ /* 0x000ea80000300800 */
[----:B-1----:R-:W5:Y:S04]  /*25d30*/  LDL.LU R21, [R1+0x1c4] ;  /* 0x0001c40001157983 */ /* 0x002f680000300800 */
        /* <DEDUP_REMOVED lines=14> */
[----:B------:R-:W-:Y:S01]  /*25e20*/  MOV R63, 0x3bbb989d ;  /* 0x3bbb989d003f7802 */ /* 0x000fe20000000f00 */
[--C-:B----4-:R-:W-:Y:S01]  /*25e30*/  HADD2.F32 R34, -RZ, R4.reuse.H0_H0 ;  /* 0x20000004ff227230 */ /* 0x110fe20000004100 */
[----:B------:R-:W-:Y:S01]  /*25e40*/  MOV R66, 0x437c0000 ;  /* 0x437c000000427802 */ /* 0x000fe20000000f00 */
[----:B------:R-:W-:Y:S01]  /*25e50*/  HADD2.F32 R36, -RZ, R4.H1_H1 ;  /* 0x30000004ff247230 */ /* 0x000fe20000004100 */
[----:B------:R-:W-:Y:S01]  /*25e60*/  BSSY B1, `(.L_x_869) ;  /* 0x00000bc000017945 */ /* 0x000fe20003800000 */
[----:B------:R-:W-:-:S02]  /*25e70*/  HADD2.F32 R48, -RZ, R5.H1_H1 ;  /* 0x30000005ff307230 */ /* 0x000fc40000004100 */
[--C-:B------:R-:W-:Y:S02]  /*25e80*/  HADD2.F32 R52, -RZ, R6.reuse.H0_H0 ;  /* 0x20000006ff347230 */ /* 0x100fe40000004100 */
[----:B------:R-:W-:Y:S02]  /*25e90*/  HADD2.F32 R54, -RZ, R6.H1_H1 ;  /* 0x30000006ff367230 */ /* 0x000fe40000004100 */
[--C-:B------:R-:W-:Y:S02]  /*25ea0*/  HADD2.F32 R58, -RZ, R7.reuse.H0_H0 ;  /* 0x20000007ff3a7230 */ /* 0x100fe40000004100 */
[----:B------:R-:W-:Y:S02]  /*25eb0*/  HADD2.F32 R59, -RZ, R7.H1_H1 ;  /* 0x30000007ff3b7230 */ /* 0x000fe40000004100 */
[C---:B--2---:R-:W-:Y:S01]  /*25ec0*/  FMUL R3, R17.reuse, R3 ;  /* 0x0000000311037220 */ /* 0x044fe20000400000 */
[C---:B-----5:R-:W-:Y:S01]  /*25ed0*/  FMUL R21, R17.reuse, R21 ;  /* 0x0000001511157220 */ /* 0x060fe20000400000 */
[C---:B---3--:R-:W-:Y:S01]  /*25ee0*/  FMUL R23, R17.reuse, R23 ;  /* 0x0000001711177220 */ /* 0x048fe20000400000 */
[C---:B------:R-:W-:Y:S01]  /*25ef0*/  FMUL R25, R17.reuse, R25 ;  /* 0x0000001911197220 */ /* 0x040fe20000400000 */
[C---:B------:R-:W-:Y:S01]  /*25f00*/  FMUL R27, R17.reuse, R27 ;  /* 0x0000001b111b7220 */ /* 0x040fe20000400000 */
[C---:B------:R-:W-:Y:S01]  /*25f10*/  FMUL R29, R17.reuse, R29 ;  /* 0x0000001d111d7220 */ /* 0x040fe20000400000 */
[C---:B------:R-:W-:Y:S01]  /*25f20*/  FMUL R31, R17.reuse, R31 ;  /* 0x0000001f111f7220 */ /* 0x040fe20000400000 */
[C---:B------:R-:W-:Y:S01]  /*25f30*/  FMUL R33, R17.reuse, R33 ;  /* 0x0000002111217220 */ /* 0x040fe20000400000 */
[----:B------:R-:W-:Y:S01]  /*25f40*/  FMUL R35, R17, R32 ;  /* 0x0000002011237220 */ /* 0x000fe20000400000 */
[----:B------:R-:W-:-:S02]  /*25f50*/  HADD2.F32 R32, -RZ, R11.H1_H1 ;  /* 0x3000000bff207230 */ /* 0x000fc40000004100 */
[C---:B------:R-:W-:Y:S01]  /*25f60*/  FMUL R37, R17.reuse, R30 ;  /* 0x0000001e11257220 */ /* 0x040fe20000400000 */
[C---:B------:R-:W-:Y:S01]  /*25f70*/  FMUL R39, R17.reuse, R26 ;  /* 0x0000001a11277220 */ /* 0x040fe20000400000 */
[--C-:B------:R-:W-:Y:S02]  /*25f80*/  HADD2.F32 R26, -RZ, R10.reuse.H1_H1 ;  /* 0x3000000aff1a7230 */ /* 0x100fe40000004100 */
[C---:B------:R-:W-:Y:S01]  /*25f90*/  FMUL R41, R17.reuse, R24 ;  /* 0x0000001811297220 */ /* 0x040fe20000400000 */
[----:B------:R-:W-:Y:S02]  /*25fa0*/  HADD2.F32 R24, -RZ, R10.H0_H0 ;  /* 0x2000000aff187230 */ /* 0x000fe40000004100 */
[C---:B------:R-:W-:Y:S01]  /*25fb0*/  FMUL R43, R17.reuse, R22 ;  /* 0x00000016112b7220 */ /* 0x040fe20000400000 */
[----:B------:R-:W-:Y:S02]  /*25fc0*/  HADD2.F32 R22, -RZ, R9.H0_H0 ;  /* 0x20000009ff167230 */ /* 0x000fe40000004100 */
[----:B------:R-:W-:Y:S01]  /*25fd0*/  FFMA R24, R16, R24, R27 ;  /* 0x0000001810187223 */ /* 0x000fe2000000001b */
[----:B------:R-:W-:Y:S01]  /*25fe0*/  FMUL R45, R17, R20 ;  /* 0x00000014112d7220 */ /* 0x000fe20000400000 */
[----:B------:R-:W-:-:S02]  /*25ff0*/  HADD2.F32 R20, -RZ, R8.H0_H0 ;  /* 0x20000008ff147230 */ /* 0x000fc40000004100 */
[----:B------:R-:W-:Y:S01]  /*26000*/  FFMA R22, R16, R22, R23 ;  /* 0x0000001610167223 */ /* 0x000fe20000000017 */
[C---:B------:R-:W-:Y:S01]  /*26010*/  FMUL R47, R17.reuse, R0 ;  /* 0x00000000112f7220 */ /* 0x040fe20000400000 */
[----:B------:R-:W-:Y:S02]  /*26020*/  HADD2.F32 R0, -RZ, R8.H1_H1 ;  /* 0x30000008ff007230 */ /* 0x000fe40000004100 */
[-C--:B------:R-:W-:Y:S01]  /*26030*/  FFMA.SAT R27, -R22, R63.reuse, 0.5 ;  /* 0x3f000000161b7423 */ /* 0x080fe2000000213f */
[C---:B------:R-:W-:Y:S01]  /*26040*/  FFMA R20, R16.reuse, R20, R3 ;  /* 0x0000001410147223 */ /* 0x040fe20000000003 */
[----:B------:R-:W-:Y:S01]  /*26050*/  FMUL R49, R17, R2 ;  /* 0x0000000211317220 */ /* 0x000fe20000400000 */
[----:B------:R-:W-:Y:S02]  /*26060*/  HADD2.F32 R2, -RZ, R9.H1_H1 ;  /* 0x30000009ff027230 */ /* 0x000fe40000004100 */
[C---:B------:R-:W-:Y:S01]  /*26070*/  FFMA R21, R16.reuse, R0, R21 ;  /* 0x0000000010157223 */ /* 0x040fe20000000015 */
[----:B------:R-:W-:Y:S01]  /*26080*/  FFMA.RM R38, R27, R66, 12582913 ;  /* 0x4b4000011b267423 */ /* 0x000fe20000004042 */
[----:B------:R-:W-:Y:S01]  /*26090*/  FFMA R27, R16, R32, R33 ;  /* 0x00000020101b7223 */ /* 0x000fe20000000021 */
[-C--:B------:R-:W-:Y:S01]  /*260a0*/  FFMA.SAT R33, -R24, R63.reuse, 0.5 ;  /* 0x3f00000018217423 */ /* 0x080fe2000000213f */
[C---:B------:R-:W-:Y:S01]  /*260b0*/  FFMA R23, R16.reuse, R2, R25 ;  /* 0x0000000210177223 */ /* 0x040fe20000000019 */
[----:B------:R-:W-:Y:S01]  /*260c0*/  FFMA.SAT R2, -R21, R63, 0.5 ;  /* 0x3f00000015027423 */ /* 0x000fe2000000213f */
[----:B------:R-:W-:Y:S01]  /*260d0*/  FFMA R25, R16, R26, R29 ;  /* 0x0000001a10197223 */ /* 0x000fe2000000001d */
[----:B------:R-:W-:-:S02]  /*260e0*/  HADD2.F32 R29, -RZ, R11.H0_H0 ;  /* 0x2000000bff1d7230 */ /* 0x000fc40000004100 */
[-C--:B------:R-:W-:Y:S01]  /*260f0*/  FFMA.RM R42, R33, R66.reuse, 12582913 ;  /* 0x4b400001212a7423 */ /* 0x080fe20000004042 */
[-C--:B------:R-:W-:Y:S01]  /*26100*/  FFMA.RM R2, R2, R66.reuse, 12582913 ;  /* 0x4b40000102027423 */ /* 0x080fe20000004042 */
[----:B------:R-:W-:Y:S02]  /*26110*/  FFMA.SAT R0, -R20, R63, 0.5 ;  /* 0x3f00000014007423 */ /* 0x000fe4000000213f */
[----:B------:R-:W-:Y:S01]  /*26120*/  FADD R33, R42, -12583039 ;  /* 0xcb40007f2a217421 */ /* 0x000fe20000000000 */
[----:B------:R-:W-:Y:S01]  /*26130*/  FADD R26, R2, -12583039 ;  /* 0xcb40007f021a7421 */ /* 0x000fe20000000000 */
[-C--:B------:R-:W-:Y:S01]  /*26140*/  FFMA.RM R0, R0, R66.reuse, 12582913 ;  /* 0x4b40000100007423 */ /* 0x080fe20000004042 */
[----:B------:R-:W-:Y:S01]  /*26150*/  SHF.L.U32 R2, R2, 0x17, RZ ;  /* 0x0000001702027819 */ /* 0x000fe200000006ff */
[----:B------:R-:W-:Y:S01]  /*26160*/  FFMA R33, -R24, 1.4426950216293334961, -R33 ;  /* 0x3fb8aa3b18217823 */ /* 0x000fe20000000921 */
[----:B------:R-:W-:Y:S01]  /*26170*/  FFMA R30, -R21, 1.4426950216293334961, -R26 ;  /* 0x3fb8aa3b151e7823 */ /* 0x000fe2000000091a */
[----:B------:R-:W-:Y:S01]  /*26180*/  FFMA R26, R16, R29, R31 ;  /* 0x0000001d101a7223 */ /* 0x000fe2000000001f */
[----:B------:R-:W-:Y:S01]  /*26190*/  FADD R29, R38, -12583039 ;  /* 0xcb40007f261d7421 */ /* 0x000fe20000000000 */
[-C--:B------:R-:W-:Y:S01]  /*261a0*/  FFMA.SAT R31, -R23, R63.reuse, 0.5 ;  /* 0x3f000000171f7423 */ /* 0x080fe2000000213f */
[----:B------:R-:W-:Y:S01]  /*261b0*/  FFMA R30, -R21, 1.925963033500011079e-08, R30 ;  /* 0x32a57060151e7823 */ /* 0x000fe2000000011e */
[----:B------:R-:W-:Y:S01]  /*261c0*/  FFMA R33, -R24, 1.925963033500011079e-08, R33 ;  /* 0x32a5706018217823 */ /* 0x000fe20000000121 */
[----:B------:R-:W-:Y:S01]  /*261d0*/  FFMA R29, -R22, 1.4426950216293334961, -R29 ;  /* 0x3fb8aa3b161d7823 */ /* 0x000fe2000000091d */
[----:B------:R-:W-:Y:S01]  /*261e0*/  FFMA.RM R40, R31, R66, 12582913 ;  /* 0x4b4000011f287423 */ /* 0x000fe20000004042 */
[----:B------:R1:W2:Y:S01]  /*261f0*/  MUFU.EX2 R51, R30 ;  /* 0x0000001e00337308 */ /* 0x0002a20000000800 */
[----:B------:R-:W-:Y:S01]  /*26200*/  FADD R3, R0, -12583039 ;  /* 0xcb40007f00037421 */ /* 0x000fe20000000000 */
[----:B------:R-:W-:Y:S01]  /*26210*/  FFMA R31, -R22, 1.925963033500011079e-08, R29 ;  /* 0x32a57060161f7823 */ /* 0x000fe2000000011d */
[----:B------:R-:W-:Y:S01]  /*26220*/  FFMA R29, R16, R34, R35 ;  /* 0x00000022101d7223 */ /* 0x000fe20000000023 */
[-C--:B------:R-:W-:Y:S01]  /*26230*/  FFMA.SAT R34, -R25, R63.reuse, 0.5 ;  /* 0x3f00000019227423 */ /* 0x080fe2000000213f */
[----:B------:R-:W-:Y:S01]  /*26240*/  FADD R32, R40, -12583039 ;  /* 0xcb40007f28207421 */ /* 0x000fe20000000000 */
[----:B------:R-:W-:Y:S01]  /*26250*/  FFMA.SAT R35, -R26, R63, 0.5 ;  /* 0x3f0000001a237423 */ /* 0x000fe2000000213f */
[----:B------:R-:W-:Y:S01]  /*26260*/  FFMA R3, -R20, 1.4426950216293334961, -R3 ;  /* 0x3fb8aa3b14037823 */ /* 0x000fe20000000903 */
[----:B------:R-:W-:Y:S01]  /*26270*/  FFMA.RM R44, R34, R66, 12582913 ;  /* 0x4b400001222c7423 */ /* 0x000fe20000004042 */
[----:B-1----:R-:W-:Y:S01]  /*26280*/  FFMA R30, R16, R36, R37 ;  /* 0x00000024101e7223 */ /* 0x002fe20000000025 */
[----:B------:R-:W-:Y:S01]  /*26290*/  FFMA R32, -R23, 1.4426950216293334961, -R32 ;  /* 0x3fb8aa3b17207823 */ /* 0x000fe20000000920 */
[----:B------:R-:W-:-:S02]  /*262a0*/  HADD2.F32 R36, -RZ, R5.H0_H0 ;  /* 0x20000005ff247230 */ /* 0x000fc40000004100 */
[----:B------:R-:W-:Y:S01]  /*262b0*/  FADD R34, R44, -12583039 ;  /* 0xcb40007f2c227421 */ /* 0x000fe20000000000 */
[----:B------:R-:W-:Y:S01]  /*262c0*/  FFMA.RM R46, R35, R66, 12582913 ;  /* 0x4b400001232e7423 */ /* 0x000fe20000004042 */
[----:B------:R1:W-:Y:S01]  /*262d0*/  MUFU.EX2 R53, R31 ;  /* 0x0000001f00357308 */ /* 0x0003e20000000800 */
[----:B------:R-:W-:Y:S01]  /*262e0*/  FFMA R32, -R23, 1.925963033500011079e-08, R32 ;  /* 0x32a5706017207823 */ /* 0x000fe20000000120 */
[C---:B------:R-:W-:Y:S01]  /*262f0*/  FFMA R34, -R25.reuse, 1.4426950216293334961, -R34 ;  /* 0x3fb8aa3b19227823 */ /* 0x040fe20000000922 */
[----:B------:R-:W-:Y:S01]  /*26300*/  FADD R35, R46, -12583039 ;  /* 0xcb40007f2e237421 */ /* 0x000fe20000000000 */
[----:B------:R-:W-:Y:S01]  /*26310*/  FFMA R3, -R20, 1.925963033500011079e-08, R3 ;  /* 0x32a5706014037823 */ /* 0x000fe20000000103 */
[----:B------:R-:W-:Y:S01]  /*26320*/  SHF.L.U32 R38, R38, 0x17, RZ ;  /* 0x0000001726267819 */ /* 0x000fe200000006ff */
[----:B------:R-:W-:Y:S01]  /*26330*/  FFMA R34, -R25, 1.925963033500011079e-08, R34 ;  /* 0x32a5706019227823 */ /* 0x000fe20000000122 */
[----:B------:R-:W-:Y:S01]  /*26340*/  FFMA R35, -R26, 1.4426950216293334961, -R35 ;  /* 0x3fb8aa3b1a237823 */ /* 0x000fe20000000923 */
[----:B------:R3:W-:Y:S01]  /*26350*/  MUFU.EX2 R37, R32 ;  /* 0x0000002000257308 */ /* 0x0007e20000000800 */
[----:B-1----:R-:W-:Y:S01]  /*26360*/  FFMA R31, R16, R36, R39 ;  /* 0x00000024101f7223 */ /* 0x002fe20000000027 */
[----:B------:R-:W-:Y:S01]  /*26370*/  FFMA.SAT R36, -R27, R63, 0.5 ;  /* 0x3f0000001b247423 */ /* 0x000fe2000000213f */
[----:B------:R-:W-:Y:S01]  /*26380*/  FFMA R35, -R26, 1.925963033500011079e-08, R35 ;  /* 0x32a570601a237823 */ /* 0x000fe20000000123 */
[----:B------:R-:W-:Y:S01]  /*26390*/  SHF.L.U32 R0, R0, 0x17, RZ ;  /* 0x0000001700007819 */ /* 0x000fe200000006ff */
[----:B--2---:R-:W-:Y:S01]  /*263a0*/  FFMA R67, R2, R51, 1 ;  /* 0x3f80000002437423 */ /* 0x004fe20000000033 */
[----:B------:R-:W-:-:S02]  /*263b0*/  SHF.L.U32 R40, R40, 0x17, RZ ;  /* 0x0000001728287819 */ /* 0x000fc400000006ff */
[----:B------:R1:W2:Y:S01]  /*263c0*/  MUFU.EX2 R55, R33 ;  /* 0x0000002100377308 */ /* 0x0002a20000000800 */
[----:B---3--:R-:W-:Y:S01]  /*263d0*/  FFMA R32, R16, R48, R41 ;  /* 0x0000003010207223 */ /* 0x008fe20000000029 */
[-C--:B------:R-:W-:Y:S01]  /*263e0*/  FFMA.RM R48, R36, R66.reuse, 12582913 ;  /* 0x4b40000124307423 */ /* 0x080fe20000004042 */
[-C--:B------:R-:W-:Y:S01]  /*263f0*/  FFMA.SAT R41, -R29, R63.reuse, 0.5 ;  /* 0x3f0000001d297423 */ /* 0x080fe2000000213f */
[----:B------:R-:W-:Y:S02]  /*26400*/  SHF.L.U32 R42, R42, 0x17, RZ ;  /* 0x000000172a2a7819 */ /* 0x000fe400000006ff */
[----:B------:R-:W-:Y:S01]  /*26410*/  FADD R36, R48, -12583039 ;  /* 0xcb40007f30247421 */ /* 0x000fe20000000000 */
[----:B------:R-:W-:Y:S01]  /*26420*/  FFMA.RM R50, R41, R66, 12582913 ;  /* 0x4b40000129327423 */ /* 0x000fe20000004042 */
[----:B------:R3:W4:Y:S01]  /*26430*/  MUFU.EX2 R39, R34 ;  /* 0x0000002200277308 */ /* 0x0007220000000800 */
[----:B-1----:R-:W-:Y:S01]  /*26440*/  FFMA R33, R16, R52, R43 ;  /* 0x0000003410217223 */ /* 0x002fe2000000002b */
[----:B------:R-:W-:Y:S01]  /*26450*/  FFMA.SAT R43, -R30, R63, 0.5 ;  /* 0x3f0000001e2b7423 */ /* 0x000fe2000000213f */
[----:B------:R-:W-:Y:S01]  /*26460*/  FFMA R36, -R27, 1.4426950216293334961, -R36 ;  /* 0x3fb8aa3b1b247823 */ /* 0x000fe20000000924 */
[----:B------:R-:W-:Y:S01]  /*26470*/  FADD R52, R50, -12583039 ;  /* 0xcb40007f32347421 */ /* 0x000fe20000000000 */
[----:B------:R-:W-:-:S02]  /*26480*/  SHF.L.U32 R44, R44, 0x17, RZ ;  /* 0x000000172c2c7819 */ /* 0x000fc400000006ff */
[----:B------:R-:W-:Y:S01]  /*26490*/  FFMA R36, -R27, 1.925963033500011079e-08, R36 ;  /* 0x32a570601b247823 */ /* 0x000fe20000000124 */
[----:B------:R1:W-:Y:S01]  /*264a0*/  MUFU.EX2 R41, R35 ;  /* 0x0000002300297308 */ /* 0x0003e20000000800 */
[----:B---3--:R-:W-:Y:S01]  /*264b0*/  FFMA R34, R16, R54, R45 ;  /* 0x0000003610227223 */ /* 0x008fe2000000002d */
[-C--:B------:R-:W-:Y:S01]  /*264c0*/  FFMA.RM R54, R43, R66.reuse, 12582913 ;  /* 0x4b4000012b367423 */ /* 0x080fe20000004042 */
[-C--:B------:R-:W-:Y:S01]  /*264d0*/  FFMA.SAT R45, -R31, R63.reuse, 0.5 ;  /* 0x3f0000001f2d7423 */ /* 0x080fe2000000213f */
[----:B------:R-:W-:Y:S01]  /*264e0*/  FFMA R52, -R29, 1.4426950216293334961, -R52 ;  /* 0x3fb8aa3b1d347823 */ /* 0x000fe20000000934 */
[----:B------:R-:W-:Y:S01]  /*264f0*/  FFMA.SAT R61, -R34, R63, 0.5 ;  /* 0x3f000000223d7423 */ /* 0x000fe2000000213f */
[----:B--2---:R-:W-:Y:S01]  /*26500*/  FFMA R42, R42, R55, 1 ;  /* 0x3f8000002a2a7423 */ /* 0x004fe20000000037 */
[-C--:B------:R-:W-:Y:S01]  /*26510*/  FFMA.RM R56, R45, R66.reuse, 12582913 ;  /* 0x4b4000012d387423 */ /* 0x080fe20000004042 */
[----:B------:R-:W2:Y:S01]  /*26520*/  MUFU.EX2 R3, R3 ;  /* 0x0000000300037308 */ /* 0x000ea20000000800 */
[----:B-1----:R-:W-:Y:S01]  /*26530*/  FADD R35, R54, -12583039 ;  /* 0xcb40007f36237421 */ /* 0x002fe20000000000 */
[----:B------:R-:W-:Y:S01]  /*26540*/  FFMA R52, -R29, 1.925963033500011079e-08, R52 ;  /* 0x32a570601d347823 */ /* 0x000fe20000000134 */
[----:B------:R-:W-:Y:S01]  /*26550*/  FFMA.RM R61, R61, R66, 12582913 ;  /* 0x4b4000013d3d7423 */ /* 0x000fe20000004042 */
[----:B----4-:R-:W-:Y:S01]  /*26560*/  FFMA R55, R44, R39, 1 ;  /* 0x3f8000002c377423 */ /* 0x010fe20000000027 */
[----:B------:R-:W-:Y:S01]  /*26570*/  FFMA R57, -R30, 1.4426950216293334961, -R35 ;  /* 0x3fb8aa3b1e397823 */ /* 0x000fe20000000923 */
[----:B------:R-:W-:Y:S01]  /*26580*/  FFMA R35, R16, R58, R47 ;  /* 0x0000003a10237223 */ /* 0x000fe2000000002f */
[-C--:B------:R-:W-:Y:S01]  /*26590*/  FFMA.SAT R47, -R32, R63.reuse, 0.5 ;  /* 0x3f000000202f7423 */ /* 0x080fe2000000213f */
[----:B------:R1:W-:Y:S01]  /*265a0*/  MUFU.EX2 R43, R36 ;  /* 0x00000024002b7308 */ /* 0x0003e20000000800 */
[----:B------:R-:W-:Y:S01]  /*265b0*/  FADD R58, R56, -12583039 ;  /* 0xcb40007f383a7421 */ /* 0x000fe20000000000 */
[----:B------:R-:W-:Y:S01]  /*265c0*/  FFMA.SAT R62, -R35, R63, 0.5 ;  /* 0x3f000000233e7423 */ /* 0x000fe2000000213f */
[----:B------:R-:W-:Y:S01]  /*265d0*/  FFMA R57, -R30, 1.925963033500011079e-08, R57 ;  /* 0x32a570601e397823 */ /* 0x000fe20000000139 */
[----:B------:R-:W-:Y:S01]  /*265e0*/  SHF.L.U32 R56, R56, 0x17, RZ ;  /* 0x0000001738387819 */ /* 0x000fe200000006ff */
[----:B------:R-:W-:Y:S01]  /*265f0*/  FFMA R58, -R31, 1.4426950216293334961, -R58 ;  /* 0x3fb8aa3b1f3a7823 */ /* 0x000fe2000000093a */
[-C--:B------:R-:W-:Y:S01]  /*26600*/  FFMA.RM R64, R62, R66.reuse, 12582913 ;  /* 0x4b4000013e407423 */ /* 0x080fe20000004042 */
[----:B------:R-:W-:Y:S01]  /*26610*/  SHF.L.U32 R46, R46, 0x17, RZ ;  /* 0x000000172e2e7819 */ /* 0x000fe200000006ff */
[----:B------:R3:W-:Y:S01]  /*26620*/  MUFU.EX2 R45, R52 ;  /* 0x00000034002d7308 */ /* 0x0007e20000000800 */
[----:B-1----:R-:W-:Y:S01]  /*26630*/  FFMA R36, R16, R59, R49 ;  /* 0x0000003b10247223 */ /* 0x002fe20000000031 */
[-C--:B------:R-:W-:Y:S01]  /*26640*/  FFMA.RM R49, R47, R66.reuse, 12582913 ;  /* 0x4b4000012f317423 */ /* 0x080fe20000004042 */
[-C--:B------:R-:W-:Y:S01]  /*26650*/  FFMA.SAT R59, -R33, R63.reuse, 0.5 ;  /* 0x3f000000213b7423 */ /* 0x080fe2000000213f */
[----:B------:R-:W-:Y:S01]  /*26660*/  FFMA R58, -R31, 1.925963033500011079e-08, R58 ;  /* 0x32a570601f3a7823 */ /* 0x000fe2000000013a */
[----:B------:R-:W-:Y:S01]  /*26670*/  FFMA.SAT R63, -R36, R63, 0.5 ;  /* 0x3f000000243f7423 */ /* 0x000fe2000000213f */
[----:B------:R-:W-:Y:S01]  /*26680*/  FADD R47, R49, -12583039 ;  /* 0xcb40007f312f7421 */ /* 0x000fe20000000000 */
[-C--:B------:R-:W-:Y:S01]  /*26690*/  FFMA.RM R60, R59, R66.reuse, 12582913 ;  /* 0x4b4000013b3c7423 */ /* 0x080fe20000004042 */
[----:B------:R-:W-:Y:S01]  /*266a0*/  MUFU.EX2 R57, R57 ;  /* 0x0000003900397308 */ /* 0x000fe20000000800 */
[----:B------:R-:W-:Y:S01]  /*266b0*/  FFMA.RM R65, R63, R66, 12582913 ;  /* 0x4b4000013f417423 */ /* 0x000fe20000004042 */
[----:B------:R-:W-:Y:S01]  /*266c0*/  FFMA R59, -R32, 1.4426950216293334961, -R47 ;  /* 0x3fb8aa3b203b7823 */ /* 0x000fe2000000092f */
[----:B--2---:R-:W-:Y:S01]  /*266d0*/  FFMA R66, R0, R3, 1 ;  /* 0x3f80000000427423 */ /* 0x004fe20000000003 */
[----:B---3--:R-:W-:Y:S01]  /*266e0*/  FADD R52, R60, -12583039 ;  /* 0xcb40007f3c347421 */ /* 0x008fe20000000000 */
[----:B------:R-:W-:Y:S01]  /*266f0*/  FADD R3, R61, -12583039 ;  /* 0xcb40007f3d037421 */ /* 0x000fe20000000000 */
[----:B------:R-:W-:Y:S01]  /*26700*/  FADD R0, R64, -12583039 ;  /* 0xcb40007f40007421 */ /* 0x000fe20000000000 */
[----:B------:R-:W-:Y:S01]  /*26710*/  FFMA R59, -R32, 1.925963033500011079e-08, R59 ;  /* 0x32a57060203b7823 */ /* 0x000fe2000000013b */
[----:B------:R1:W2:Y:S01]  /*26720*/  MUFU.EX2 R47, R58 ;  /* 0x0000003a002f7308 */ /* 0x0002a20000000800 */
[----:B------:R-:W-:Y:S01]  /*26730*/  FFMA R62, -R33, 1.4426950216293334961, -R52 ;  /* 0x3fb8aa3b213e7823 */ /* 0x000fe20000000934 */
[----:B------:R-:W-:Y:S01]  /*26740*/  FFMA R63, -R34, 1.4426950216293334961, -R3 ;  /* 0x3fb8aa3b223f7823 */ /* 0x000fe20000000903 */
[----:B------:R-:W-:Y:S01]  /*26750*/  FFMA R2, -R35, 1.4426950216293334961, -R0 ;  /* 0x3fb8aa3b23027823 */ /* 0x000fe20000000900 */
[----:B------:R-:W-:Y:S01]  /*26760*/  IADD3 R39, R66, 0x1800000, RZ ;  /* 0x0180000042277810 */ /* 0x000fe20007ffe0ff */
[----:B------:R-:W-:Y:S01]  /*26770*/  FFMA R62, -R33, 1.925963033500011079e-08, R62 ;  /* 0x32a57060213e7823 */ /* 0x000fe2000000013e */
[----:B------:R-:W-:Y:S01]  /*26780*/  FFMA R63, -R34, 1.925963033500011079e-08, R63 ;  /* 0x32a57060223f7823 */ /* 0x000fe2000000013f */
[----:B------:R-:W-:Y:S01]  /*26790*/  FFMA R2, -R35, 1.925963033500011079e-08, R2 ;  /* 0x32a5706023027823 */ /* 0x000fe20000000102 */
[----:B------:R-:W-:Y:S01]  /*267a0*/  LOP3.LUT R39, R39, 0x7f800000, RZ, 0xc0, !PT ;  /* 0x7f80000027277812 */ /* 0x000fe200078ec0ff */
[----:B-1----:R-:W-:Y:S01]  /*267b0*/  FFMA R58, R38, R53, 1 ;  /* 0x3f800000263a7423 */ /* 0x002fe20000000035 */
[----:B------:R-:W-:Y:S01]  /*267c0*/  FFMA R53, R40, R37, 1 ;  /* 0x3f80000028357423 */ /* 0x000fe20000000025 */
[----:B------:R-:W-:Y:S01]  /*267d0*/  FADD R37, R65, -12583039 ;  /* 0xcb40007f41257421 */ /* 0x000fe20000000000 */
[----:B------:R1:W3:Y:S01]  /*267e0*/  MUFU.EX2 R52, R59 ;  /* 0x0000003b00347308 */ /* 0x0002e20000000800 */
[----:B------:R-:W-:Y:S01]  /*267f0*/  ISETP.GT.U32.AND P2, PT, R39, 0x1ffffff, PT ;  /* 0x01ffffff2700780c */ /* 0x000fe20003f44070 */
[----:B------:R-:W-:Y:S01]  /*26800*/  FFMA R46, R46, R41, 1 ;  /* 0x3f8000002e2e7423 */ /* 0x000fe20000000029 */
[----:B------:R-:W-:Y:S01]  /*26810*/  FFMA R51, -R36, 1.4426950216293334961, -R37 ;  /* 0x3fb8aa3b24337823 */ /* 0x000fe20000000925 */
[----:B------:R-:W-:Y:S01]  /*26820*/  SHF.L.U32 R49, R49, 0x17, RZ ;  /* 0x0000001731317819 */ /* 0x000fe200000006ff */
[----:B--2---:R-:W-:Y:S01]  /*26830*/  FFMA R47, R56, R47, 1 ;  /* 0x3f800000382f7423 */ /* 0x004fe2000000002f */
[----:B------:R-:W-:Y:S01]  /*26840*/  SHF.L.U32 R48, R48, 0x17, RZ ;  /* 0x0000001730307819 */ /* 0x000fe200000006ff */
[----:B------:R-:W-:Y:S01]  /*26850*/  FFMA R51, -R36, 1.925963033500011079e-08, R51 ;  /* 0x32a5706024337823 */ /* 0x000fe20000000133 */
[----:B------:R-:W2:Y:S01]  /*26860*/  MUFU.EX2 R3, R62 ;  /* 0x0000003e00037308 */ /* 0x000ea20000000800 */
[----:B------:R-:W-:-:S02]  /*26870*/  SHF.L.U32 R50, R50, 0x17, RZ ;  /* 0x0000001732327819 */ /* 0x000fc400000006ff */
[----:B------:R-:W-:Y:S01]  /*26880*/  SHF.L.U32 R54, R54, 0x17, RZ ;  /* 0x0000001736367819 */ /* 0x000fe200000006ff */
[----:B-1----:R-:W-:Y:S01]  /*26890*/  FFMA R59, R48, R43, 1 ;  /* 0x3f800000303b7423 */ /* 0x002fe2000000002b */
[----:B------:R-:W-:Y:S01]  /*268a0*/  SHF.L.U32 R60, R60, 0x17, RZ ;  /* 0x000000173c3c7819 */ /* 0x000fe200000006ff */
[----:B------:R-:W-:Y:S01]  /*268b0*/  FFMA R45, R50, R45, 1 ;  /* 0x3f800000322d7423 */ /* 0x000fe2000000002d */
[----:B------:R-:W-:Y:S01]  /*268c0*/  SHF.L.U32 R61, R61, 0x17, RZ ;  /* 0x000000173d3d7819 */ /* 0x000fe200000006ff */
[----:B------:R-:W1:Y:S01]  /*268d0*/  MUFU.EX2 R0, R63 ;  /* 0x0000003f00007308 */ /* 0x000e620000000800 */
[----:B------:R-:W-:Y:S01]  /*268e0*/  SHF.L.U32 R64, R64, 0x17, RZ ;  /* 0x0000001740407819 */ /* 0x000fe200000006ff */
[----:B---3--:R-:W-:Y:S01]  /*268f0*/  FFMA R52, R49, R52, 1 ;  /* 0x3f80000031347423 */ /* 0x008fe20000000034 */
[----:B------:R-:W-:Y:S01]  /*26900*/  SHF.L.U32 R65, R65, 0x17, RZ ;  /* 0x0000001741417819 */ /* 0x000fe200000006ff */
[----:B------:R-:W-:-:S04]  /*26910*/  FFMA R54, R54, R57, 1 ;  /* 0x3f80000036367423 */ /* 0x000fc80000000039 */
[----:B------:R-:W3:Y:S01]  /*26920*/  MUFU.EX2 R37, R2 ;  /* 0x0000000200257308 */ /* 0x000ee20000000800 */
[----:B--2---:R-:W-:-:S07]  /*26930*/  FFMA R49, R60, R3, 1 ;  /* 0x3f8000003c317423 */ /* 0x004fce0000000003 */
[----:B------:R3:W2:Y:S01]  /*26940*/  MUFU.EX2 R38, R51 ;  /* 0x0000003300267308 */ /* 0x0006a20000000800 */
[----:B-1----:R-:W-:Y:S01]  /*26950*/  FFMA R56, R61, R0, 1 ;  /* 0x3f8000003d387423 */ /* 0x002fe20000000000 */
[----:B---3--:R-:W-:Y:S01]  /*26960*/  FFMA R51, R64, R37, 1 ;  /* 0x3f80000040337423 */ /* 0x008fe20000000025 */
[----:B--2---:R-:W-:Y:S01]  /*26970*/  FFMA R65, R65, R38, 1 ;  /* 0x3f80000041417423 */ /* 0x004fe20000000026 */
[----:B------:R-:W-:Y:S06]  /*26980*/  @P2 BRA `(.L_x_870) ;  /* 0x0000000000142947 */ /* 0x000fec0003800000 */
[----:B------:R-:W-:Y:S02]  /*26990*/  MOV R0, R66 ;  /* 0x0000004200007202 */ /* 0x000fe40000000f00 */
[----:B------:R-:W-:-:S07]  /*269a0*/  MOV R2, 0x269c0 ;  /* 0x000269c000027802 */ /* 0x000fce0000000f00 */
[----:B------:R-:W-:Y:S05]  /*269b0*/  CALL.REL.NOINC `($__internal_0_$__cuda_sm20_rcp_rn_f32_slowpath) ;  /* 0x0000008400207944 */ /* 0x000fea0003c00000 */
[----:B------:R-:W-:Y:S01]  /*269c0*/  MOV R37, R0 ;  /* 0x0000000000257202 */ /* 0x000fe20000000f00 */
[----:B------:R-:W-:Y:S06]  /*269d0*/  BRA `(.L_x_871) ;  /* 0x0000000000107947 */ /* 0x000fec0003800000 */
.L_x_870:
[----:B------:R-:W1:Y:S02]  /*269e0*/  MUFU.RCP R37, R66 ;  /* 0x0000004200257308 */ /* 0x000e640000001000 */
[----:B-1----:R-:W-:-:S04]  /*269f0*/  FFMA R0, R66, R37, -1 ;  /* 0xbf80000042007423 */ /* 0x002fc80000000025 */
[----:B------:R-:W-:-:S04]  /*26a00*/  FADD.FTZ R0, -R0, -RZ ;  /* 0x800000ff00007221 */ /* 0x000fc80000010100 */
[----:B------:R-:W-:-:S07]  /*26a10*/  FFMA R37, R37, R0, R37 ;  /* 0x0000000025257223 */ /* 0x000fce0000000025 */
.L_x_871:
[----:B------:R-:W-:Y:S05]  /*26a20*/  BSYNC B1 ;  /* 0x0000000000017941 */ /* 0x000fea0003800000 */
.L_x_869:
        /* <DEDUP_REMOVED lines=10> */
.L_x_873:
[----:B------:R-:W1:Y:S02]  /*26ad0*/  MUFU.RCP R38, R67 ;  /* 0x0000004300267308 */ /* 0x000e640000001000 */
[----:B-1----:R-:W-:-:S04]  /*26ae0*/  FFMA R0, R67, R38, -1 ;  /* 0xbf80000043007423 */ /* 0x002fc80000000026 */
[----:B------:R-:W-:-:S04]  /*26af0*/  FADD.FTZ R3, -R0, -RZ ;  /* 0x800000ff00037221 */ /* 0x000fc80000010100 */
[----:B------:R-:W-:-:S07]  /*26b00*/  FFMA R38, R38, R3, R38 ;  /* 0x0000000326267223 */ /* 0x000fce0000000026 */
.L_x_874:
[----:B------:R-:W-:Y:S05]  /*26b10*/  BSYNC B1 ;  /* 0x0000000000017941 */ /* 0x000fea0003800000 */
.L_x_872:
        /* <DEDUP_REMOVED lines=10> */
.L_x_876:
[----:B------:R-:W1:Y:S02]  /*26bc0*/  MUFU.RCP R39, R58 ;  /* 0x0000003a00277308 */ /* 0x000e640000001000 */
[----:B-1----:R-:W-:-:S04]  /*26bd0*/  FFMA R0, R58, R39, -1 ;  /* 0xbf8000003a007423 */ /* 0x002fc80000000027 */
[----:B------:R-:W-:-:S04]  /*26be0*/  FADD.FTZ R0, -R0, -RZ ;  /* 0x800000ff00007221 */ /* 0x000fc80000010100 */
[----:B------:R-:W-:-:S07]  /*26bf0*/  FFMA R39, R39, R0, R39 ;  /* 0x0000000027277223 */ /* 0x000fce0000000027 */
.L_x_877:
[----:B------:R-:W-:Y:S05]  /*26c00*/  BSYNC B1 ;  /* 0x0000000000017941 */ /* 0x000fea0003800000 */
.L_x_875:
        /* <DEDUP_REMOVED lines=10> */
.L_x_879:
[----:B------:R-:W1:Y:S02]  /*26cb0*/  MUFU.RCP R40, R53 ;  /* 0x0000003500287308 */ /* 0x000e640000001000 */
[----:B-1----:R-:W-:-:S04]  /*26cc0*/  FFMA R0, R53, R40, -1 ;  /* 0xbf80000035007423 */ /* 0x002fc80000000028 */
[----:B------:R-:W-:-:S04]  /*26cd0*/  FADD.FTZ R3, -R0, -RZ ;  /* 0x800000ff00037221 */ /* 0x000fc80000010100 */
[----:B------:R-:W-:-:S07]  /*26ce0*/  FFMA R40, R40, R3, R40 ;  /* 0x0000000328287223 */ /* 0x000fce0000000028 */
.L_x_880:
[----:B------:R-:W-:Y:S05]  /*26cf0*/  BSYNC B1 ;  /* 0x0000000000017941 */ /* 0x000fea0003800000 */
.L_x_878:
        /* <DEDUP_REMOVED lines=10> */
.L_x_882:
[----:B------:R-:W1:Y:S02]  /*26da0*/  MUFU.RCP R41, R42 ;  /* 0x0000002a00297308 */ /* 0x000e640000001000 */
[----:B-1----:R-:W-:-:S04]  /*26db0*/  FFMA R0, R42, R41, -1 ;  /* 0xbf8000002a007423 */ /* 0x002fc80000000029 */
[----:B------:R-:W-:-:S04]  /*26dc0*/  FADD.FTZ R0, -R0, -RZ ;  /* 0x800000ff00007221 */ /* 0x000fc80000010100 */
[----:B------:R-:W-:-:S07]  /*26dd0*/  FFMA R41, R41, R0, R41 ;  /* 0x0000000029297223 */ /* 0x000fce0000000029 */
.L_x_883:
[----:B------:R-:W-:Y:S05]  /*26de0*/  BSYNC B1 ;  /* 0x0000000000017941 */ /* 0x000fea0003800000 */
.L_x_881:
        /* <DEDUP_REMOVED lines=10> */
.L_x_885:
[----:B------:R-:W1:Y:S02]  /*26e90*/  MUFU.RCP R42, R55 ;  /* 0x00000037002a7308 */ /* 0x000e640000001000 */
[----:B-1----:R-:W-:-:S04]  /*26ea0*/  FFMA R0, R55, R42, -1 ;  /* 0xbf80000037007423 */ /* 0x002fc8000000002a */
[----:B------:R-:W-:-:S04]  /*26eb0*/  FADD.FTZ R3, -R0, -RZ ;  /* 0x800000ff00037221 */ /* 0x000fc80000010100 */
[----:B------:R-:W-:-:S07]  /*26ec0*/  FFMA R42, R42, R3, R42 ;  /* 0x000000032a2a7223 */ /* 0x000fce000000002a */
.L_x_886:
[----:B------:R-:W-:Y:S05]  /*26ed0*/  BSYNC B1 ;  /* 0x0000000000017941 */ /* 0x000fea0003800000 */
.L_x_884:
        /* <DEDUP_REMOVED lines=10> */
.L_x_888:
[----:B------:R-:W1:Y:S02]  /*26f80*/  MUFU.RCP R43, R46 ;  /* 0x0000002e002b7308 */ /* 0x000e640000001000 */
[----:B-1----:R-:W-:-:S04]  /*26f90*/  FFMA R0, R46, R43, -1 ;  /* 0xbf8000002e007423 */ /* 0x002fc8000000002b */
[----:B------:R-:W-:-:S04]  /*26fa0*/  FADD.FTZ R0, -R0, -RZ ;  /* 0x800000ff00007221 */ /* 0x000fc80000010100 */
[----:B------:R-:W-:-:S07]  /*26fb0*/  FFMA R43, R43, R0, R43 ;  /* 0x000000002b2b7223 */ /* 0x000fce000000002b */
.L_x_889:
[----:B------:R-:W-:Y:S05]  /*26fc0*/  BSYNC B1 ;  /* 0x0000000000017941 */ /* 0x000fea0003800000 */
.L_x_887:
        /* <DEDUP_REMOVED lines=10> */
.L_x_891:
[----:B------:R-:W1:Y:S02]  /*27070*/  MUFU.RCP R44, R59 ;  /* 0x0000003b002c7308 */ /* 0x000e640000001000 */
[----:B-1----:R-:W-:-:S04]  /*27080*/  FFMA R0, R59, R44, -1 ;  /* 0xbf8000003b007423 */ /* 0x002fc8000000002c */
[----:B------:R-:W-:-:S04]  /*27090*/  FADD.FTZ R3, -R0, -RZ ;  /* 0x800000ff00037221 */ /* 0x000fc80000010100 */
[----:B------:R-:W-:-:S07]  /*270a0*/  FFMA R44, R44, R3, R44 ;  /* 0x000000032c2c7223 */ /* 0x000fce000000002c */
.L_x_892:
[----:B------:R-:W-:Y:S05]  /*270b0*/  BSYNC B1 ;  /* 0x0000000000017941 */ /* 0x000fea0003800000 */
.L_x_890:
        /* <DEDUP_REMOVED lines=10> */
.L_x_894:
[----:B------:R-:W1:Y:S02]  /*27160*/  MUFU.RCP R46, R45 ;  /* 0x0000002d002e7308 */ /* 0x000e640000001000 */
[----:B-1----:R-:W-:-:S04]  /*27170*/  FFMA R0, R45, R46, -1 ;  /* 0xbf8000002d007423 */ /* 0x002fc8000000002e */
[----:B------:R-:W-:-:S04]  /*27180*/  FADD.FTZ R3, -R0, -RZ ;  /* 0x800000ff00037221 */ /* 0x000fc80000010100 */
[----:B------:R-:W-:-:S07]  /*27190*/  FFMA R46, R46, R3, R46 ;  /* 0x000000032e2e7223 */ /* 0x000fce000000002e */
.L_x_895:
[----:B------:R-:W-:Y:S05]  /*271a0*/  BSYNC B1 ;  /* 0x0000000000017941 */ /* 0x000fea0003800000 */
.L_x_893:
        /* <DEDUP_REMOVED lines=10> */
.L_x_897:
[----:B------:R-:W1:Y:S02]  /*27250*/  MUFU.RCP R45, R54 ;  /* 0x00000036002d7308 */ /* 0x000e640000001000 */
[----:B-1----:R-:W-:-:S04]  /*27260*/  FFMA R0, R54, R45, -1 ;  /* 0xbf80000036007423 */ /* 0x002fc8000000002d */
[----:B------:R-:W-:-:S04]  /*27270*/  FADD.FTZ R0, -R0, -RZ ;  /* 0x800000ff00007221 */ /* 0x000fc80000010100 */
[----:B------:R-:W-:-:S07]  /*27280*/  FFMA R45, R45, R0, R45 ;  /* 0x000000002d2d7223 */ /* 0x000fce000000002d */
.L_x_898:
[----:B------:R-:W-:Y:S05]  /*27290*/  BSYNC B1 ;  /* 0x0000000000017941 */ /* 0x000fea0003800000 */
.L_x_896:
        /* <DEDUP_REMOVED lines=10> */
.L_x_900:
[----:B------:R-:W1:Y:S02]  /*27340*/  MUFU.RCP R48, R47 ;  /* 0x0000002f00307308 */ /* 0x000e640000001000 */
[----:B-1----:R-:W-:-:S04]  /*27350*/  FFMA R0, R47, R48, -1 ;  /* 0xbf8000002f007423 */ /* 0x002fc80000000030 */
[----:B------:R-:W-:-:S04]  /*27360*/  FADD.FTZ R3, -R0, -RZ ;  /* 0x800000ff00037221 */ /* 0x000fc80000010100 */
[----:B------:R-:W-:-:S07]  /*27370*/  FFMA R48, R48, R3, R48 ;  /* 0x0000000330307223 */ /* 0x000fce0000000030 */
.L_x_901:
[----:B------:R-:W-:Y:S05]  /*27380*/  BSYNC B1 ;  /* 0x0000000000017941 */ /* 0x000fea0003800000 */
.L_x_899:
        /* <DEDUP_REMOVED lines=10> */
.L_x_903:
[----:B------:R-:W1:Y:S02]  /*27430*/  MUFU.RCP R47, R52 ;  /* 0x00000034002f7308 */ /* 0x000e640000001000 */
[----:B-1----:R-:W-:-:S04]  /*27440*/  FFMA R0, R52, R47, -1 ;  /* 0xbf80000034007423 */ /* 0x002fc8000000002f */
[----:B------:R-:W-:-:S04]  /*27450*/  FADD.FTZ R0, -R0, -RZ ;  /* 0x800000ff00007221 */ /* 0x000fc80000010100 */
[----:B------:R-:W-:-:S07]  /*27460*/  FFMA R47, R47, R0, R47 ;  /* 0x000000002f2f7223 */ /* 0x000fce000000002f */
.L_x_904:
[----:B------:R-:W-:Y:S05]  /*27470*/  BSYNC B1 ;  /* 0x0000000000017941 */ /* 0x000fea0003800000 */
.L_x_902:
        /* <DEDUP_REMOVED lines=10> */
.L_x_906:
[----:B------:R-:W1:Y:S02]  /*27520*/  MUFU.RCP R50, R49 ;  /* 0x0000003100327308 */ /* 0x000e640000001000 */
[----:B-1----:R-:W-:-:S04]  /*27530*/  FFMA R0, R49, R50, -1 ;  /* 0xbf80000031007423 */ /* 0x002fc80000000032 */
[----:B------:R-:W-:-:S04]  /*27540*/  FADD.FTZ R3, -R0, -RZ ;  /* 0x800000ff00037221 */ /* 0x000fc80000010100 */
[----:B------:R-:W-:-:S07]  /*27550*/  FFMA R50, R50, R3, R50 ;  /* 0x0000000332327223 */ /* 0x000fce0000000032 */
.L_x_907:
[----:B------:R-:W-:Y:S05]  /*27560*/  BSYNC B1 ;  /* 0x0000000000017941 */ /* 0x000fea0003800000 */
.L_x_905:
        /* <DEDUP_REMOVED lines=10> */
.L_x_909:
[----:B------:R-:W1:Y:S02]  /*27610*/  MUFU.RCP R49, R56 ;  /* 0x0000003800317308 */ /* 0x000e640000001000 */
[----:B-1----:R-:W-:-:S04]  /*27620*/  FFMA R0, R56, R49, -1 ;  /* 0xbf80000038007423 */ /* 0x002fc80000000031 */
[----:B------:R-:W-:-:S04]  /*27630*/  FADD.FTZ R0, -R0, -RZ ;  /* 0x800000ff00007221 */ /* 0x000fc80000010100 */
[----:B------:R-:W-:-:S07]  /*27640*/  FFMA R49, R49, R0, R49 ;  /* 0x0000000031317223 */ /* 0x000fce0000000031 */
.L_x_910:
[----:B------:R-:W-:Y:S05]  /*27650*/  BSYNC B1 ;  /* 0x0000000000017941 */ /* 0x000fea0003800000 */
.L_x_908:
        /* <DEDUP_REMOVED lines=10> */
.L_x_912:
[----:B------:R-:W1:Y:S02]  /*27700*/  MUFU.RCP R52, R51 ;  /* 0x0000003300347308 */ /* 0x000e640000001000 */
[----:B-1----:R-:W-:-:S04]  /*27710*/  FFMA R0, R51, R52, -1 ;  /* 0xbf80000033007423 */ /* 0x002fc80000000034 */
[----:B------:R-:W-:-:S04]  /*27720*/  FADD.FTZ R3, -R0, -RZ ;  /* 0x800000ff00037221 */ /* 0x000fc80000010100 */
[----:B------:R-:W-:-:S07]  /*27730*/  FFMA R52, R52, R3, R52 ;  /* 0x0000000334347223 */ /* 0x000fce0000000034 */
.L_x_913:
[----:B------:R-:W-:Y:S05]  /*27740*/  BSYNC B1 ;  /* 0x0000000000017941 */ /* 0x000fea0003800000 */
.L_x_911:
        /* <DEDUP_REMOVED lines=9> */
.L_x_915:
[----:B------:R-:W1:Y:S02]  /*277e0*/  MUFU.RCP R0, R65 ;  /* 0x0000004100007308 */ /* 0x000e640000001000 */
[----:B-1----:R-:W-:-:S04]  /*277f0*/  FFMA R2, R65, R0, -1 ;  /* 0xbf80000041027423 */ /* 0x002fc80000000000 */
[----:B------:R-:W-:-:S04]  /*27800*/  FADD.FTZ R3, -R2, -RZ ;  /* 0x800000ff02037221 */ /* 0x000fc80000010100 */
[----:B------:R-:W-:-:S07]  /*27810*/  FFMA R0, R0, R3, R0 ;  /* 0x0000000300007223 */ /* 0x000fce0000000000 */
.L_x_916:
[----:B------:R-:W-:Y:S05]  /*27820*/  BSYNC B1 ;  /* 0x0000000000017941 */ /* 0x000fea0003800000 */
.L_x_914:
        /* <DEDUP_REMOVED lines=45> */
.L_x_918:
[----:B------:R-:W-:Y:S05]  /*27b00*/  BSYNC B0 ;  /* 0x0000000000007941 */ /* 0x000fea0003800000 */
.L_x_917:
[----:B------:R-:W-:Y:S06]  /*27b10*/  BAR.SYNC.DEFER_BLOCKING 0x1, 0x100 ;  /* 0x0044000000007b1d */ /* 0x000fec0000010000 */
[----:B------:R-:W-:Y:S04]  /*27b20*/  BSSY B0, `(.L_x_919) ;  /* 0x000000a000007945 */ /* 0x000fe80003800000 */
[----:B------:R-:W-:Y:S05]  /*27b30*/  @P0 BRA `(.L_x_920) ;  /* 0x0000000000200947 */ /* 0x000fea0003800000 */
[----:B------:R-:W-:-:S06]  /*27b40*/  UISETP.NE.AND UP0, UPT, UR43, 0x3, UPT ;  /* 0x000000032b00788c */ /* 0x000fcc000bf05270 */
[----:B------:R-:W-:-:S13]  /*27b50*/  PLOP3.LUT P2, PT, PT, PT, UP0, 0x80, 0x0 ;  /* 0x000000000000781c */ /* 0x000fda0003f4f008 */
[----:B------:R-:W-:Y:S05]  /*27b60*/  @!P2 BRA `(.L_x_921) ;  /* 0x000000000004a947 */ /* 0x000fea0003800000 */
[----:B------:R-:W-:Y:S01]  /*27b70*/  BPT.TRAP 0x1 ;  /* 0x000000040000795c */ /* 0x000fe20000300000 */
.L_x_921:
[----:B------:R-:W-:-:S04]  /*27b80*/  ULEA UR4, UR8, UR46, 0x3 ;  /* 0x0000002e08047291 */ /* 0x000fc8000f8e183f */
[----:B------:R-:W-:-:S04]  /*27b90*/  UIADD3 UR4, UR4, 0x50, URZ ;  /* 0x0000005004047890 */ /* 0x000fc8000fffe03f */
[----:B------:R-:W-:-:S09]  /*27ba0*/  UPRMT UR4, UR47, 0x654, UR4 ;  /* 0x000006542f047896 */ /* 0x000fd20008000004 */
[----:B------:R-:W-:Y:S03]  /*27bb0*/  SYNCS.ARRIVE.TRANS64.RED.A1T0 RZ, [UR4], RZ ;  /* 0x000000ffffff79a7 */ /* 0x000fe60008100404 */
.L_x_920:
[----:B------:R-:W-:Y:S05]  /*27bc0*/  BSYNC B0 ;  /* 0x0000000000007941 */ /* 0x000fea0003800000 */
.L_x_919:
        /* <DEDUP_REMOVED lines=9> */
.L_x_924:
[----:B------:R-:W-:Y:S01]  /*27c60*/  SHF.L.U32 R13, R13, 0x1f, RZ ;  /* 0x0000001f0d0d7819 */ /* 0x000fe200000006ff */
[----:B------:R-:W-:Y:S01]  /*27c70*/  BSSY B1, `(.L_x_925) ;  /* 0x0000006000017945 */ /* 0x000fe20003800000 */
[C---:B------:R-:W-:Y:S02]  /*27c80*/  LEA R2, R12.reuse, UR46, 0x3 ;  /* 0x0000002e0c027c11 */ /* 0x040fe4000f8e18ff */
[----:B------:R-:W-:Y:S02]  /*27c90*/  @!P1 LEA R15, R12, R15, 0xd ;  /* 0x0000000f0c0f9211 */ /* 0x000fe400078e68ff */
[----:B------:R-:W2:Y:S02]  /*27ca0*/  SYNCS.PHASECHK.TRANS64.TRYWAIT P2, [R2+URZ+0x30], R13 ;  /* 0x0000300d020075a7 */ /* 0x000ea4000804017f */
[----:B------:R-:W-:Y:S01]  /*27cb0*/  @!P1 LEA R0, R18, R15, 0x1 ;  /* 0x0000000f12009211 */ /* 0x000fe200078e08ff */
[----:B--2---:R-:W-:Y:S06]  /*27cc0*/  @!P2 BRA `(.L_x_926) ;  /* 0x0000006400f8a947 */ /* 0x004fec0003800000 */
.L_x_1142:
[----:B------:R-:W-:Y:S05]  /*27cd0*/  BSYNC B1 ;  /* 0x0000000000017941 */ /* 0x000fea0003800000 */
.L_x_925:
[----:B------:R-:W-:Y:S05]  /*27ce0*/  @!P1 WARPSYNC.ALL ;  /* 0x0000000000009948 */ /* 0x000fea0003800000 */
[----:B------:R3:W4:Y:S04]  /*27cf0*/  @!P1 LDSM.16.M88.4 R8, [R15] ;  /* 0x000000000f08983b */ /* 0x0007280000000200 */
[----:B------:R3:W1:Y:S02]  /*27d00*/  @!P1 LDSM.16.M88.4 R4, [R0] ;  /* 0x000000000004983b */ /* 0x0006640000000200 */
.L_x_923:
[----:B------:R-:W-:Y:S05]  /*27d10*/  BSYNC B0 ;  /* 0x0000000000007941 */ /* 0x000fea0003800000 */
.L_x_922:
[--C-:B----4-:R-:W-:Y:S02]  /*27d20*/  HADD2.F32 R3, -RZ, R8.reuse.H0_H0 ;  /* 0x20000008ff037230 */ /* 0x110fe40000004100 */
[C---:B------:R-:W-:Y:S01]  /*27d30*/  FMUL R31, R17.reuse, R136 ;  /* 0x00000088111f7220 */ /* 0x040fe20000400000 */
[----:B--2---:R-:W-:Y:S02]  /*27d40*/  HADD2.F32 R13, -RZ, R8.H1_H1 ;  /* 0x30000008ff0d7230 */ /* 0x004fe40000004100 */
[C---:B---3--:R-:W-:Y:S01]  /*27d50*/  FMUL R0, R17.reuse, R137 ;  /* 0x0000008911007220 */ /* 0x048fe20000400000 */
[--C-:B------:R-:W-:Y:S02]  /*27d60*/  HADD2.F32 R15, -RZ, R9.reuse.H0_H0 ;  /* 0x20000009ff0f7230 */ /* 0x100fe40000004100 */
[C---:B------:R-:W-:Y:S01]  /*27d70*/  FFMA R8, R16.reuse, R3, R31 ;  /* 0x0000000310087223 */ /* 0x040fe2000000001f */
[----:B-1----:R-:W-:Y:S02]  /*27d80*/  HADD2.F32 R21, -RZ, R9.H1_H1 ;  /* 0x30000009ff157230 */ /* 0x002fe40000004100 */
[----:B------:R-:W-:Y:S01]  /*27d90*/  FFMA R9, R16, R13, R0 ;  /* 0x0000000d10097223 */ /* 0x000fe20000000000 */
[C---:B------:R-:W-:Y:S01]  /*27da0*/  FMUL R3, R17.reuse, R138 ;  /* 0x0000008a11037220 */ /* 0x040fe20000400000 */
[----:B------:R-:W-:Y:S01]  /*27db0*/  FMUL R0, R17, R139 ;  /* 0x0000008b11007220 */ /* 0x000fe20000400000 */
[----:B------:R-:W-:-:S02]  /*27dc0*/  HADD2.F32 R23, -RZ, R10.H0_H0 ;  /* 0x2000000aff177230 */ /* 0x000fc40000004100 */
[----:B------:R-:W-:Y:S01]  /*27dd0*/  FMUL R12, R17, R140 ;  /* 0x0000008c110c7220 */ /* 0x000fe20000400000 */
[----:B------:R-:W-:Y:S01]  /*27de0*/  HADD2.F32 R25, -RZ, R10.H1_H1 ;  /* 0x3000000aff197230 */ /* 0x000fe20000004100 */
[----:B------:R-:W-:Y:S01]  /*27df0*/  MOV R52, 0x3bbb989d ;  /* 0x3bbb989d00347802 */ /* 0x000fe20000000f00 */
[--C-:B------:R-:W-:Y:S02]  /*27e00*/  HADD2.F32 R27, -RZ, R11.reuse.H0_H0 ;  /* 0x2000000bff1b7230 */ /* 0x100fe40000004100 */
[C---:B------:R-:W-:Y:S01]  /*27e10*/  FFMA R10, R16.reuse, R15, R3 ;  /* 0x0000000f100a7223 */ /* 0x040fe20000000003 */
[----:B------:R-:W-:Y:S02]  /*27e20*/  HADD2.F32 R29, -RZ, R11.H1_H1 ;  /* 0x3000000bff1d7230 */ /* 0x000fe40000004100 */
[C---:B------:R-:W-:Y:S01]  /*27e30*/  FFMA R11, R16.reuse, R21, R0 ;  /* 0x00000015100b7223 */ /* 0x040fe20000000000 */
[----:B------:R-:W-:Y:S01]  /*27e40*/  MOV R54, 0x437c0000 ;  /* 0x437c000000367802 */ /* 0x000fe20000000f00 */
[----:B------:R-:W-:Y:S01]  /*27e50*/  FFMA R12, R16, R23, R12 ;  /* 0x00000017100c7223 */ /* 0x000fe2000000000c */
[-C--:B------:R-:W-:Y:S01]  /*27e60*/  FFMA.SAT R3, -R10, R52.reuse, 0.5 ;  /* 0x3f0000000a037423 */ /* 0x080fe20000002134 */
[-C--:B------:R-:W-:Y:S01]  /*27e70*/  FFMA.SAT R23, -R11, R52.reuse, 0.5 ;  /* 0x3f0000000b177423 */ /* 0x080fe20000002134 */
[----:B------:R-:W-:Y:S01]  /*27e80*/  FFMA.SAT R20, -R9, R52, 0.5 ;  /* 0x3f00000009147423 */ /* 0x000fe20000002134 */
[----:B------:R-:W-:Y:S01]  /*27e90*/  FMUL R13, R17, R141 ;  /* 0x0000008d110d7220 */ /* 0x000fe20000400000 */
[-C--:B------:R-:W-:Y:S01]  /*27ea0*/  FFMA.RM R26, R3, R54.reuse, 12582913 ;  /* 0x4b400001031a7423 */ /* 0x080fe20000004036 */
[----:B------:R-:W-:Y:S01]  /*27eb0*/  FFMA.RM R30, R23, R54, 12582913 ;  /* 0x4b400001171e7423 */ /* 0x000fe20000004036 */
[----:B------:R-:W-:Y:S01]  /*27ec0*/  FFMA.SAT R23, -R12, R52, 0.5 ;  /* 0x3f0000000c177423 */ /* 0x000fe20000002134 */
[----:B------:R-:W-:Y:S01]  /*27ed0*/  FFMA.RM R0, R20, R54, 12582913 ;  /* 0x4b40000114007423 */ /* 0x000fe20000004036 */
[----:B------:R-:W-:Y:S01]  /*27ee0*/  FADD R3, R26, -12583039 ;  /* 0xcb40007f1a037421 */ /* 0x000fe20000000000 */
[----:B------:R-:W-:Y:S01]  /*27ef0*/  FMUL R31, R17, R142 ;  /* 0x0000008e111f7220 */ /* 0x000fe20000400000 */
[----:B------:R-:W-:Y:S01]  /*27f00*/  FFMA.RM R34, R23, R54, 12582913 ;  /* 0x4b40000117227423 */ /* 0x000fe20000004036 */
[----:B------:R-:W-:Y:S01]  /*27f10*/  FADD R20, R0, -12583039 ;  /* 0xcb40007f00147421 */ /* 0x000fe20000000000 */
[----:B------:R-:W-:Y:S01]  /*27f20*/  FFMA R13, R16, R25, R13 ;  /* 0x00000019100d7223 */ /* 0x000fe2000000000d */
[----:B------:R-:W-:Y:S01]  /*27f30*/  FFMA R3, -R10, 1.4426950216293334961, -R3 ;  /* 0x3fb8aa3b0a037823 */ /* 0x000fe20000000903 */
[----:B------:R-:W-:Y:S01]  /*27f40*/  FADD R25, R34, -12583039 ;  /* 0xcb40007f22197421 */ /* 0x000fe20000000000 */
[----:B------:R-:W-:Y:S01]  /*27f50*/  FFMA R20, -R9, 1.4426950216293334961, -R20 ;  /* 0x3fb8aa3b09147823 */ /* 0x000fe20000000914 */
[----:B------:R-:W-:Y:S01]  /*27f60*/  FFMA R15, R16, R27, R31 ;  /* 0x0000001b100f7223 */ /* 0x000fe2000000001f */
[----:B------:R-:W-:Y:S01]  /*27f70*/  FADD R32, R30, -12583039 ;  /* 0xcb40007f1e207421 */ /* 0x000fe20000000000 */
[----:B------:R-:W-:Y:S01]  /*27f80*/  FMUL R143, R17, R143 ;  /* 0x0000008f118f7220 */ /* 0x000fe20000400000 */
[----:B------:R-:W-:Y:S01]  /*27f90*/  FFMA R24, -R10, 1.925963033500011079e-08, R3 ;  /* 0x32a570600a187823 */ /* 0x000fe20000000103 */
[----:B------:R-:W-:-:S02]  /*27fa0*/  HADD2.F32 R21, -RZ, R4.H0_H0 ;  /* 0x20000004ff157230 */ /* 0x000fc40000004100 */
[----:B------:R-:W-:Y:S01]  /*27fb0*/  FFMA R27, -R12, 1.4426950216293334961, -R25 ;  /* 0x3fb8aa3b0c1b7823 */ /* 0x000fe20000000919 */
[----:B------:R-:W-:Y:S02]  /*27fc0*/  HADD2.F32 R3, -RZ, R4.H1_H1 ;  /* 0x30000004ff037230 */ /* 0x000fe40000004100 */
[-C--:B------:R-:W-:Y:S01]  /*27fd0*/  FFMA.SAT R4, -R13, R52.reuse, 0.5 ;  /* 0x3f0000000d047423 */ /* 0x080fe20000002134 */
[--C-:B------:R-:W-:Y:S02]  /*27fe0*/  HADD2.F32 R23, -RZ, R5.reuse.H0_H0 ;  /* 0x20000005ff177230 */ /* 0x100fe40000004100 */
[----:B------:R-:W-:Y:S01]  /*27ff0*/  FFMA R22, -R9, 1.925963033500011079e-08, R20 ;  /* 0x32a5706009167823 */ /* 0x000fe20000000114 */
[----:B------:R-:W-:Y:S02]  /*28000*/  HADD2.F32 R25, -RZ, R5.H1_H1 ;  /* 0x30000005ff197230 */ /* 0x000fe40000004100 */
[----:B------:R-:W-:Y:S01]  /*28010*/  FFMA R32, -R11, 1.4426950216293334961, -R32 ;  /* 0x3fb8aa3b0b207823 */ /* 0x000fe20000000920 */
[----:B------:R-:W-:Y:S01]  /*28020*/  FFMA.SAT R5, -R15, R52, 0.5 ;  /* 0x3f0000000f057423 */ /* 0x000fe20000002134 */
[----:B------:R-:W-:Y:S01]  /*28030*/  FFMA R20, R16, R29, R143 ;  /* 0x0000001d10147223 */ /* 0x000fe2000000008f */
[----:B------:R-:W-:Y:S01]  /*28040*/  FFMA.RM R36, R4, R54, 12582913 ;  /* 0x4b40000104247423 */ /* 0x000fe20000004036 */
[----:B------:R-:W-:Y:S01]  /*28050*/  FMUL R33, R17, R144 ;  /* 0x0000009011217220 */ /* 0x000fe20000400000 */
[----:B------:R-:W-:Y:S01]  /*28060*/  FFMA R32, -R11, 1.925963033500011079e-08, R32 ;  /* 0x32a570600b207823 */ /* 0x000fe20000000120 */
[----:B------:R-:W-:Y:S01]  /*28070*/  FFMA.RM R38, R5, R54, 12582913 ;  /* 0x4b40000105267423 */ /* 0x000fe20000004036 */
[----:B------:R-:W-:Y:S01]  /*28080*/  FFMA.SAT R5, -R20, R52, 0.5 ;  /* 0x3f00000014057423 */ /* 0x000fe20000002134 */
[----:B------:R1:W2:Y:S01]  /*28090*/  MUFU.EX2 R43, R22 ;  /* 0x00000016002b7308 */ /* 0x0002a20000000800 */
[----:B------:R-:W-:Y:S01]  /*280a0*/  FFMA R21, R16, R21, R33 ;  /* 0x0000001510157223 */ /* 0x000fe20000000021 */
[----:B------:R-:W-:Y:S01]  /*280b0*/  FFMA R4, -R12, 1.925963033500011079e-08, R27 ;  /* 0x32a570600c047823 */ /* 0x000fe2000000011b */
[----:B------:R-:W-:Y:S01]  /*280c0*/  FMUL R145, R17, R145 ;  /* 0x0000009111917220 */ /* 0x000fe20000400000 */
[----:B------:R-:W-:-:S02]  /*280d0*/  HADD2.F32 R31, -RZ, R7.H0_H0 ;  /* 0x20000007ff1f7230 */ /* 0x000fc40000004100 */
[----:B------:R-:W-:Y:S01]  /*280e0*/  FMUL R35, R17, R146 ;  /* 0x0000009211237220 */ /* 0x000fe20000400000 */
[----:B------:R-:W-:Y:S02]  /*280f0*/  HADD2.F32 R33, -RZ, R7.H1_H1 ;  /* 0x30000007ff217230 */ /* 0x000fe40000004100 */
[-C--:B------:R-:W-:Y:S01]  /*28100*/  FFMA.SAT R7, -R21, R52.reuse, 0.5 ;  /* 0x3f00000015077423 */ /* 0x080fe20000002134 */
[----:B------:R3:W-:Y:S01]  /*28110*/  MUFU.EX2 R47, R32 ;  /* 0x00000020002f7308 */ /* 0x0007e20000000800 */
[----:B-1----:R-:W-:Y:S01]  /*28120*/  FADD R22, R36, -12583039 ;  /* 0xcb40007f24167421 */ /* 0x002fe20000000000 */
[----:B------:R-:W-:Y:S01]  /*28130*/  FFMA.SAT R2, -R8, R52, 0.5 ;  /* 0x3f00000008027423 */ /* 0x000fe20000002134 */
[----:B------:R-:W-:Y:S01]  /*28140*/  FFMA.RM R40, R7, R54, 12582913 ;  /* 0x4b40000107287423 */ /* 0x000fe20000004036 */
[--C-:B------:R-:W-:Y:S02]  /*28150*/  HADD2.F32 R27, -RZ, R6.reuse.H0_H0 ;  /* 0x20000006ff1b7230 */ /* 0x100fe40000004100 */
[----:B------:R-:W-:Y:S01]  /*28160*/  FFMA R22, -R13, 1.4426950216293334961, -R22 ;  /* 0x3fb8aa3b0d167823 */ /* 0x000fe20000000916 */
[----:B------:R-:W-:-:S02]  /*28170*/  HADD2.F32 R29, -RZ, R6.H1_H1 ;  /* 0x30000006ff1d7230 */ /* 0x000fc40000004100 */
[----:B------:R-:W-:Y:S01]  /*28180*/  FADD R6, R38, -12583039 ;  /* 0xcb40007f26067421 */ /* 0x000fe20000000000 */
[----:B------:R1:W-:Y:S01]  /*28190*/  MUFU.EX2 R49, R4 ;  /* 0x0000000400317308 */ /* 0x0003e20000000800 */
[-C--:B---3--:R-:W-:Y:S01]  /*281a0*/  FFMA.RM R32, R5, R54.reuse, 12582913 ;  /* 0x4b40000105207423 */ /* 0x088fe20000004036 */
[----:B------:R-:W-:Y:S01]  /*281b0*/  FFMA R22, -R13, 1.925963033500011079e-08, R22 ;  /* 0x32a570600d167823 */ /* 0x000fe20000000116 */
[----:B------:R-:W-:Y:S01]  /*281c0*/  FFMA.RM R2, R2, R54, 12582913 ;  /* 0x4b40000102027423 */ /* 0x000fe20000004036 */
[----:B------:R-:W-:Y:S01]  /*281d0*/  FMUL R37, R17, R148 ;  /* 0x0000009411257220 */ /* 0x000fe20000400000 */
[----:B------:R-:W-:Y:S01]  /*281e0*/  FADD R5, R32, -12583039 ;  /* 0xcb40007f20057421 */ /* 0x000fe20000000000 */
[----:B------:R-:W-:Y:S01]  /*281f0*/  FFMA R6, -R15, 1.4426950216293334961, -R6 ;  /* 0x3fb8aa3b0f067823 */ /* 0x000fe20000000906 */
[C---:B------:R-:W-:Y:S01]  /*28200*/  FMUL R147, R17.reuse, R147 ;  /* 0x0000009311937220 */ /* 0x040fe20000400000 */
[----:B------:R3:W-:Y:S01]  /*28210*/  MUFU.EX2 R51, R22 ;  /* 0x0000001600337308 */ /* 0x0007e20000000800 */
[----:B-1----:R-:W-:Y:S01]  /*28220*/  FFMA R4, R16, R3, R145 ;  /* 0x0000000310047223 */ /* 0x002fe20000000091 */
[----:B------:R-:W-:Y:S01]  /*28230*/  FFMA R7, -R20, 1.4426950216293334961, -R5 ;  /* 0x3fb8aa3b14077823 */ /* 0x000fe20000000905 */
[----:B------:R-:W-:Y:S01]  /*28240*/  FFMA R5, R16, R23, R35 ;  /* 0x0000001710057223 */ /* 0x000fe20000000023 */
[----:B------:R-:W-:Y:S01]  /*28250*/  FADD R41, R2, -12583039 ;  /* 0xcb40007f02297421 */ /* 0x000fe20000000000 */
[----:B------:R-:W-:Y:S01]  /*28260*/  FFMA.SAT R23, -R4, R52, 0.5 ;  /* 0x3f00000004177423 */ /* 0x000fe20000002134 */
[----:B------:R-:W-:Y:S01]  /*28270*/  FFMA R35, -R20, 1.925963033500011079e-08, R7 ;  /* 0x32a5706014237823 */ /* 0x000fe20000000107 */
[----:B------:R-:W-:Y:S01]  /*28280*/  FMUL R149, R17, R149 ;  /* 0x0000009511957220 */ /* 0x000fe20000400000 */
[----:B------:R1:W-:Y:S01]  /*28290*/  MUFU.EX2 R45, R24 ;  /* 0x00000018002d7308 */ /* 0x0003e20000000800 */
[----:B---3--:R-:W-:Y:S01]  /*282a0*/  FADD R22, R40, -12583039 ;  /* 0xcb40007f28167421 */ /* 0x008fe20000000000 */
[----:B------:R-:W-:Y:S01]  /*282b0*/  FFMA.RM R42, R23, R54, 12582913 ;  /* 0x4b400001172a7423 */ /* 0x000fe20000004036 */
[----:B------:R-:W-:Y:S01]  /*282c0*/  FFMA R7, R16, R27, R37 ;  /* 0x0000001b10077223 */ /* 0x000fe20000000025 */
[----:B------:R-:W-:Y:S01]  /*282d0*/  FFMA.SAT R27, -R5, R52, 0.5 ;  /* 0x3f000000051b7423 */ /* 0x000fe20000002134 */
[----:B------:R-:W-:Y:S01]  /*282e0*/  FFMA R22, -R21, 1.4426950216293334961, -R22 ;  /* 0x3fb8aa3b15167823 */ /* 0x000fe20000000916 */
[----:B------:R-:W-:Y:S01]  /*282f0*/  FFMA R41, -R8, 1.4426950216293334961, -R41 ;  /* 0x3fb8aa3b08297823 */ /* 0x000fe20000000929 */
[----:B------:R-:W-:Y:S01]  /*28300*/  FADD R23, R42, -12583039 ;  /* 0xcb40007f2a177421 */ /* 0x000fe20000000000 */
[----:B------:R-:W-:Y:S01]  /*28310*/  FMUL R39, R17, R150 ;  /* 0x0000009611277220 */ /* 0x000fe20000400000 */
[----:B-1----:R-:W-:Y:S01]  /*28320*/  FFMA R24, -R15, 1.925963033500011079e-08, R6 ;  /* 0x32a570600f187823 */ /* 0x002fe20000000106 */
[C---:B------:R-:W-:Y:S01]  /*28330*/  FFMA R6, R16.reuse, R25, R147 ;  /* 0x0000001910067223 */ /* 0x040fe20000000093 */
[----:B------:R-:W-:Y:S01]  /*28340*/  FFMA R25, -R21, 1.925963033500011079e-08, R22 ;  /* 0x32a5706015197823 */ /* 0x000fe20000000116 */
[----:B------:R-:W-:Y:S01]  /*28350*/  FFMA R22, R16, R29, R149 ;  /* 0x0000001d10167223 */ /* 0x000fe20000000095 */
[----:B------:R-:W-:Y:S01]  /*28360*/  FFMA.RM R29, R27, R54, 12582913 ;  /* 0x4b4000011b1d7423 */ /* 0x000fe20000004036 */
[----:B------:R-:W-:Y:S01]  /*28370*/  FFMA R41, -R8, 1.925963033500011079e-08, R41 ;  /* 0x32a5706008297823 */ /* 0x000fe20000000129 */
[----:B------:R-:W-:Y:S01]  /*28380*/  FFMA R27, -R4, 1.4426950216293334961, -R23 ;  /* 0x3fb8aa3b041b7823 */ /* 0x000fe20000000917 */
[----:B------:R-:W-:Y:S01]  /*28390*/  FFMA R23, R16, R31, R39 ;  /* 0x0000001f10177223 */ /* 0x000fe20000000027 */
[-C--:B------:R-:W-:Y:S01]  /*283a0*/  FFMA.SAT R31, -R6, R52.reuse, 0.5 ;  /* 0x3f000000061f7423 */ /* 0x080fe20000002134 */
[----:B------:R-:W-:Y:S01]  /*283b0*/  FMUL R151, R17, R151 ;  /* 0x0000009711977220 */ /* 0x000fe20000400000 */
[----:B------:R1:W-:Y:S01]  /*283c0*/  MUFU.EX2 R3, R24 ;  /* 0x0000001800037308 */ /* 0x0003e20000000800 */
[----:B------:R-:W-:Y:S01]  /*283d0*/  FFMA.SAT R37, -R7, R52, 0.5 ;  /* 0x3f00000007257423 */ /* 0x000fe20000002134 */
[----:B------:R-:W-:Y:S01]  /*283e0*/  FFMA.RM R31, R31, R54, 12582913 ;  /* 0x4b4000011f1f7423 */ /* 0x000fe20000004036 */
[-C--:B------:R-:W-:Y:S01]  /*283f0*/  FFMA.SAT R39, -R22, R52.reuse, 0.5 ;  /* 0x3f00000016277423 */ /* 0x080fe20000002134 */
[----:B------:R-:W-:Y:S01]  /*28400*/  FFMA.SAT R48, -R23, R52, 0.5 ;  /* 0x3f00000017307423 */ /* 0x000fe20000002134 */
[-C--:B------:R-:W-:Y:S01]  /*28410*/  FFMA.RM R37, R37, R54.reuse, 12582913 ;  /* 0x4b40000125257423 */ /* 0x080fe20000004036 */
[----:B------:R-:W-:Y:S01]  /*28420*/  SHF.L.U32 R2, R2, 0x17, RZ ;  /* 0x0000001702027819 */ /* 0x000fe200000006ff */
[----:B------:R-:W-:Y:S01]  /*28430*/  FFMA.RM R39, R39, R54, 12582913 ;  /* 0x4b40000127277423 */ /* 0x000fe20000004036 */
[----:B------:R-:W3:Y:S01]  /*28440*/  MUFU.EX2 R41, R41 ;  /* 0x0000002900297308 */ /* 0x000ee20000000800 */
[----:B-1----:R-:W-:Y:S01]  /*28450*/  FFMA R24, R16, R33, R151 ;  /* 0x0000002110187223 */ /* 0x002fe20000000097 */
[----:B------:R-:W-:Y:S01]  /*28460*/  FADD R33, R31, -12583039 ;  /* 0xcb40007f1f217421 */ /* 0x000fe20000000000 */
[----:B------:R-:W-:Y:S01]  /*28470*/  FADD R46, R37, -12583039 ;  /* 0xcb40007f252e7421 */ /* 0x000fe20000000000 */
[----:B------:R-:W-:Y:S01]  /*28480*/  SHF.L.U32 R0, R0, 0x17, RZ ;  /* 0x0000001700007819 */ /* 0x000fe200000006ff */
[----:B------:R-:W-:Y:S01]  /*28490*/  FFMA.SAT R52, -R24, R52, 0.5 ;  /* 0x3f00000018347423 */ /* 0x000fe20000002134 */
[----:B------:R-:W-:Y:S01]  /*284a0*/  FFMA R33, -R6, 1.4426950216293334961, -R33 ;  /* 0x3fb8aa3b06217823 */ /* 0x000fe20000000921 */
[-C--:B------:R-:W-:Y:S01]  /*284b0*/  FFMA.RM R50, R48, R54.reuse, 12582913 ;  /* 0x4b40000130327423 */ /* 0x080fe20000004036 */
[----:B------:R-:W-:Y:S01]  /*284c0*/  FADD R44, R29, -12583039 ;  /* 0xcb40007f1d2c7421 */ /* 0x000fe20000000000 */
[----:B------:R-:W-:Y:S01]  /*284d0*/  FFMA.RM R52, R52, R54, 12582913 ;  /* 0x4b40000134347423 */ /* 0x000fe20000004036 */
[----:B------:R-:W-:Y:S01]  /*284e0*/  FFMA R33, -R6, 1.925963033500011079e-08, R33 ;  /* 0x32a5706006217823 */ /* 0x000fe20000000121 */
[----:B------:R-:W-:Y:S01]  /*284f0*/  FFMA R48, -R7, 1.4426950216293334961, -R46 ;  /* 0x3fb8aa3b07307823 */ /* 0x000fe2000000092e */
[----:B------:R-:W-:Y:S01]  /*28500*/  SHF.L.U32 R26, R26, 0x17, RZ ;  /* 0x000000171a1a7819 */ /* 0x000fe200000006ff */
[----:B--2---:R-:W-:Y:S01]  /*28510*/  FFMA R53, R0, R43, 1 ;  /* 0x3f80000000357423 */ /* 0x004fe2000000002b */
[----:B------:R1:W-:Y:S01]  /*28520*/  MUFU.EX2 R46, R33 ;  /* 0x00000021002e7308 */ /* 0x0003e20000000800 */
[----:B------:R-:W-:Y:S01]  /*28530*/  FFMA R44, -R5, 1.4426950216293334961, -R44 ;  /* 0x3fb8aa3b052c7823 */ /* 0x000fe2000000092c */
[----:B------:R-:W-:Y:S01]  /*28540*/  FADD R0, R50, -12583039 ;  /* 0xcb40007f32007421 */ /* 0x000fe20000000000 */
[----:B---3--:R-:W-:Y:S01]  /*28550*/  FFMA R54, R2, R41, 1 ;  /* 0x3f80000002367423 */ /* 0x008fe20000000029 */
[----:B------:R-:W-:Y:S01]  /*28560*/  FADD R41, R39, -12583039 ;  /* 0xcb40007f27297421 */ /* 0x000fe20000000000 */
[----:B------:R-:W-:Y:S01]  /*28570*/  SHF.L.U32 R38, R38, 0x17, RZ ;  /* 0x0000001726267819 */ /* 0x000fe200000006ff */
[----:B------:R-:W-:Y:S01]  /*28580*/  FFMA R44, -R5, 1.925963033500011079e-08, R44 ;  /* 0x32a57060052c7823 */ /* 0x000fe2000000012c */
[----:B------:R-:W-:Y:S01]  /*28590*/  FFMA R56, R26, R45, 1 ;  /* 0x3f8000001a387423 */ /* 0x000fe2000000002d */
[----:B------:R-:W-:Y:S01]  /*285a0*/  FFMA R41, -R22, 1.4426950216293334961, -R41 ;  /* 0x3fb8aa3b16297823 */ /* 0x000fe20000000929 */
[----:B-1----:R-:W-:Y:S01]  /*285b0*/  FADD R33, R52, -12583039 ;  /* 0xcb40007f34217421 */ /* 0x002fe20000000000 */
[----:B------:R-:W-:Y:S01]  /*285c0*/  FFMA R2, -R23, 1.4426950216293334961, -R0 ;  /* 0x3fb8aa3b17027823 */ /* 0x000fe20000000900 */
[----:B------:R-:W-:Y:S01]  /*285d0*/  FFMA R45, R38, R3, 1 ;  /* 0x3f800000262d7423 */ /* 0x000fe20000000003 */
[----:B------:R-:W-:Y:S01]  /*285e0*/  FFMA R27, -R4, 1.925963033500011079e-08, R27 ;  /* 0x32a57060041b7823 */ /* 0x000fe2000000011b */
[----:B------:R-:W-:Y:S01]  /*285f0*/  FFMA R43, -R24, 1.4426950216293334961, -R33 ;  /* 0x3fb8aa3b182b7823 */ /* 0x000fe20000000921 */
[----:B------:R-:W-:Y:S01]  /*28600*/  FFMA R48, -R7, 1.925963033500011079e-08, R48 ;  /* 0x32a5706007307823 */ /* 0x000fe20000000130 */
[----:B------:R-:W-:Y:S01]  /*28610*/  IADD3 R3, R54, 0x1800000, RZ ;  /* 0x0180000036037810 */ /* 0x000fe20007ffe0ff */
[----:B------:R-:W-:Y:S01]  /*28620*/  FFMA R41, -R22, 1.925963033500011079e-08, R41 ;  /* 0x32a5706016297823 */ /* 0x000fe20000000129 */
[----:B------:R-:W-:Y:S01]  /*28630*/  FFMA R43, -R24, 1.925963033500011079e-08, R43 ;  /* 0x32a57060182b7823 */ /* 0x000fe2000000012b */
[----:B------:R-:W-:Y:S01]  /*28640*/  FFMA R2, -R23, 1.925963033500011079e-08, R2 ;  /* 0x32a5706017027823 */ /* 0x000fe20000000102 */
[----:B------:R-:W1:Y:S01]  /*28650*/  MUFU.EX2 R44, R44 ;  /* 0x0000002c002c7308 */ /* 0x000e620000000800 */
[----:B------:R-:W-:Y:S01]  /*28660*/  LOP3.LUT R3, R3, 0x7f800000, RZ, 0xc0, !PT ;  /* 0x7f80000003037812 */ /* 0x000fe200078ec0ff */
[----:B------:R-:W-:Y:S01]  /*28670*/  BSSY B1, `(.L_x_927) ;  /* 0x000002b000017945 */ /* 0x000fe20003800000 */
[----:B------:R-:W-:-:S02]  /*28680*/  SHF.L.U32 R36, R36, 0x17, RZ ;  /* 0x0000001724247819 */ /* 0x000fc400000006ff */
[----:B------:R-:W-:Y:S02]  /*28690*/  ISETP.GT.U32.AND P1, PT, R3, 0x1ffffff, PT ;  /* 0x01ffffff0300780c */ /* 0x000fe40003f24070 */
[----:B------:R-:W-:Y:S01]  /*286a0*/  SHF.L.U32 R29, R29, 0x17, RZ ;  /* 0x000000171d1d7819 */ /* 0x000fe200000006ff */
[----:B------:R-:W2:Y:S01]  /*286b0*/  MUFU.EX2 R35, R35 ;  /* 0x0000002300237308 */ /* 0x000ea20000000800 */
[----:B------:R-:W-:Y:S01]  /*286c0*/  SHF.L.U32 R32, R32, 0x17, RZ ;  /* 0x0000001720207819 */ /* 0x000fe200000006ff */
[----:B------:R-:W-:Y:S01]  /*286d0*/  FFMA R51, R36, R51, 1 ;  /* 0x3f80000024337423 */ /* 0x000fe20000000033 */
[----:B------:R-:W-:Y:S02]  /*286e0*/  SHF.L.U32 R39, R39, 0x17, RZ ;  /* 0x0000001727277819 */ /* 0x000fe400000006ff */
[----:B------:R-:W-:Y:S02]  /*286f0*/  SHF.L.U32 R30, R30, 0x17, RZ ;  /* 0x000000171e1e7819 */ /* 0x000fe400000006ff */
[----:B------:R-:W-:Y:S01]  /*28700*/  SHF.L.U32 R34, R34, 0x17, RZ ;  /* 0x0000001722227819 */ /* 0x000fe200000006ff */
[----:B------:R1:W3:Y:S01]  /*28710*/  MUFU.EX2 R0, R41 ;  /* 0x0000002900007308 */ /* 0x0002e20000000800 */
[----:B------:R-:W-:Y:S01]  /*28720*/  SHF.L.U32 R40, R40, 0x17, RZ ;  /* 0x0000001728287819 */ /* 0x000fe200000006ff */
[----:B------:R-:W-:Y:S01]  /*28730*/  FFMA R47, R30, R47, 1 ;  /* 0x3f8000001e2f7423 */ /* 0x000fe2000000002f */
[----:B------:R-:W-:Y:S01]  /*28740*/  SHF.L.U32 R42, R42, 0x17, RZ ;  /* 0x000000172a2a7819 */ /* 0x000fe200000006ff */
[----:B------:R-:W-:Y:S01]  /*28750*/  FFMA R34, R34, R49, 1 ;  /* 0x3f80000022227423 */ /* 0x000fe20000000031 */
[----:B------:R-:W-:-:S02]  /*28760*/  SHF.L.U32 R31, R31, 0x17, RZ ;  /* 0x000000171f1f7819 */ /* 0x000fc400000006ff */
[----:B------:R-:W-:Y:S01]  /*28770*/  SHF.L.U32 R37, R37, 0x17, RZ ;  /* 0x0000001725257819 */ /* 0x000fe200000006ff */
[----:B------:R-:W4:Y:S01]  /*28780*/  MUFU.EX2 R25, R25 ;  /* 0x0000001900197308 */ /* 0x000f220000000800 */
[----:B------:R-:W-:Y:S01]  /*28790*/  SHF.L.U32 R50, R50, 0x17, RZ ;  /* 0x0000001732327819 */ /* 0x000fe200000006ff */
[----:B-1----:R-:W-:Y:S01]  /*287a0*/  FFMA R41, R29, R44, 1 ;  /* 0x3f8000001d297423 */ /* 0x002fe2000000002c */
[----:B------:R-:W-:Y:S01]  /*287b0*/  SHF.L.U32 R52, R52, 0x17, RZ ;  /* 0x0000001734347819 */ /* 0x000fe200000006ff */
[----:B--2---:R-:W-:Y:S01]  /*287c0*/  FFMA R36, R32, R35, 1 ;  /* 0x3f80000020247423 */ /* 0x004fe20000000023 */
[----:B------:R-:W-:-:S03]  /*287d0*/  FFMA R46, R31, R46, 1 ;  /* 0x3f8000001f2e7423 */ /* 0x000fc6000000002e */
[----:B------:R-:W1:Y:S01]  /*287e0*/  MUFU.EX2 R27, R27 ;  /* 0x0000001b001b7308 */ /* 0x000e620000000800 */
[----:B---3--:R-:W-:-:S07]  /*287f0*/  FFMA R44, R39, R0, 1 ;  /* 0x3f800000272c7423 */ /* 0x008fce0000000000 */
[----:B------:R-:W2:Y:S01]  /*28800*/  MUFU.EX2 R48, R48 ;  /* 0x0000003000307308 */ /* 0x000ea20000000800 */
[----:B----4-:R-:W-:-:S07]  /*28810*/  FFMA R35, R40, R25, 1 ;  /* 0x3f80000028237423 */ /* 0x010fce0000000019 */
        /* <DEDUP_REMOVED lines=12> */
.L_x_928:
[----:B------:R-:W1:Y:S02]  /*288e0*/  MUFU.RCP R25, R54 ;  /* 0x0000003600197308 */ /* 0x000e640000001000 */
[----:B-1----:R-:W-:-:S04]  /*288f0*/  FFMA R0, R54, R25, -1 ;  /* 0xbf80000036007423 */ /* 0x002fc80000000019 */
[----:B------:R-:W-:-:S04]  /*28900*/  FADD.FTZ R0, -R0, -RZ ;  /* 0x800000ff00007221 */ /* 0x000fc80000010100 */
[----:B------:R-:W-:-:S07]  /*28910*/  FFMA R25, R25, R0, R25 ;  /* 0x0000000019197223 */ /* 0x000fce0000000019 */
.L_x_929:
[----:B------:R-:W-:Y:S05]  /*28920*/  BSYNC B1 ;  /* 0x0000000000017941 */ /* 0x000fea0003800000 */
.L_x_927:
        /* <DEDUP_REMOVED lines=10> */
.L_x_931:
[----:B------:R-:W1:Y:S02]  /*289d0*/  MUFU.RCP R26, R53 ;  /* 0x00000035001a7308 */ /* 0x000e640000001000 */
[----:B-1----:R-:W-:-:S04]  /*289e0*/  FFMA R0, R53, R26, -1 ;  /* 0xbf80000035007423 */ /* 0x002fc8000000001a */
[----:B------:R-:W-:-:S04]  /*289f0*/  FADD.FTZ R3, -R0, -RZ ;  /* 0x800000ff00037221 */ /* 0x000fc80000010100 */
[----:B------:R-:W-:-:S07]  /*28a00*/  FFMA R26, R26, R3, R26 ;  /* 0x000000031a1a7223 */ /* 0x000fce000000001a */
.L_x_932:
[----:B------:R-:W-:Y:S05]  /*28a10*/  BSYNC B1 ;  /* 0x0000000000017941 */ /* 0x000fea0003800000 */
.L_x_930:
        /* <DEDUP_REMOVED lines=10> */
.L_x_934:
[----:B------:R-:W1:Y:S02]  /*28ac0*/  MUFU.RCP R27, R56 ;  /* 0x00000038001b7308 */ /* 0x000e640000001000 */
[----:B-1----:R-:W-:-:S04]  /*28ad0*/  FFMA R0, R56, R27, -1 ;  /* 0xbf80000038007423 */ /* 0x002fc8000000001b */
[----:B------:R-:W-:-:S04]  /*28ae0*/  FADD.FTZ R0, -R0, -RZ ;  /* 0x800000ff00007221 */ /* 0x000fc80000010100 */
[----:B------:R-:W-:-:S07]  /*28af0*/  FFMA R27, R27, R0, R27 ;  /* 0x000000001b1b7223 */ /* 0x000fce000000001b */
.L_x_935:
[----:B------:R-:W-:Y:S05]  /*28b00*/  BSYNC B1 ;  /* 0x0000000000017941 */ /* 0x000fea0003800000 */
.L_x_933:
        /* <DEDUP_REMOVED lines=10> */
.L_x_937:
[----:B------:R-:W1:Y:S02]  /*28bb0*/  MUFU.RCP R30, R47 ;  /* 0x0000002f001e7308 */ /* 0x000e640000001000 */
[----:B-1----:R-:W-:-:S04]  /*28bc0*/  FFMA R0, R47, R30, -1 ;  /* 0xbf8000002f007423 */ /* 0x002fc8000000001e */
[----:B------:R-:W-:-:S04]  /*28bd0*/  FADD.FTZ R3, -R0, -RZ ;  /* 0x800000ff00037221 */ /* 0x000fc80000010100 */
[----:B------:R-:W-:-:S07]  /*28be0*/  FFMA R30, R30, R3, R30 ;  /* 0x000000031e1e7223 */ /* 0x000fce000000001e */
.L_x_938:
[----:B------:R-:W-:Y:S05]  /*28bf0*/  BSYNC B1 ;  /* 0x0000000000017941 */ /* 0x000fea0003800000 */
.L_x_936:
        /* <DEDUP_REMOVED lines=10> */
.L_x_940:
[----:B------:R-:W1:Y:S02]  /*28ca0*/  MUFU.RCP R29, R34 ;  /* 0x00000022001d7308 */ /* 0x000e640000001000 */
[----:B-1----:R-:W-:-:S04]  /*28cb0*/  FFMA R0, R34, R29, -1 ;  /* 0xbf80000022007423 */ /* 0x002fc8000000001d */
[----:B------:R-:W-:-:S04]  /*28cc0*/  FADD.FTZ R0, -R0, -RZ ;  /* 0x800000ff00007221 */ /* 0x000fc80000010100 */
[----:B------:R-:W-:-:S07]  /*28cd0*/  FFMA R29, R29, R0, R29 ;  /* 0x000000001d1d7223 */ /* 0x000fce000000001d */
.L_x_941:
[----:B------:R-:W-:Y:S05]  /*28ce0*/  BSYNC B1 ;  /* 0x0000000000017941 */ /* 0x000fea0003800000 */
.L_x_939:
        /* <DEDUP_REMOVED lines=10> */
.L_x_943:
[----:B------:R-:W1:Y:S02]  /*28d90*/  MUFU.RCP R32, R51 ;  /* 0x0000003300207308 */ /* 0x000e640000001000 */
[----:B-1----:R-:W-:-:S04]  /*28da0*/  FFMA R0, R51, R32, -1 ;  /* 0xbf80000033007423 */ /* 0x002fc80000000020 */
[----:B------:R-:W-:-:S04]  /*28db0*/  FADD.FTZ R3, -R0, -RZ ;  /* 0x800000ff00037221 */ /* 0x000fc80000010100 */
[----:B------:R-:W-:-:S07]  /*28dc0*/  FFMA R32, R32, R3, R32 ;  /* 0x0000000320207223 */ /* 0x000fce0000000020 */
.L_x_944:
[----:B------:R-:W-:Y:S05]  /*28dd0*/  BSYNC B1 ;  /* 0x0000000000017941 */ /* 0x000fea0003800000 */
.L_x_942:
        /* <DEDUP_REMOVED lines=10> */
.L_x_946:
[----:B------:R-:W1:Y:S02]  /*28e80*/  MUFU.RCP R34, R45 ;  /* 0x0000002d00227308 */ /* 0x000e640000001000 */
[----:B-1----:R-:W-:-:S04]  /*28e90*/  FFMA R0, R45, R34, -1 ;  /* 0xbf8000002d007423 */ /* 0x002fc80000000022 */
[----:B------:R-:W-:-:S04]  /*28ea0*/  FADD.FTZ R3, -R0, -RZ ;  /* 0x800000ff00037221 */ /* 0x000fc80000010100 */
[----:B------:R-:W-:-:S07]  /*28eb0*/  FFMA R34, R34, R3, R34 ;  /* 0x0000000322227223 */ /* 0x000fce0000000022 */
.L_x_947:
[----:B------:R-:W-:Y:S05]  /*28ec0*/  BSYNC B1 ;  /* 0x0000000000017941 */ /* 0x000fea0003800000 */
.L_x_945:
        /* <DEDUP_REMOVED lines=10> */
.L_x_949:
[----:B------:R-:W1:Y:S02]  /*28f70*/  MUFU.RCP R31, R36 ;  /* 0x00000024001f7308 */ /* 0x000e640000001000 */
[----:B-1----:R-:W-:-:S04]  /*28f80*/  FFMA R0, R36, R31, -1 ;  /* 0xbf80000024007423 */ /* 0x002fc8000000001f */
[----:B------:R-:W-:-:S04]  /*28f90*/  FADD.FTZ R0, -R0, -RZ ;  /* 0x800000ff00007221 */ /* 0x000fc80000010100 */
[----:B------:R-:W-:-:S07]  /*28fa0*/  FFMA R31, R31, R0, R31 ;  /* 0x000000001f1f7223 */ /* 0x000fce000000001f */
.L_x_950:
[----:B------:R-:W-:Y:S05]  /*28fb0*/  BSYNC B1 ;  /* 0x0000000000017941 */ /* 0x000fea0003800000 */
.L_x_948:
        /* <DEDUP_REMOVED lines=10> */
.L_x_952:
[----:B------:R-:W1:Y:S02]  /*29060*/  MUFU.RCP R36, R35 ;  /* 0x0000002300247308 */ /* 0x000e640000001000 */
[----:B-1----:R-:W-:-:S04]  /*29070*/  FFMA R0, R35, R36, -1 ;  /* 0xbf80000023007423 */ /* 0x002fc80000000024 */
[----:B------:R-:W-:-:S04]  /*29080*/  FADD.FTZ R3, -R0, -RZ ;  /* 0x800000ff00037221 */ /* 0x000fc80000010100 */
[----:B------:R-:W-:-:S07]  /*29090*/  FFMA R36, R36, R3, R36 ;  /* 0x0000000324247223 */ /* 0x000fce0000000024 */
.L_x_953:
[----:B------:R-:W-:Y:S05]  /*290a0*/  BSYNC B1 ;  /* 0x0000000000017941 */ /* 0x000fea0003800000 */
.L_x_951:
        /* <DEDUP_REMOVED lines=10> */
.L_x_955:
[----:B------:R-:W1:Y:S02]  /*29150*/  MUFU.RCP R33, R42 ;  /* 0x0000002a00217308 */ /* 0x000e640000001000 */
[----:B-1----:R-:W-:-:S04]  /*29160*/  FFMA R0, R42, R33, -1 ;  /* 0xbf8000002a007423 */ /* 0x002fc80000000021 */
[----:B------:R-:W-:-:S04]  /*29170*/  FADD.FTZ R0, -R0, -RZ ;  /* 0x800000ff00007221 */ /* 0x000fc80000010100 */
[----:B------:R-:W-:-:S07]  /*29180*/  FFMA R33, R33, R0, R33 ;  /* 0x0000000021217223 */ /* 0x000fce0000000021 */
.L_x_956:
[----:B------:R-:W-:Y:S05]  /*29190*/  BSYNC B1 ;  /* 0x0000000000017941 */ /* 0x000fea0003800000 */
.L_x_954:
        /* <DEDUP_REMOVED lines=10> */
.L_x_958:
[----:B------:R-:W1:Y:S02]  /*29240*/  MUFU.RCP R38, R41 ;  /* 0x0000002900267308 */ /* 0x000e640000001000 */
[----:B-1----:R-:W-:-:S04]  /*29250*/  FFMA R0, R41, R38, -1 ;  /* 0xbf80000029007423 */ /* 0x002fc80000000026 */
[----:B------:R-:W-:-:S04]  /*29260*/  FADD.FTZ R3, -R0, -RZ ;  /* 0x800000ff00037221 */ /* 0x000fc80000010100 */
[----:B------:R-:W-:-:S07]  /*29270*/  FFMA R38, R38, R3, R38 ;  /* 0x0000000326267223 */ /* 0x000fce0000000026 */
.L_x_959:
[----:B------:R-:W-:Y:S05]  /*29280*/  BSYNC B1 ;  /* 0x0000000000017941 */ /* 0x000fea0003800000 */
.L_x_957:
        /* <DEDUP_REMOVED lines=10> */
.L_x_961:
[----:B------:R-:W1:Y:S02]  /*29330*/  MUFU.RCP R35, R46 ;  /* 0x0000002e00237308 */ /* 0x000e640000001000 */
[----:B-1----:R-:W-:-:S04]  /*29340*/  FFMA R0, R46, R35, -1 ;  /* 0xbf8000002e007423 */ /* 0x002fc80000000023 */
[----:B------:R-:W-:-:S04]  /*29350*/  FADD.FTZ R0, -R0, -RZ ;  /* 0x800000ff00007221 */ /* 0x000fc80000010100 */
[----:B------:R-:W-:-:S07]  /*29360*/  FFMA R35, R35, R0, R35 ;  /* 0x0000000023237223 */ /* 0x000fce0000000023 */
.L_x_962:
[----:B------:R-:W-:Y:S05]  /*29370*/  BSYNC B1 ;  /* 0x0000000000017941 */ /* 0x000fea0003800000 */
.L_x_960:
        /* <DEDUP_REMOVED lines=10> */
.L_x_964:
[----:B------:R-:W1:Y:S02]  /*29420*/  MUFU.RCP R40, R37 ;  /* 0x0000002500287308 */ /* 0x000e640000001000 */
[----:B-1----:R-:W-:-:S04]  /*29430*/  FFMA R0, R37, R40, -1 ;  /* 0xbf80000025007423 */ /* 0x002fc80000000028 */
[----:B------:R-:W-:-:S04]  /*29440*/  FADD.FTZ R3, -R0, -RZ ;  /* 0x800000ff00037221 */ /* 0x000fc80000010100 */
[----:B------:R-:W-:-:S07]  /*29450*/  FFMA R40, R40, R3, R40 ;  /* 0x0000000328287223 */ /* 0x000fce0000000028 */
.L_x_965:
[----:B------:R-:W-:Y:S05]  /*29460*/  BSYNC B1 ;  /* 0x0000000000017941 */ /* 0x000fea0003800000 */
.L_x_963:
        /* <DEDUP_REMOVED lines=10> */
.L_x_967:
[----:B------:R-:W1:Y:S02]  /*29510*/  MUFU.RCP R37, R44 ;  /* 0x0000002c00257308 */ /* 0x000e640000001000 */
[----:B-1----:R-:W-:-:S04]  /*29520*/  FFMA R0, R44, R37, -1 ;  /* 0xbf8000002c007423 */ /* 0x002fc80000000025 */
[----:B------:R-:W-:-:S04]  /*29530*/  FADD.FTZ R0, -R0, -RZ ;  /* 0x800000ff00007221 */ /* 0x000fc80000010100 */
[----:B------:R-:W-:-:S07]  /*29540*/  FFMA R37, R37, R0, R37 ;  /* 0x0000000025257223 */ /* 0x000fce0000000025 */
.L_x_968:
[----:B------:R-:W-:Y:S05]  /*29550*/  BSYNC B1 ;  /* 0x0000000000017941 */ /* 0x000fea0003800000 */
.L_x_966:
        /* <DEDUP_REMOVED lines=10> */
.L_x_970:
[----:B------:R-:W1:Y:S02]  /*29600*/  MUFU.RCP R42, R39 ;  /* 0x00000027002a7308 */ /* 0x000e640000001000 */
[----:B-1----:R-:W-:-:S04]  /*29610*/  FFMA R0, R39, R42, -1 ;  /* 0xbf80000027007423 */ /* 0x002fc8000000002a */
[----:B------:R-:W-:-:S04]  /*29620*/  FADD.FTZ R3, -R0, -RZ ;  /* 0x800000ff00037221 */ /* 0x000fc80000010100 */
[----:B------:R-:W-:-:S07]  /*29630*/  FFMA R42, R42, R3, R42 ;  /* 0x000000032a2a7223 */ /* 0x000fce000000002a */
.L_x_971:
[----:B------:R-:W-:Y:S05]  /*29640*/  BSYNC B1 ;  /* 0x0000000000017941 */ /* 0x000fea0003800000 */
.L_x_969:
        /* <DEDUP_REMOVED lines=9> */
.L_x_973:
[----:B------:R-:W1:Y:S02]  /*296e0*/  MUFU.RCP R0, R43 ;  /* 0x0000002b00007308 */ /* 0x000e640000001000 */
[----:B-1----:R-:W-:-:S04]  /*296f0*/  FFMA R2, R43, R0, -1 ;  /* 0xbf8000002b027423 */ /* 0x002fc80000000000 */
[----:B------:R-:W-:-:S04]  /*29700*/  FADD.FTZ R3, -R2, -RZ ;  /* 0x800000ff02037221 */ /* 0x000fc80000010100 */
[----:B------:R-:W-:-:S07]  /*29710*/  FFMA R0, R0, R3, R0 ;  /* 0x0000000300007223 */ /* 0x000fce0000000000 */
.L_x_974:
[----:B------:R-:W-:Y:S05]  /*29720*/  BSYNC B1 ;  /* 0x0000000000017941 */ /* 0x000fea0003800000 */
.L_x_972:
        /* <DEDUP_REMOVED lines=45> */
.L_x_976:
[----:B------:R-:W-:Y:S05]  /*29a00*/  BSYNC B0 ;  /* 0x0000000000007941 */ /* 0x000fea0003800000 */
.L_x_975:
[----:B------:R-:W-:Y:S06]  /*29a10*/  BAR.SYNC.DEFER_BLOCKING 0x1, 0x100 ;  /* 0x0044000000007b1d */ /* 0x000fec0000010000 */
[----:B------:R-:W-:Y:S04]  /*29a20*/  BSSY B0, `(.L_x_977) ;  /* 0x000000a000007945 */ /* 0x000fe80003800000 */
[----:B------:R-:W-:Y:S05]  /*29a30*/  @P0 BRA `(.L_x_978) ;  /* 0x0000000000200947 */ /* 0x000fea0003800000 */
[----:B------:R-:W-:-:S06]  /*29a40*/  UISETP.NE.AND UP0, UPT, UR43, 0x3, UPT ;  /* 0x000000032b00788c */ /* 0x000fcc000bf05270 */
[----:B------:R-:W-:-:S13]  /*29a50*/  PLOP3.LUT P0, PT, PT, PT, UP0, 0x80, 0x0 ;  /* 0x000000000000781c */ /* 0x000fda0003f0f008 */
[----:B------:R-:W-:Y:S05]  /*29a60*/  @!P0 BRA `(.L_x_979) ;  /* 0x0000000000048947 */ /* 0x000fea0003800000 */
[----:B------:R-:W-:Y:S01]  /*29a70*/  BPT.TRAP 0x1 ;  /* 0x000000040000795c */ /* 0x000fe20000300000 */
.L_x_979:
[----:B------:R-:W-:-:S04]  /*29a80*/  ULEA UR4, UR36, UR46, 0x3 ;  /* 0x0000002e24047291 */ /* 0x000fc8000f8e183f */
[----:B------:R-:W-:-:S04]  /*29a90*/  UIADD3 UR4, UR4, 0x50, URZ ;  /* 0x0000005004047890 */ /* 0x000fc8000fffe03f */
[----:B------:R-:W-:-:S09]  /*29aa0*/  UPRMT UR4, UR47, 0x654, UR4 ;  /* 0x000006542f047896 */ /* 0x000fd20008000004 */
[----:B------:R-:W-:Y:S03]  /*29ab0*/  SYNCS.ARRIVE.TRANS64.RED.A1T0 RZ, [UR4], RZ ;  /* 0x000000ffffff79a7 */ /* 0x000fe60008100404 */
.L_x_978:
[----:B------:R-:W-:Y:S05]  /*29ac0*/  BSYNC B0 ;  /* 0x0000000000007941 */ /* 0x000fea0003800000 */
.L_x_977:
[----:B------:R-:W2:Y:S01]  /*29ad0*/  LDL.LU R26, [R1+0x204] ;  /* 0x00020400011a7983 */ /* 0x000ea20000300800 */
[----:B------:R-:W-:-:S03]  /*29ae0*/  ULDC.64 UR4, c[0x0][0x8f8] ;  /* 0x00023e0000047ab9 */ /* 0x000fc60000000a00 */
[----:B------:R-:W3:Y:S01]  /*29af0*/  LDL.LU R25, [R1+0x200] ;  /* 0x0002000001197983 */ /* 0x000ee20000300800 */
[----:B------:R-:W-:Y:S01]  /*29b00*/  UIADD3 UR36, UR36, 0x1, URZ ;  /* 0x0000000124247890 */ /* 0x000fe2000fffe03f */
[----:B------:R-:W-:Y:S01]  /*29b10*/  PRMT R0, RZ, 0x7610, R0 ;  /* 0x00007610ff007816 */ /* 0x000fe20000000000 */
[----:B------:R-:W-:Y:S01]  /*29b20*/  UMOV UR49, 0xffffffff ;  /* 0xffffffff00317882 */ /* 0x000fe20000000000 */
[----:B------:R-:W-:Y:S01]  /*29b30*/  UMOV UR51, 0xffffffff ;  /* 0xffffffff00337882 */ /* 0x000fe20000000000 */
[----:B------:R-:W-:Y:S01]  /*29b40*/  UISETP.NE.AND UP0, UPT, UR36, 0x4, UPT ;  /* 0x000000042400788c */ /* 0x000fe2000bf05270 */
[----:B------:R-:W-:-:S03]  /*29b50*/  MOV R22, 0xffffffff ;  /* 0xffffffff00167802 */ /* 0x000fc60000000f00 */
[----:B------:R-:W-:Y:S01]  /*29b60*/  USEL UR36, UR36, URZ, UP0 ;  /* 0x0000003f24247287 */ /* 0x000fe20008000000 */
[----:B---3--:R-:W-:-:S04]  /*29b70*/  IADD3 R25, P0, R25, UR54, RZ ;  /* 0x0000003619197c10 */ /* 0x008fc8000ff1e0ff */
[----:B--2---:R-:W-:Y:S01]  /*29b80*/  IADD3.X R26, R26, UR53, RZ, P0, !PT ;  /* 0x000000351a1a7c10 */ /* 0x004fe200087fe4ff */
[----:B------:R2:W-:Y:S01]  /*29b90*/  STL [R1+0x200], R25 ;  /* 0x0002001901007387 */ /* 0x0005e20000100800 */
[----:B------:R-:W-:-:S03]  /*29ba0*/  ISETP.GE.U32.AND P0, PT, R25, UR4, PT ;  /* 0x0000000419007c0c */ /* 0x000fc6000bf06070 */
[----:B------:R2:W-:Y:S01]  /*29bb0*/  STL [R1+0x204], R26 ;  /* 0x0002041a01007387 */ /* 0x0005e20000100800 */
[----:B------:R-:W-:-:S13]  /*29bc0*/  ISETP.GE.U32.AND.EX P0, PT, R26, UR5, PT, P0 ;  /* 0x000000051a007c0c */ /* 0x000fda000bf06100 */
[----:B--2---:R-:W-:Y:S05]  /*29bd0*/  @P0 BRA `(.L_x_980) ;  /* 0x0000000400740947 */ /* 0x004fea0003800000 */
[----:B------:R-:W2:Y:S01]  /*29be0*/  S2R R20, SR_CTAID.X ;  /* 0x0000000000147919 */ /* 0x000ea20000002500 */
[----:B-1----:R-:W1:Y:S01]  /*29bf0*/  LDC.64 R8, c[0x0][0x8d0] ;  /* 0x00023400ff087b82 */ /* 0x002e620000000a00 */
[----:B------:R-:W-:Y:S01]  /*29c00*/  ULDC UR4, c[0x0][0x150] ;  /* 0x0000540000047ab9 */ /* 0x000fe20000000800 */
[----:B------:R-:W-:Y:S01]  /*29c10*/  MOV R6, R25 ;  /* 0x0000001900067202 */ /* 0x000fe20000000f00 */
[----:B------:R-:W3:Y:S01]  /*29c20*/  S2R R22, SR_CTAID.Y ;  /* 0x0000000000167919 */ /* 0x000ee20000002600 */
[----:B------:R-:W-:-:S04]  /*29c30*/  MOV R7, R26 ;  /* 0x0000001a00077202 */ /* 0x000fc80000000f00 */
[----:B------:R-:W4:Y:S08]  /*29c40*/  LDC R23, c[0x0][0x144] ;  /* 0x00005100ff177b82 */ /* 0x000f300000000800 */
[----:B------:R-:W3:Y:S08]  /*29c50*/  LDC R10, c[0x0][0x8d8] ;  /* 0x00023600ff0a7b82 */ /* 0x000ef00000000800 */
[----:B------:R-:W3:Y:S01]  /*29c60*/  LDC.64 R14, c[0x0][0x8c8] ;  /* 0x00023200ff0e7b82 */ /* 0x000ee20000000a00 */
[----:B-1----:R-:W-:-:S04]  /*29c70*/  ISETP.NE.U32.AND P0, PT, R8, RZ, PT ;  /* 0x000000ff0800720c */ /* 0x002fc80003f05070 */
[----:B------:R-:W-:Y:S02]  /*29c80*/  ISETP.NE.AND.EX P0, PT, R9, RZ, PT, P0 ;  /* 0x000000ff0900720c */ /* 0x000fe40003f05300 */
[----:B--2---:R-:W-:-:S05]  /*29c90*/  I2FP.F32.U32 R0, R20 ;  /* 0x0000001400007245 */ /* 0x004fca0000201000 */
[----:B------:R-:W-:-:S04]  /*29ca0*/  FMUL R0, R0, UR4 ;  /* 0x0000000400007c20 */ /* 0x000fc80008400000 */
[----:B------:R1:W2:Y:S02]  /*29cb0*/  F2I.U32.TRUNC.NTZ R21, R0 ;  /* 0x0000000000157305 */ /* 0x0002a4000020f000 */
[----:B----4-:R-:W-:Y:S05]  /*29cc0*/  @!P0 BRA `(.L_x_981) ;  /* 0x0000000000288947 */ /* 0x010fea0003800000 */
[----:B-1----:R-:W1:Y:S02]  /*29cd0*/  LDC R0, c[0x0][0x8dc] ;  /* 0x00023700ff007b82 */ /* 0x002e640000000800 */
        /* <DEDUP_REMOVED lines=9> */
.L_x_981:
[-CC-:B---3--:R-:W-:Y:S01]  /*29d70*/  SHF.R.U64 R28, R6, R10.reuse, R7.reuse ;  /* 0x0000000a061c7219 */ /* 0x188fe20000001207 */
[----:B------:R-:W3:Y:S01]  /*29d80*/  LDC.64 R12, c[0x0][0x8e8] ;  /* 0x00023a00ff0c7b82 */ /* 0x000ee20000000a00 */
[----:B-1----:R-:W-:Y:S01]  /*29d90*/  SHF.R.U32.HI R0, RZ, R10, R7 ;  /* 0x0000000aff007219 */ /* 0x002fe20000011607 */
[----:B------:R-:W-:Y:S01]  /*29da0*/  ULDC UR4, c[0x0][0x154] ;  /* 0x0000550000047ab9 */ /* 0x000fe20000000800 */
[----:B------:R-:W-:Y:S02]  /*29db0*/  IADD3 R5, P0, RZ, -R28, RZ ;  /* 0x8000001cff057210 */ /* 0x000fe40007f1e0ff */
[----:B------:R-:W-:Y:S02]  /*29dc0*/  MOV R2, R25 ;  /* 0x0000001900027202 */ /* 0x000fe40000000f00 */
[----:B------:R-:W-:Y:S01]  /*29dd0*/  IADD3.X R3, RZ, ~R0, RZ, P0, !PT ;  /* 0x80000000ff037210 */ /* 0x000fe200007fe4ff */
[----:B------:R-:W1:Y:S01]  /*29de0*/  LDC R4, c[0x0][0x8c0] ;  /* 0x00023000ff047b82 */ /* 0x000e620000000800 */
[----:B--2---:R-:W-:-:S02]  /*29df0*/  IADD3 R21, -R21, RZ, RZ ;  /* 0x000000ff15157210 */ /* 0x004fc40007ffe1ff */
[----:B------:R-:W-:Y:S01]  /*29e00*/  MOV R7, 0x1 ;  /* 0x0000000100077802 */ /* 0x000fe20000000f00 */
[----:B------:R-:W-:Y:S01]  /*29e10*/  IMAD R0, R3, R14, RZ ;  /* 0x0000000e03007224 */ /* 0x000fe200078e02ff */
[----:B------:R-:W-:Y:S01]  /*29e20*/  MOV R3, R26 ;  /* 0x0000001a00037202 */ /* 0x000fe20000000f00 */
[----:B------:R-:W-:Y:S02]  /*29e30*/  IMAD R21, R23, R21, R20 ;  /* 0x0000001517157224 */ /* 0x000fe400078e0214 */
[----:B------:R-:W2:Y:S01]  /*29e40*/  LDC R6, c[0x0][0x8b0] ;  /* 0x00022c00ff067b82 */ /* 0x000ea20000000800 */
[----:B------:R-:W-:-:S04]  /*29e50*/  IMAD.WIDE.U32 R2, R5, R14, R2 ;  /* 0x0000000e05027225 */ /* 0x000fc800078e0002 */
[----:B------:R-:W-:Y:S01]  /*29e60*/  IMAD R5, R5, R15, R0 ;  /* 0x0000000f05057224 */ /* 0x000fe200078e0200 */
[----:B------:R-:W-:Y:S02]  /*29e70*/  I2FP.F32.U32 R0, R22 ;  /* 0x0000001600007245 */ /* 0x000fe40000201000 */
[----:B------:R-:W4:Y:S01]  /*29e80*/  LDC R24, c[0x0][0x900] ;  /* 0x00024000ff187b82 */ /* 0x000f220000000800 */
[----:B---3--:R-:W-:Y:S02]  /*29e90*/  ISETP.NE.U32.AND P0, PT, R12, RZ, PT ;  /* 0x000000ff0c00720c */ /* 0x008fe40003f05070 */
[----:B------:R-:W-:Y:S01]  /*29ea0*/  IADD3 R3, R3, R5, RZ ;  /* 0x0000000503037210 */ /* 0x000fe20007ffe0ff */
[----:B------:R-:W-:Y:S01]  /*29eb0*/  FMUL R0, R0, UR4 ;  /* 0x0000000400007c20 */ /* 0x000fe20008400000 */
[----:B------:R-:W-:Y:S02]  /*29ec0*/  ISETP.NE.AND.EX P0, PT, R13, RZ, PT, P0 ;  /* 0x000000ff0d00720c */ /* 0x000fe40003f05300 */
[----:B------:R-:W-:Y:S01]  /*29ed0*/  MOV R5, 0xffffffff ;  /* 0xffffffff00057802 */ /* 0x000fe20000000f00 */
[----:B------:R-:W3:Y:S01]  /*29ee0*/  LDC R15, c[0x0][0x148] ;  /* 0x00005200ff0f7b82 */ /* 0x000ee20000000800 */
[-CC-:B-1----:R-:W-:Y:S01]  /*29ef0*/  SHF.R.U64 R10, R2, R4.reuse, R3.reuse ;  /* 0x00000004020a7219 */ /* 0x182fe20000001203 */
[----:B------:R1:W1:Y:S01]  /*29f00*/  F2I.U32.TRUNC.NTZ R14, R0 ;  /* 0x00000000000e7305 */ /* 0x000262000020f000 */
[----:B------:R-:W-:-:S05]  /*29f10*/  SHF.R.U32.HI R3, RZ, R4, R3 ;  /* 0x00000004ff037219 */ /* 0x000fca0000011603 */
[----:B------:R-:W1:Y:S01]  /*29f20*/  LDC R20, c[0x0][0x8a8] ;  /* 0x00022a00ff147b82 */ /* 0x000e620000000800 */
[-CC-:B--2---:R-:W-:Y:S02]  /*29f30*/  SHF.R.U64 R8, R10, R6.reuse, R3.reuse ;  /* 0x000000060a087219 */ /* 0x184fe40000001203 */
[----:B------:R-:W-:-:S05]  /*29f40*/  SHF.R.U32.HI R3, RZ, R6, R3 ;  /* 0x00000006ff037219 */ /* 0x000fca0000011603 */
[----:B------:R-:W2:Y:S01]  /*29f50*/  LDC R25, c[0x0][0x8f0] ;  /* 0x00023c00ff197b82 */ /* 0x000ea20000000800 */
[-C--:B----4-:R-:W-:Y:S02]  /*29f60*/  SHF.L.U32 R5, R5, R24.reuse, RZ ;  /* 0x0000001805057219 */ /* 0x090fe400000006ff */
[-CC-:B------:R-:W-:Y:S02]  /*29f70*/  SHF.R.U64 R11, R8, R24.reuse, R3.reuse ;  /* 0x00000018080b7219 */ /* 0x180fe40000001203 */
[-C--:B------:R-:W-:Y:S02]  /*29f80*/  SHF.R.U32.HI R3, RZ, R24.reuse, R3 ;  /* 0x00000018ff037219 */ /* 0x080fe40000011603 */
[----:B------:R-:W-:Y:S01]  /*29f90*/  SHF.L.U32 R24, R7, R24, RZ ;  /* 0x0000001807187219 */ /* 0x000fe200000006ff */
[----:B------:R-:W4:Y:S01]  /*29fa0*/  LDC R26, c[0x0][0x8e0] ;  /* 0x00023800ff1a7b82 */ /* 0x000f220000000800 */
[----:B------:R-:W-:Y:S02]  /*29fb0*/  LOP3.LUT R23, RZ, R5, RZ, 0x33, !PT ;  /* 0x00000005ff177212 */ /* 0x000fe400078e33ff */
[----:B------:R-:W-:-:S05]  /*29fc0*/  MOV R2, R11 ;  /* 0x0000000b00027202 */ /* 0x000fca0000000f00 */
[----:B------:R-:W1:Y:S01]  /*29fd0*/  LDC R27, c[0x0][0x8b8] ;  /* 0x00022e00ff1b7b82 */ /* 0x000e620000000800 */
[----:B------:R-:W-:Y:S05]  /*29fe0*/  @!P0 BRA `(.L_x_982) ;  /* 0x0000000000288947 */ /* 0x000fea0003800000 */
        /* <DEDUP_REMOVED lines=10> */
.L_x_982:
[----:B------:R-:W5:Y:S01]  /*2a090*/  LDC R4, c[0x0][0x904] ;  /* 0x00024100ff047b82 */ /* 0x000f620000000800 */
[----:B-12---:R-:W-:Y:S02]  /*2a0a0*/  SHF.R.U64 R0, R2, R25, R3 ;  /* 0x0000001902007219 */ /* 0x006fe40000001203 */
[----:B------:R-:W-:Y:S02]  /*2a0b0*/  IADD3 R14, -R14, RZ, RZ ;  /* 0x000000ff0e0e7210 */ /* 0x000fe40007ffe1ff */
[----:B------:R-:W-:Y:S02]  /*2a0c0*/  LOP3.LUT R5, R8, R23, RZ, 0xc0, !PT ;  /* 0x0000001708057212 */ /* 0x000fe400078ec0ff */
[----:B------:R-:W-:Y:S02]  /*2a0d0*/  IADD3 R3, R20, -0x1, RZ ;  /* 0xffffffff14037810 */ /* 0x000fe40007ffe0ff */
[----:B------:R-:W-:Y:S02]  /*2a0e0*/  IADD3 R2, -R0, RZ, RZ ;  /* 0x000000ff00027210 */ /* 0x000fe40007ffe1ff */
[----:B------:R-:W-:-:S02]  /*2a0f0*/  LOP3.LUT R3, R10, R3, RZ, 0xc0, !PT ;  /* 0x000000030a037212 */ /* 0x000fc400078ec0ff */
[----:B------:R-:W-:Y:S02]  /*2a100*/  R2UR UR51, R28 ;  /* 0x000000001c3372ca */ /* 0x000fe400000e0000 */
[----:B-----5:R-:W-:-:S13]  /*2a110*/  ISETP.NE.AND P0, PT, R4, 0x1, PT ;  /* 0x000000010400780c */ /* 0x020fda0003f05270 */
[----:B---3--:R-:W-:Y:S02]  /*2a120*/  @P0 IMAD R21, R15, R14, R22 ;  /* 0x0000000e0f150224 */ /* 0x008fe400078e0216 */
[----:B------:R-:W-:Y:S02]  /*2a130*/  IMAD R22, R24, R0, R5 ;  /* 0x0000000018167224 */ /* 0x000fe400078e0205 */
[----:B----4-:R-:W-:Y:S02]  /*2a140*/  IMAD R0, R2, R26, R11 ;  /* 0x0000001a02007224 */ /* 0x010fe400078e020b */
[----:B------:R-:W-:Y:S02]  /*2a150*/  IMAD R22, R22, R27, R21 ;  /* 0x0000001b16167224 */ /* 0x000fe400078e0215 */
[----:B------:R-:W-:-:S05]  /*2a160*/  IMAD R3, R0, R20, R3 ;  /* 0x0000001400037224 */ /* 0x000fca00078e0203 */
[----:B------:R-:W-:Y:S02]  /*2a170*/  SEL R0, R3, R22, !P0 ;  /* 0x0000001603007207 */ /* 0x000fe40004000000 */
[----:B------:R-:W-:Y:S02]  /*2a180*/  SEL R22, R22, R3, !P0 ;  /* 0x0000000316167207 */ /* 0x000fe40004000000 */
[----:B------:R-:W-:Y:S02]  /*2a190*/  R2UR UR49, R0 ;  /* 0x00000000003172ca */ /* 0x000fe400000e0000 */
[----:B------:R-:W-:-:S13]  /*2a1a0*/  MOV R0, 0x1 ;  /* 0x0000000100007802 */ /* 0x000fda0000000f00 */
.L_x_980:
[----:B------:R-:W-:Y:S01]  /*2a1b0*/  LOP3.LUT P0, RZ, R0, 0xff, RZ, 0xc0, !PT ;  /* 0x000000ff00ff7812 */ /* 0x000fe2000780c0ff */
[----:B------:R-:W-:Y:S02]  /*2a1c0*/  UIMAD.WIDE.U32 UR4, UR42, -0x55555555, URZ ;  /* 0xaaaaaaab2a0478a5 */ /* 0x000fe4000f8e003f */
[----:B------:R-:W-:Y:S02]  /*2a1d0*/  UIADD3 UR40, UR40, 0x10, URZ ;  /* 0x0000001028287890 */ /* 0x000fe4000fffe03f */
[----:B------:R-:W-:-:S04]  /*2a1e0*/  USHF.R.U32.HI UR4, URZ, 0x1, UR5 ;  /* 0x000000013f047899 */ /* 0x000fc80008011605 */
[----:B------:R-:W-:-:S04]  /*2a1f0*/  UIMAD UR42, UR4, -0x3, UR42 ;  /* 0xfffffffd042a78a4 */ /* 0x000fc8000f8e022a */
[----:B------:R-:W-:Y:S08]  /*2a200*/  @P0 BRA `(.L_x_983) ;  /* 0xfffffd74008c0947 */ /* 0x000ff0000383ffff */
[----:B------:R-:W-:-:S13]  /*2a210*/  PLOP3.LUT P0, PT, PT, PT, PT, 0x8, 0x0 ;  /* 0x000000000000781c */ /* 0x000fda0003f0e170 */
.L_x_22:
[----:B------:R-:W-:Y:S05]  /*2a220*/  @P0 BRA `(.L_x_14) ;  /* 0x0000003c003c0947 */ /* 0x000fea0003800000 */
[----:B------:R-:W-:Y:S01]  /*2a230*/  ULDC.64 UR6, c[0x0][0x588] ;  /* 0x0001620000067ab9 */ /* 0x000fe20000000a00 */
[----:B------:R-:W-:Y:S01]  /*2a240*/  ULDC.64 UR4, c[0x0][0x590] ;  /* 0x0001640000047ab9 */ /* 0x000fe20000000a00 */
[----:B------:R-:W-:Y:S01]  /*2a250*/  ISETP.NE.U32.AND P0, PT, RZ, UR6, PT ;  /* 0x00000006ff007c0c */ /* 0x000fe2000bf05070 */
[----:B------:R-:W-:-:S04]  /*2a260*/  DEPBAR.LE SB0, 0x0 ;  /* 0x000080000000791a */ /* 0x000fc80000000000 */
[----:B------:R-:W-:Y:S01]  /*2a270*/  ISETP.NE.U32.AND P1, PT, RZ, UR4, PT ;  /* 0x00000004ff007c0c */ /* 0x000fe2000bf25070 */
[----:B------:R-:W-:Y:S01]  /*2a280*/  BSSY B0, `(.L_x_984) ;  /* 0x0000016000007945 */ /* 0x000fe20003800000 */
[----:B------:R-:W-:Y:S02]  /*2a290*/  ISETP.NE.AND.EX P0, PT, RZ, UR7, PT, P0 ;  /* 0x00000007ff007c0c */ /* 0x000fe4000bf05300 */
[----:B------:R-:W-:-:S13]  /*2a2a0*/  ISETP.NE.AND.EX P1, PT, RZ, UR5, PT, P1 ;  /* 0x00000005ff007c0c */ /* 0x000fda000bf25310 */
[----:B------:R-:W-:Y:S05]  /*2a2b0*/  @P0 BRA P1, `(.L_x_985) ;  /* 0x0000000000480947 */ /* 0x000fea0000800000 */
[----:B------:R-:W-:-:S04]  /*2a2c0*/  ISETP.NE.U32.AND P0, PT, RZ, UR4, PT ;  /* 0x00000004ff007c0c */ /* 0x000fc8000bf05070 */
[----:B------:R-:W-:-:S13]  /*2a2d0*/  ISETP.NE.AND.EX P0, PT, RZ, UR5, PT, P0 ;  /* 0x00000005ff007c0c */ /* 0x000fda000bf05300 */
[----:B------:R-:W-:Y:S05]  /*2a2e0*/  @!P0 BRA `(.L_x_986) ;  /* 0x0000000000308947 */ /* 0x000fea0003800000 */
[----:B---34-:R-:W3:Y:S02]  /*2a2f0*/  LDL.LU R0, [R1+0x208] ;  /* 0x0002080001007983 */ /* 0x018ee40000300800 */
[----:B---3--:R-:W-:-:S13]  /*2a300*/  LOP3.LUT P0, RZ, R0, 0xff, RZ, 0xc0, !PT ;  /* 0x000000ff00ff7812 */ /* 0x008fda000780c0ff */
[----:B------:R-:W-:Y:S05]  /*2a310*/  @!P0 BRA `(.L_x_987) ;  /* 0x0000000000108947 */ /* 0x000fea0003800000 */
[----:B-----5:R-:W-:-:S13]  /*2a320*/  FSETP.NEU.AND P0, PT, R16, RZ, PT ;  /* 0x000000ff1000720b */ /* 0x020fda0003f0d000 */
[----:B------:R-:W-:Y:S05]  /*2a330*/  @!P0 BREAK B0 ;  /* 0x0000000000008942 */ /* 0x000fea0003800000 */
[----:B------:R-:W-:Y:S05]  /*2a340*/  @P0 BRA `(.L_x_985) ;  /* 0x0000000000240947 */ /* 0x000fea0003800000 */
[----:B------:R-:W-:Y:S05]  /*2a350*/  BRA `(.L_x_14) ;  /* 0x0000003800f07947 */ /* 0x000fea0003800000 */
.L_x_987:
[----:B------:R-:W-:-:S04]  /*2a360*/  ISETP.NE.U32.AND P0, PT, RZ, UR6, PT ;  /* 0x00000006ff007c0c */ /* 0x000fc8000bf05070 */
[----:B------:R-:W-:-:S13]  /*2a370*/  ISETP.NE.AND.EX P0, PT, RZ, UR7, PT, P0 ;  /* 0x00000007ff007c0c */ /* 0x000fda000bf05300 */
[----:B------:R-:W-:Y:S05]  /*2a380*/  @!P0 BREAK B0 ;  /* 0x0000000000008942 */ /* 0x000fea0003800000 */
[----:B------:R-:W-:Y:S05]  /*2a390*/  @P0 BRA `(.L_x_985) ;  /* 0x0000000000100947 */ /* 0x000fea0003800000 */
[----:B------:R-:W-:Y:S05]  /*2a3a0*/  BRA `(.L_x_14) ;  /* 0x0000003800dc7947 */ /* 0x000fea0003800000 */
.L_x_986:
[----:B-----5:R-:W-:-:S13]  /*2a3b0*/  FSETP.NEU.AND P0, PT, R16, RZ, PT ;  /* 0x000000ff1000720b */ /* 0x020fda0003f0d000 */
[----:B------:R-:W-:Y:S05]  /*2a3c0*/  @!P0 BREAK B0 ;  /* 0x0000000000008942 */ /* 0x000fea0003800000 */
[----:B------:R-:W-:Y:S05]  /*2a3d0*/  @!P0 BRA `(.L_x_14) ;  /* 0x0000003800d08947 */ /* 0x000fea0003800000 */
.L_x_985:
[----:B--2---:R-:W-:Y:S05]  /*2a3e0*/  BSYNC B0 ;  /* 0x0000000000007941 */ /* 0x004fea0003800000 */
.L_x_984:
[----:B------:R-:W-:-:S04]  /*2a3f0*/  ULOP3.LUT UR4, UR59, 0x1, URZ, 0xfc, !UPT ;  /* 0x000000013b047892 */ /* 0x000fc8000f8efc3f */
[----:B------:R-:W-:-:S06]  /*2a400*/  UISETP.NE.AND UP0, UPT, UR4, 0x3, UPT ;  /* 0x000000030400788c */ /* 0x000fcc000bf05270 */
[----:B------:R-:W-:-:S13]  /*2a410*/  PLOP3.LUT P0, PT, PT, PT, UP0, 0x80, 0x0 ;  /* 0x000000000000781c */ /* 0x000fda0003f0f008 */
[----:B------:R-:W-:Y:S05]  /*2a420*/  @!P0 BRA `(.L_x_988) ;  /* 0x0000000000048947 */ /* 0x000fea0003800000 */
[----:B------:R-:W-:Y:S01]  /*2a430*/  BPT.TRAP 0x1 ;  /* 0x000000040000795c */ /* 0x000fe20000300000 */
.L_x_988:
[----:B------:R-:W2:Y:S01]  /*2a440*/  S2UR UR5, SR_CgaCtaId ;  /* 0x00000000000579c3 */ /* 0x000ea20000008800 */
[----:B------:R-:W-:Y:S02]  /*2a450*/  UMOV UR4, 0x400 ;  /* 0x0000040000047882 */ /* 0x000fe40000000000 */
[----:B--2---:R-:W-:-:S04]  /*2a460*/  ULEA UR4, UR5, UR4, 0x18 ;  /* 0x0000000405047291 */ /* 0x004fc8000f8ec03f */
[----:B------:R-:W-:-:S04]  /*2a470*/  ULEA UR4, UR36, UR4, 0x3 ;  /* 0x0000000424047291 */ /* 0x000fc8000f8e183f */
[----:B------:R-:W-:-:S04]  /*2a480*/  UIADD3 UR4, UR4, 0x50, URZ ;  /* 0x0000005004047890 */ /* 0x000fc8000fffe03f */
[----:B------:R-:W-:-:S09]  /*2a490*/  UPRMT UR4, UR5, 0x654, UR4 ;  /* 0x0000065405047896 */ /* 0x000fd20008000004 */
[----:B------:R-:W-:Y:S01]  /*2a4a0*/  SYNCS.ARRIVE.TRANS64.RED.A1T0 RZ, [UR4], RZ ;  /* 0x000000ffffff79a7 */ /* 0x000fe20008100404 */
[----:B------:R-:W-:Y:S05]  /*2a4b0*/  BRA `(.L_x_14) ;  /* 0x0000003800987947 */ /* 0x000fea0003800000 */
.L_x_13:
[----:B------:R-:W3:Y:S01]  /*2a4c0*/  LDL R163, [R1+0x200] ;  /* 0x0002000001a37983 */ /* 0x000ee20000100800 */
[----:B------:R-:W-:-:S03]  /*2a4d0*/  ULDC.64 UR4, c[0x0][0x8f8] ;  /* 0x00023e0000047ab9 */ /* 0x000fc60000000a00 */
[----:B------:R-:W4:Y:S01]  /*2a4e0*/  LDL R162, [R1+0x204] ;  /* 0x0002040001a27983 */ /* 0x000f220000100800 */
[----:B------:R-:W-:Y:S02]  /*2a4f0*/  PRMT R6, RZ, 0x7610, R6 ;  /* 0x00007610ff067816 */ /* 0x000fe40000000006 */
[----:B------:R-:W-:Y:S02]  /*2a500*/  MOV R3, 0xffffffff ;  /* 0xffffffff00037802 */ /* 0x000fe40000000f00 */
[----:B------:R-:W-:Y:S02]  /*2a510*/  MOV R2, 0xffffffff ;  /* 0xffffffff00027802 */ /* 0x000fe40000000f00 */
[----:B------:R-:W-:Y:S02]  /*2a520*/  MOV R10, 0xffffffff ;  /* 0xffffffff000a7802 */ /* 0x000fe40000000f00 */
[----:B---3--:R-:W-:-:S04]  /*2a530*/  ISETP.GE.U32.AND P0, PT, R163, UR4, PT ;  /* 0x00000004a3007c0c */ /* 0x008fc8000bf06070 */
[----:B----4-:R-:W-:-:S13]  /*2a540*/  ISETP.GE.U32.AND.EX P0, PT, R162, UR5, PT, P0 ;  /* 0x00000005a2007c0c */ /* 0x010fda000bf06100 */
[----:B------:R-:W-:Y:S05]  /*2a550*/  @P0 BRA `(.L_x_989) ;  /* 0x0000000400340947 */ /* 0x000fea0003800000 */
        /* <DEDUP_REMOVED lines=18> */
.L_x_990:
[----:B------:R-:W1:Y:S01]  /*2a680*/  LDC.64 R20, c[0x0][0x8e8] ;  /* 0x00023a00ff147b82 */ /* 0x000e620000000a00 */
[-CC-:B------:R-:W-:Y:S02]  /*2a690*/  SHF.R.U64 R14, R8, R10.reuse, R9.reuse ;  /* 0x0000000a080e7219 */ /* 0x180fe40000001209 */
[----:B------:R-:W-:Y:S02]  /*2a6a0*/  SHF.R.U32.HI R2, RZ, R10, R9 ;  /* 0x0000000aff027219 */ /* 0x000fe40000011609 */
[----:B------:R-:W-:-:S03]  /*2a6b0*/  IADD3 R7, P0, RZ, -R14, RZ ;  /* 0x8000000eff077210 */ /* 0x000fc60007f1e0ff */
[----:B------:R-:W3:Y:S01]  /*2a6c0*/  LDC R8, c[0x0][0x8c0] ;  /* 0x00023000ff087b82 */ /* 0x000ee20000000800 */
[----:B------:R-:W-:Y:S02]  /*2a6d0*/  IADD3.X R3, RZ, ~R2, RZ, P0, !PT ;  /* 0x80000002ff037210 */ /* 0x000fe400007fe4ff */
[----:B------:R-:W-:-:S03]  /*2a6e0*/  MOV R2, R163 ;  /* 0x000000a300027202 */ /* 0x000fc60000000f00 */
[----:B------:R-:W-:Y:S01]  /*2a6f0*/  IMAD R6, R3, R16, RZ ;  /* 0x0000001003067224 */ /* 0x000fe200078e02ff */
[----:B------:R-:W-:Y:S01]  /*2a700*/  MOV R3, R162 ;  /* 0x000000a200037202 */ /* 0x000fe20000000f00 */
[----:B------:R-:W4:Y:S02]  /*2a710*/  LDC R18, c[0x0][0x8b0] ;  /* 0x00022c00ff127b82 */ /* 0x000f240000000800 */
[----:B------:R-:W-:-:S06]  /*2a720*/  IMAD.WIDE.U32 R2, R7, R16, R2 ;  /* 0x0000001007027225 */ /* 0x000fcc00078e0002 */
[----:B------:R-:W5:Y:S01]  /*2a730*/  LDC R19, c[0x0][0x900] ;  /* 0x00024000ff137b82 */ /* 0x000f620000000800 */
[----:B------:R-:W-:Y:S01]  /*2a740*/  IMAD R7, R7, R17, R6 ;  /* 0x0000001107077224 */ /* 0x000fe200078e0206 */
[----:B-1----:R-:W-:Y:S02]  /*2a750*/  ISETP.NE.U32.AND P0, PT, R20, RZ, PT ;  /* 0x000000ff1400720c */ /* 0x002fe40003f05070 */
[----:B------:R-:W-:Y:S02]  /*2a760*/  MOV R6, 0xffffffff ;  /* 0xffffffff00067802 */ /* 0x000fe40000000f00 */
[----:B------:R-:W-:Y:S02]  /*2a770*/  IADD3 R3, R3, R7, RZ ;  /* 0x0000000703037210 */ /* 0x000fe40007ffe0ff */
[----:B------:R-:W1:Y:S01]  /*2a780*/  LDC R17, c[0x0][0x8a8] ;  /* 0x00022a00ff117b82 */ /* 0x000e620000000800 */
[----:B------:R-:W-:Y:S02]  /*2a790*/  ISETP.NE.AND.EX P0, PT, R21, RZ, PT, P0 ;  /* 0x000000ff1500720c */ /* 0x000fe40003f05300 */
[----:B---3--:R-:W-:-:S02]  /*2a7a0*/  SHF.R.U64 R10, R2, R8, R3 ;  /* 0x00000008020a7219 */ /* 0x008fc40000001203 */
[----:B------:R-:W-:-:S03]  /*2a7b0*/  SHF.R.U32.HI R3, RZ, R8, R3 ;  /* 0x00000008ff037219 */ /* 0x000fc60000011603 */
[----:B------:R-:W3:Y:S01]  /*2a7c0*/  LDC R22, c[0x0][0x8f0] ;  /* 0x00023c00ff167b82 */ /* 0x000ee20000000800 */
[-CC-:B----4-:R-:W-:Y:S02]  /*2a7d0*/  SHF.R.U64 R15, R10, R18.reuse, R3.reuse ;  /* 0x000000120a0f7219 */ /* 0x190fe40000001203 */
[----:B------:R-:W-:Y:S02]  /*2a7e0*/  SHF.R.U32.HI R2, RZ, R18, R3 ;  /* 0x00000012ff027219 */ /* 0x000fe40000011603 */
[----:B------:R-:W-:-:S03]  /*2a7f0*/  MOV R18, 0x1 ;  /* 0x0000000100127802 */ /* 0x000fc60000000f00 */
[----:B------:R-:W4:Y:S01]  /*2a800*/  LDC R23, c[0x0][0x8e0] ;  /* 0x00023800ff177b82 */ /* 0x000f220000000800 */
[-C--:B-----5:R-:W-:Y:S02]  /*2a810*/  SHF.L.U32 R6, R6, R19.reuse, RZ ;  /* 0x0000001306067219 */ /* 0x0a0fe400000006ff */
[-CC-:B------:R-:W-:Y:S02]  /*2a820*/  SHF.R.U64 R16, R15, R19.reuse, R2.reuse ;  /* 0x000000130f107219 */ /* 0x180fe40000001202 */
[----:B------:R-:W-:Y:S02]  /*2a830*/  SHF.R.U32.HI R3, RZ, R19, R2 ;  /* 0x00000013ff037219 */ /* 0x000fe40000011602 */
[----:B------:R-:W-:Y:S01]  /*2a840*/  LOP3.LUT R24, RZ, R6, RZ, 0x33, !PT ;  /* 0x00000006ff187212 */ /* 0x000fe200078e33ff */
        /* <DEDUP_REMOVED lines=13> */
.L_x_991:
[----:B------:R-:W5:Y:S01]  /*2a920*/  LDC R6, c[0x0][0x904] ;  /* 0x00024100ff067b82 */ /* 0x000f620000000800 */
[----:B---3--:R-:W-:Y:S02]  /*2a930*/  SHF.R.U64 R3, R2, R22, R3 ;  /* 0x0000001602037219 */ /* 0x008fe40000001203 */
[----:B------:R-:W-:Y:S02]  /*2a940*/  SHF.L.U32 R18, R18, R19, RZ ;  /* 0x0000001312127219 */ /* 0x000fe400000006ff */
[----:B------:R-:W-:Y:S02]  /*2a950*/  LOP3.LUT R2, R15, R24, RZ, 0xc0, !PT ;  /* 0x000000180f027212 */ /* 0x000fe400078ec0ff */
[----:B-1----:R-:W-:Y:S02]  /*2a960*/  IADD3 R7, R17, -0x1, RZ ;  /* 0xffffffff11077810 */ /* 0x002fe40007ffe0ff */
[----:B------:R-:W-:Y:S01]  /*2a970*/  IADD3 R5, -R3, RZ, RZ ;  /* 0x000000ff03057210 */ /* 0x000fe20007ffe1ff */
[----:B------:R-:W-:Y:S01]  /*2a980*/  IMAD R3, R18, R3, R2 ;  /* 0x0000000312037224 */ /* 0x000fe200078e0202 */
[----:B------:R-:W-:-:S02]  /*2a990*/  LOP3.LUT R7, R10, R7, RZ, 0xc0, !PT ;  /* 0x000000070a077212 */ /* 0x000fc400078ec0ff */
[----:B------:R-:W-:Y:S01]  /*2a9a0*/  MOV R10, R14 ;  /* 0x0000000e000a7202 */ /* 0x000fe20000000f00 */
[----:B----4-:R-:W-:Y:S01]  /*2a9b0*/  IMAD R2, R5, R23, R16 ;  /* 0x0000001705027224 */ /* 0x010fe200078e0210 */
[----:B-----5:R-:W-:Y:S02]  /*2a9c0*/  ISETP.NE.AND P0, PT, R6, 0x1, PT ;  /* 0x000000010600780c */ /* 0x020fe40003f05270 */
[----:B------:R-:W-:-:S11]  /*2a9d0*/  MOV R6, 0x1 ;  /* 0x0000000100067802 */ /* 0x000fd60000000f00 */
[----:B------:R-:W-:-:S04]  /*2a9e0*/  @P0 IMAD R0, R11, R12, R4 ;  /* 0x0000000c0b000224 */ /* 0x000fc800078e0204 */
[----:B------:R-:W-:Y:S02]  /*2a9f0*/  IMAD R0, R3, R25, R0 ;  /* 0x0000001903007224 */ /* 0x000fe400078e0200 */
[----:B------:R-:W-:-:S05]  /*2aa00*/  IMAD R3, R2, R17, R7 ;  /* 0x0000001102037224 */ /* 0x000fca00078e0207 */
[----:B------:R-:W-:Y:S02]  /*2aa10*/  SEL R2, R3, R0, !P0 ;  /* 0x0000000003027207 */ /* 0x000fe40004000000 */
[----:B------:R-:W-:-:S07]  /*2aa20*/  SEL R3, R0, R3, !P0 ;  /* 0x0000000300037207 */ /* 0x000fce0004000000 */
.L_x_989:
[----:B------:R-:W-:-:S08]  /*2aa30*/  NOP ;  /* 0x0000000000007918 */ /* 0x000fd00000000000 */
[----:B-1----:R-:W1:-:S00]  /*2aa40*/  USETMAXREG.DEALLOC.CTAPOOL 0x18 ;  /* 0x00000018000079c8 */ /* 0x002e4000080e0500 */
[----:B------:R-:W-:-:S06]  /*2aa50*/  UISETP.NE.AND UP0, UPT, UR58, 0x1, UPT ;  /* 0x000000013a00788c */ /* 0x000fcc000bf05270 */
[----:B------:R-:W-:-:S13]  /*2aa60*/  PLOP3.LUT P0, PT, PT, PT, UP0, 0x80, 0x0 ;  /* 0x000000000000781c */ /* 0x000fda0003f0f008 */
[----:B-1----:R-:W-:Y:S05]  /*2aa70*/  @!P0 BRA `(.L_x_14) ;  /* 0x0000003400288947 */ /* 0x002fea0003800000 */
[----:B------:R-:W-:-:S06]  /*2aa80*/  UISETP.NE.AND UP0, UPT, UR58, URZ, UPT ;  /* 0x0000003f3a00728c */ /* 0x000fcc000bf05270 */
[----:B------:R-:W-:-:S13]  /*2aa90*/  PLOP3.LUT P0, PT, PT, PT, UP0, 0x80, 0x0 ;  /* 0x000000000000781c */ /* 0x000fda0003f0f008 */
[----:B------:R-:W-:Y:S05]  /*2aaa0*/  @!P0 BRA `(.L_x_992) ;  /* 0x0000002400388947 */ /* 0x000fea0003800000 */
[----:B------:R-:W-:-:S04]  /*2aab0*/  UISETP.NE.AND UP0, UPT, UR60, URZ, UPT ;  /* 0x0000003f3c00728c */ /* 0x000fc8000bf05270 */
[----:B------:R-:W-:-:S06]  /*2aac0*/  UISETP.NE.OR UP0, UPT, UR58, 0x2, UP0 ;  /* 0x000000023a00788c */ /* 0x000fcc0008705670 */
[----:B------:R-:W-:-:S13]  /*2aad0*/  PLOP3.LUT P0, PT, PT, PT, UP0, 0x80, 0x0 ;  /* 0x000000000000781c */ /* 0x000fda0003f0f008 */
[----:B------:R-:W-:Y:S05]  /*2aae0*/  @P0 BRA `(.L_x_14) ;  /* 0x00000034000c0947 */ /* 0x000fea0003800000 */
[----:B------:R-:W-:-:S13]  /*2aaf0*/  LOP3.LUT P2, RZ, R6, 0xff, RZ, 0xc0, !PT ;  /* 0x000000ff06ff7812 */ /* 0x000fda000784c0ff */
[----:B------:R-:W-:Y:S05]  /*2ab00*/  @!P2 BRA `(.L_x_993) ;  /* 0x000000000018a947 */ /* 0x000fea0003800000 */
[----:B------:R-:W-:Y:S01]  /*2ab10*/  UMOV UR4, 0x400 ;  /* 0x0000040000047882 */ /* 0x000fe20000000000 */
[----:B------:R-:W-:Y:S01]  /*2ab20*/  MOV R0, RZ ;  /* 0x000000ff00007202 */ /* 0x000fe20000000f00 */
[----:B--2---:R-:W-:-:S03]  /*2ab30*/  ULEA UR4, UR45, UR4, 0x18 ;  /* 0x000000042d047291 */ /* 0x004fc6000f8ec03f */
[----:B------:R-:W-:-:S06]  /*2ab40*/  SHF.L.U32 R0, R0, 0x1f, RZ ;  /* 0x0000001f00007819 */ /* 0x000fcc00000006ff */
[----:B------:R-:W1:Y:S02]  /*2ab50*/  SYNCS.PHASECHK.TRANS64.TRYWAIT P0, [UR4+0x78], R0 ;  /* 0x00007800ff0075a7 */ /* 0x000e640008000144 */
[----:B-1----:R-:W-:Y:S05]  /*2ab60*/  @!P0 BRA `(.L_x_994) ;  /* 0x0000003800648947 */ /* 0x002fea0003800000 */
.L_x_993:
[----:B-1----:R-:W-:Y:S01]  /*2ab70*/  PRMT R0, RZ, 0x7610, R0 ;  /* 0x00007610ff007816 */ /* 0x002fe20000000000 */
[----:B------:R-:W-:Y:S06]  /*2ab80*/  @P1 BRA `(.L_x_995) ;  /* 0x0000000000301947 */ /* 0x000fec0003800000 */
[----:B------:R-:W-:Y:S02]  /*2ab90*/  ULDC.64 UR4, c[0x0][0x588] ;  /* 0x0001620000047ab9 */ /* 0x000fe40000000a00 */
[----:B------:R-:W-:-:S04]  /*2aba0*/  ISETP.NE.U32.AND P0, PT, RZ, UR4, PT ;  /* 0x00000004ff007c0c */ /* 0x000fc8000bf05070 */
[----:B------:R-:W-:-:S13]  /*2abb0*/  ISETP.NE.AND.EX P0, PT, RZ, UR5, PT, P0 ;  /* 0x00000005ff007c0c */ /* 0x000fda000bf05300 */
[----:B------:R-:W-:Y:S05]  /*2abc0*/  @!P0 BRA `(.L_x_996) ;  /* 0x0000000000188947 */ /* 0x000fea0003800000 */
[----:B------:R-:W-:Y:S02]  /*2abd0*/  ULDC.64 UR4, c[0x0][0x588] ;  /* 0x0001620000047ab9 */ /* 0x000fe40000000a00 */
[----:B------:R-:W-:Y:S02]  /*2abe0*/  MOV R6, UR4 ;  /* 0x0000000400067c02 */ /* 0x000fe40008000f00 */
[----:B------:R-:W-:-:S05]  /*2abf0*/  MOV R7, UR5 ;  /* 0x0000000500077c02 */ /* 0x000fca0008000f00 */
[----:B------:R1:W5:Y:S01]  /*2ac00*/  LDG.E R6, desc[UR56][R6.64] ;  /* 0x0000003806067981 */ /* 0x000362000c1e1900 */
[----:B------:R-:W-:Y:S01]  /*2ac10*/  MOV R0, 0x1 ;  /* 0x0000000100007802 */ /* 0x000fe20000000f00 */
[----:B------:R-:W-:Y:S06]  /*2ac20*/  BRA `(.L_x_995) ;  /* 0x0000000000087947 */ /* 0x000fec0003800000 */
.L_x_996:
[----:B------:R-:W3:Y:S01]  /*2ac30*/  LDC R6, c[0x0][0x580] ;  /* 0x00016000ff067b82 */ /* 0x000ee20000000800 */
[----:B------:R-:W-:-:S07]  /*2ac40*/  MOV R0, 0x1 ;  /* 0x0000000100007802 */ /* 0x000fce0000000f00 */
.L_x_995:
[----:B------:R-:W-:Y:S05]  /*2ac50*/  @!P2 BRA `(.L_x_997) ;  /* 0x000000200050a947 */ /* 0x000fea0003800000 */
[----:B------:R-:W4:Y:S01]  /*2ac60*/  LDC R16, c[0x0][0x900] ;  /* 0x00024000ff107b82 */ /* 0x000f220000000800 */
[----:B------:R-:W-:Y:S01]  /*2ac70*/  MOV R5, 0xffffffff ;  /* 0xffffffff00057802 */ /* 0x000fe20000000f00 */
[----:B------:R-:W-:Y:S01]  /*2ac80*/  ULOP3.LUT UR21, UR59, 0x2, URZ, 0xfc, !UPT ;  /* 0x000000023b157892 */ /* 0x000fe2000f8efc3f */
[----:B-1----:R-:W-:Y:S01]  /*2ac90*/  MOV R7, 0x1 ;  /* 0x0000000100077802 */ /* 0x002fe20000000f00 */
[----:B------:R-:W-:Y:S01]  /*2aca0*/  ULDC.64 UR6, c[0x0][0x198] ;  /* 0x0000660000067ab9 */ /* 0x000fe20000000a00 */
[----:B------:R-:W-:Y:S01]  /*2acb0*/  ULDC.64 UR38, c[0x0][0x588] ;  /* 0x0001620000267ab9 */ /* 0x000fe20000000a00 */
[----:B------:R-:W-:Y:S01]  /*2acc0*/  ULDC.64 UR22, c[0x0][0x590] ;  /* 0x0001640000167ab9 */ /* 0x000fe20000000a00 */
[----:B------:R-:W-:Y:S01]  /*2acd0*/  ULDC.64 UR30, c[0x0][0x8f8] ;  /* 0x00023e00001e7ab9 */ /* 0x000fe20000000a00 */
[----:B------:R-:W1:Y:S01]  /*2ace0*/  LDC R17, c[0x0][0x8a8] ;  /* 0x00022a00ff117b82 */ /* 0x000e620000000800 */
[-C--:B----4-:R-:W-:Y:S02]  /*2acf0*/  SHF.L.U32 R5, R5, R16.reuse, RZ ;  /* 0x0000001005057219 */ /* 0x090fe400000006ff */
[----:B------:R-:W-:-:S02]  /*2ad00*/  SHF.L.U32 R16, R7, R16, RZ ;  /* 0x0000001007107219 */ /* 0x000fc400000006ff */
[----:B------:R-:W-:Y:S02]  /*2ad10*/  LOP3.LUT R14, RZ, R5, RZ, 0x33, !PT ;  /* 0x00000005ff0e7212 */ /* 0x000fe400078e33ff */
[----:B-1----:R-:W-:-:S07]  /*2ad20*/  IADD3 R17, R17, -0x1, RZ ;  /* 0xffffffff11117810 */ /* 0x002fce0007ffe0ff */
.L_x_1101:
[----:B------:R-:W-:Y:S02]  /*2ad30*/  ISETP.NE.U32.AND P0, PT, RZ, UR22, PT ;  /* 0x00000016ff007c0c */ /* 0x000fe4000bf05070 */
[----:B------:R-:W-:Y:S02]  /*2ad40*/  R2UR UR51, R3 ;  /* 0x00000000033372ca */ /* 0x000fe400000e0000 */
[----:B------:R-:W-:Y:S02]  /*2ad50*/  R2UR UR50, R2 ;  /* 0x00000000023272ca */ /* 0x000fe400000e0000 */
[----:B------:R-:W-:-:S09]  /*2ad60*/  ISETP.NE.AND.EX P0, PT, RZ, UR23, PT, P0 ;  /* 0x00000017ff007c0c */ /* 0x000fd2000bf05300 */
[----:B------:R-:W-:Y:S02]  /*2ad70*/  USHF.L.U32 UR51, UR51, 0x8, URZ ;  /* 0x0000000833337899 */ /* 0x000fe4000800063f */
[----:B------:R-:W-:Y:S02]  /*2ad80*/  USHF.L.U32 UR50, UR50, 0x8, URZ ;  /* 0x0000000832327899 */ /* 0x000fe4000800063f */
[----:B------:R-:W-:Y:S10]  /*2ad90*/  @!P0 BRA `(.L_x_998) ;  /* 0x00000000002c8947 */ /* 0x000ff40003800000 */
[----:B------:R-:W-:-:S04]  /*2ada0*/  ISETP.NE.U32.AND P1, PT, RZ, UR38, PT ;  /* 0x00000026ff007c0c */ /* 0x000fc8000bf25070 */
[----:B------:R-:W-:-:S13]  /*2adb0*/  ISETP.NE.AND.EX P1, PT, RZ, UR39, PT, P1 ;  /* 0x00000027ff007c0c */ /* 0x000fda000bf25310 */
[----:B------:R-:W-:Y:S05]  /*2adc0*/  @!P1 BRA `(.L_x_999) ;  /* 0x0000000000189947 */ /* 0x000fea0003800000 */
[----:B------:R-:W1:Y:S01]  /*2add0*/  LDC.64 R2, c[0x0][0x588] ;  /* 0x00016200ff027b82 */ /* 0x000e620000000a00 */
[----:B------:R-:W-:-:S04]  /*2ade0*/  IMAD R5, R10, UR22, RZ ;  /* 0x000000160a057c24 */ /* 0x000fc8000f8e02ff */
[----:B-1----:R-:W-:-:S05]  /*2adf0*/  IMAD.WIDE R2, R5, 0x4, R2 ;  /* 0x0000000405027825 */ /* 0x002fca00078e0202 */
[----:B---3-5:R1:W5:Y:S01]  /*2ae00*/  LDG.E R6, desc[UR56][R2.64] ;  /* 0x0000003802067981 */ /* 0x028362000c1e1900 */
[----:B------:R-:W-:Y:S01]  /*2ae10*/  MOV R0, 0x1 ;  /* 0x0000000100007802 */ /* 0x000fe20000000f00 */
[----:B------:R-:W-:Y:S06]  /*2ae20*/  BRA `(.L_x_998) ;  /* 0x0000000000087947 */ /* 0x000fec0003800000 */
.L_x_999:
[----:B---3-5:R-:W4:Y:S01]  /*2ae30*/  LDC R6, c[0x0][0x580] ;  /* 0x00016000ff067b82 */ /* 0x028f220000000800 */
[----:B------:R-:W-:-:S07]  /*2ae40*/  MOV R0, 0x1 ;  /* 0x0000000100007802 */ /* 0x000fce0000000f00 */
.L_x_998:
[----:B------:R-:W-:Y:S05]  /*2ae50*/  @!P0 BRA `(.L_x_1000) ;  /* 0x00000000001c8947 */ /* 0x000fea0003800000 */
[----:B------:R-:W-:-:S13]  /*2ae60*/  LOP3.LUT P2, RZ, R0, 0xff, RZ, 0xc0, !PT ;  /* 0x000000ff00ff7812 */ /* 0x000fda000784c0ff */
[----:B-1----:R-:W1:Y:S02]  /*2ae70*/  @!P2 LDC.64 R2, c[0x0][0x588] ;  /* 0x00016200ff02ab82 */ /* 0x002e640000000a00 */
[----:B-1----:R-:W-:-:S04]  /*2ae80*/  @!P2 ISETP.NE.U32.AND P0, PT, R2, RZ, PT ;  /* 0x000000ff0200a20c */ /* 0x002fc80003f05070 */
[----:B------:R-:W-:Y:S02]  /*2ae90*/  @!P2 ISETP.NE.AND.EX P1, PT, R3, RZ, PT, P0 ;  /* 0x000000ff0300a20c */ /* 0x000fe40003f25300 */
[----:B---345:R-:W-:Y:S02]  /*2aea0*/  @P2 FSETP.EQ.AND P0, PT, R6, RZ, PT ;  /* 0x000000ff0600220b */ /* 0x038fe40003f02000 */
[----:B------:R-:W-:Y:S01]  /*2aeb0*/  @!P2 PLOP3.LUT P0, PT, P1, PT, PT, 0x8, 0x0 ;  /* 0x000000000000a81c */ /* 0x000fe20000f0e170 */
[----:B------:R-:W-:-:S12]  /*2aec0*/  BRA `(.L_x_1001) ;  /* 0x0000000000047947 */ /* 0x000fd80003800000 */
.L_x_1000:
[----:B---345:R-:W-:-:S13]  /*2aed0*/  FSETP.EQ.AND P0, PT, R6, RZ, PT ;  /* 0x000000ff0600720b */ /* 0x038fda0003f02000 */
.L_x_1001:
[----:B------:R-:W-:Y:S01]  /*2aee0*/  UISETP.NE.AND UP0, UPT, UR21, 0x3, UPT ;  /* 0x000000031500788c */ /* 0x000fe2000bf05270 */
[----:B------:R-:W-:-:S04]  /*2aef0*/  ELECT P1, URZ, PT ;  /* 0x00000000003f782f */ /* 0x000fc80003820000 */
[----:B------:R-:W-:Y:S02]  /*2af00*/  PLOP3.LUT P0, PT, P1, P0, PT, 0x20, 0x0 ;  /* 0x000000000000781c */ /* 0x000fe40000f00470 */
[----:B------:R-:W-:-:S13]  /*2af10*/  PLOP3.LUT P1, PT, PT, PT, UP0, 0x80, 0x0 ;  /* 0x000000000000781c */ /* 0x000fda0003f2f008 */
[----:B------:R-:W-:Y:S05]  /*2af20*/  @!P1 BRA `(.L_x_1002) ;  /* 0x0000000000049947 */ /* 0x000fea0003800000 */
[----:B--2---:R-:W-:Y:S01]  /*2af30*/  BPT.TRAP 0x1 ;  /* 0x000000040000795c */ /* 0x004fe20000300000 */
.L_x_1002:
[----:B--2---:R-:W2:Y:S01]  /*2af40*/  S2UR UR45, SR_CgaCtaId ;  /* 0x00000000002d79c3 */ /* 0x004ea20000008800 */
[----:B------:R-:W-:Y:S01]  /*2af50*/  UMOV UR4, 0x400 ;  /* 0x0000040000047882 */ /* 0x000fe20000000000 */
[----:B-1----:R-:W-:-:S04]  /*2af60*/  MOV R2, 0x1 ;  /* 0x0000000100027802 */ /* 0x002fc80000000f00 */
[----:B------:R-:W-:Y:S01]  /*2af70*/  SHF.L.U32 R2, R2, 0x1f, RZ ;  /* 0x0000001f02027819 */ /* 0x000fe200000006ff */
[----:B--2---:R-:W-:-:S09]  /*2af80*/  ULEA UR4, UR45, UR4, 0x18 ;  /* 0x000000042d047291 */ /* 0x004fd2000f8ec03f */
[----:B------:R-:W1:Y:S02]  /*2af90*/  SYNCS.PHASECHK.TRANS64.TRYWAIT P2, [UR4+0x50], R2 ;  /* 0x00005002ff0075a7 */ /* 0x000e640008040144 */
[----:B-1----:R-:W-:Y:S05]  /*2afa0*/  @!P2 BRA `(.L_x_1003) ;  /* 0x00000034006ca947 */ /* 0x002fea0003800000 */
.L_x_1143:
[----:B------:R-:W-:Y:S04]  /*2afb0*/  BSSY B0, `(.L_x_1004) ;  /* 0x000000e000007945 */ /* 0x000fe80003800000 */
[----:B------:R-:W-:Y:S05]  /*2afc0*/  @!P0 BRA `(.L_x_1005) ;  /* 0x0000000000308947 */ /* 0x000fea0003800000 */
[----:B------:R-:W-:Y:S01]  /*2afd0*/  R2UR UR52, R10 ;  /* 0x000000000a3472ca */ /* 0x000fe200000e0000 */
[----:B------:R-:W-:Y:S02]  /*2afe0*/  UIADD3 UR8, UP0, UR6, 0x3f0, URZ ;  /* 0x000003f006087890 */ /* 0x000fe4000ff1e03f */
[----:B------:R-:W-:Y:S02]  /*2aff0*/  UIADD3 UR48, UR4, 0x200, URZ ;  /* 0x0000020004307890 */ /* 0x000fe4000fffe03f */
[----:B------:R-:W-:Y:S02]  /*2b000*/  UIADD3 UR49, UR4, 0x30, URZ ;  /* 0x0000003004317890 */ /* 0x000fe4000fffe03f */
[----:B------:R-:W-:Y:S01]  /*2b010*/  UIADD3.X UR9, URZ, UR7, URZ, UP0, !UPT ;  /* 0x000000073f097290 */ /* 0x000fe200087fe43f */
[----:B------:R-:W-:Y:S01]  /*2b020*/  UMOV UR10, 0x0 ;  /* 0x00000000000a7882 */ /* 0x000fe20000000000 */
[----:B------:R-:W-:-:S07]  /*2b030*/  UMOV UR11, 0x10000000 ;  /* 0x10000000000b7882 */ /* 0x000fce0000000000 */
[----:B------:R2:W-:Y:S02]  /*2b040*/  UTMALDG.3D [UR48], [UR8], desc[UR10] ;  /* 0x00000a30080075b4 */ /* 0x0005e40008011000 */
[----:B--2---:R-:W-:Y:S05]  /*2b050*/  @!P1 BRA `(.L_x_1006) ;  /* 0x0000000000049947 */ /* 0x004fea0003800000 */
[----:B------:R-:W-:Y:S01]  /*2b060*/  BPT.TRAP 0x1 ;  /* 0x000000040000795c */ /* 0x000fe20000300000 */
.L_x_1006:
[----:B-1----:R-:W1:Y:S02]  /*2b070*/  LDC R3, c[0x0][0x800] ;  /* 0x00020000ff037b82 */ /* 0x002e640000000800 */
[----:B-1----:R2:W-:Y:S02]  /*2b080*/  SYNCS.ARRIVE.TRANS64.RED.A0TR RZ, [UR4+0x30], R3 ;  /* 0x00003003ffff79a7 */ /* 0x0025e40008300404 */
.L_x_1005:
[----:B------:R-:W-:Y:S05]  /*2b090*/  BSYNC B0 ;  /* 0x0000000000007941 */ /* 0x000fea0003800000 */
.L_x_1004:
[----:B------:R-:W-:Y:S05]  /*2b0a0*/  @!P1 BRA `(.L_x_1007) ;  /* 0x0000000000049947 */ /* 0x000fea0003800000 */
[----:B------:R-:W-:Y:S01]  /*2b0b0*/  BPT.TRAP 0x1 ;  /* 0x000000040000795c */ /* 0x000fe20000300000 */
.L_x_1007:
[----:B------:R-:W-:-:S04]  /*2b0c0*/  UIADD3 UR41, UR4, 0x30, URZ ;  /* 0x0000003004297890 */ /* 0x000fc8000fffe03f */
[----:B------:R-:W-:-:S09]  /*2b0d0*/  UPRMT UR14, UR45, 0x654, UR41 ;  /* 0x000006542d0e7896 */ /* 0x000fd20008000029 */
[----:B------:R-:W-:Y:S01]  /*2b0e0*/  SYNCS.ARRIVE.TRANS64.RED.A1T0 RZ, [UR14], RZ ;  /* 0x000000ffffff79a7 */ /* 0x000fe2000810040e */
[----:B------:R-:W-:Y:S05]  /*2b0f0*/  @!P1 BRA `(.L_x_1008) ;  /* 0x0000000000049947 */ /* 0x000fea0003800000 */
[----:B------:R-:W-:Y:S01]  /*2b100*/  BPT.TRAP 0x1 ;  /* 0x000000040000795c */ /* 0x000fe20000300000 */
.L_x_1008:
[----:B------:R-:W3:Y:S02]  /*2b110*/  SYNCS.PHASECHK.TRANS64.TRYWAIT P2, [UR4+0x58], R2 ;  /* 0x00005802ff0075a7 */ /* 0x000ee40008040144 */
[----:B---3--:R-:W-:Y:S05]  /*2b120*/  @!P2 BRA `(.L_x_1009) ;  /* 0x000000340024a947 */ /* 0x008fea0003800000 */
.L_x_1144:
[----:B------:R-:W-:Y:S04]  /*2b130*/  BSSY B0, `(.L_x_1010) ;  /* 0x0000010000007945 */ /* 0x000fe80003800000 */
[----:B------:R-:W-:Y:S05]  /*2b140*/  @!P0 BRA `(.L_x_1011) ;  /* 0x0000000000388947 */ /* 0x000fea0003800000 */
[----:B------:R-:W-:Y:S01]  /*2b150*/  UIADD3 UR16, UP0, UR6, 0x3f0, URZ ;  /* 0x000003f006107890 */ /* 0x000fe2000ff1e03f */
[----:B------:R-:W-:Y:S01]  /*2b160*/  R2UR UR12, R10 ;  /* 0x000000000a0c72ca */ /* 0x000fe200000e0000 */
[----:B------:R-:W-:Y:S02]  /*2b170*/  UIADD3 UR11, UR51, 0x80, URZ ;  /* 0x00000080330b7890 */ /* 0x000fe4000fffe03f */
[----:B------:R-:W-:Y:S02]  /*2b180*/  UIADD3 UR8, UR4, 0x2200, URZ ;  /* 0x0000220004087890 */ /* 0x000fe4000fffe03f */
[----:B------:R-:W-:Y:S02]  /*2b190*/  UIADD3 UR9, UR4, 0x38, URZ ;  /* 0x0000003804097890 */ /* 0x000fe4000fffe03f */
[----:B------:R-:W-:Y:S01]  /*2b1a0*/  UIADD3.X UR17, URZ, UR7, URZ, UP0, !UPT ;  /* 0x000000073f117290 */ /* 0x000fe200087fe43f */
[----:B------:R-:W-:Y:S01]  /*2b1b0*/  UMOV UR18, 0x0 ;  /* 0x0000000000127882 */ /* 0x000fe20000000000 */
[----:B------:R-:W-:Y:S01]  /*2b1c0*/  UMOV UR19, 0x10000000 ;  /* 0x1000000000137882 */ /* 0x000fe20000000000 */
[----:B------:R-:W-:-:S06]  /*2b1d0*/  UMOV UR10, UR50 ;  /* 0x00000032000a7c82 */ /* 0x000fcc0008000000 */
[----:B------:R3:W-:Y:S02]  /*2b1e0*/  UTMALDG.3D [UR8], [UR16], desc[UR18] ;  /* 0x00001208100075b4 */ /* 0x0007e40008011000 */
[----:B---3--:R-:W-:Y:S05]  /*2b1f0*/  @!P1 BRA `(.L_x_1012) ;  /* 0x0000000000049947 */ /* 0x008fea0003800000 */
[----:B------:R-:W-:Y:S01]  /*2b200*/  BPT.TRAP 0x1 ;  /* 0x000000040000795c */ /* 0x000fe20000300000 */
.L_x_1012:
[----:B-12---:R-:W1:Y:S02]  /*2b210*/  LDC R3, c[0x0][0x800] ;  /* 0x00020000ff037b82 */ /* 0x006e640000000800 */
[----:B-1----:R3:W-:Y:S02]  /*2b220*/  SYNCS.ARRIVE.TRANS64.RED.A0TR RZ, [UR4+0x38], R3 ;  /* 0x00003803ffff79a7 */ /* 0x0027e40008300404 */
.L_x_1011:
[----:B------:R-:W-:Y:S05]  /*2b230*/  BSYNC B0 ;  /* 0x0000000000007941 */ /* 0x000fea0003800000 */
.L_x_1010:
[----:B------:R-:W-:Y:S05]  /*2b240*/  @!P1 BRA `(.L_x_1013) ;  /* 0x0000000000049947 */ /* 0x000fea0003800000 */
[----:B------:R-:W-:Y:S01]  /*2b250*/  BPT.TRAP 0x1 ;  /* 0x000000040000795c */ /* 0x000fe20000300000 */
.L_x_1013:
[----:B------:R-:W-:Y:S02]  /*2b260*/  UIADD3 UR33, UR4, 0x38, URZ ;  /* 0x0000003804217890 */ /* 0x000fe4000fffe03f */
[----:B------:R-:W-:Y:S02]  /*2b270*/  UIADD3 UR10, UR50, 0x20, URZ ;  /* 0x00000020320a7890 */ /* 0x000fe4000fffe03f */
[----:B------:R-:W-:-:S09]  /*2b280*/  UPRMT UR13, UR45, 0x654, UR33 ;  /* 0x000006542d0d7896 */ /* 0x000fd20008000021 */
[----:B------:R-:W-:Y:S01]  /*2b290*/  SYNCS.ARRIVE.TRANS64.RED.A1T0 RZ, [UR13], RZ ;  /* 0x000000ffffff79a7 */ /* 0x000fe2000810040d */
[----:B------:R-:W-:Y:S05]  /*2b2a0*/  @!P1 BRA `(.L_x_1014) ;  /* 0x0000000000049947 */ /* 0x000fea0003800000 */
[----:B------:R-:W-:Y:S01]  /*2b2b0*/  BPT.TRAP 0x1 ;  /* 0x000000040000795c */ /* 0x000fe20000300000 */
.L_x_1014:
[----:B------:R-:W4:Y:S02]  /*2b2c0*/  SYNCS.PHASECHK.TRANS64.TRYWAIT P2, [UR4+0x60], R2 ;  /* 0x00006002ff0075a7 */ /* 0x000f240008040144 */
[----:B----4-:R-:W-:Y:S05]  /*2b2d0*/  @!P2 BRA `(.L_x_1015) ;  /* 0x0000003000d0a947 */ /* 0x010fea0003800000 */
.L_x_1145:
        /* <DEDUP_REMOVED lines=8> */
[----:B------:R-:W-:Y:S01]  /*2b360*/  UMOV UR19, 0x10000000 ;  /* 0x1000000000137882 */ /* 0x000fe20000000000 */
[----:B------:R-:W-:-:S06]  /*2b370*/  UMOV UR11, UR51 ;  /* 0x00000033000b7c82 */ /* 0x000fcc0008000000 */
[----:B------:R4:W-:Y:S02]  /*2b380*/  UTMALDG.3D [UR8], [UR16], desc[UR18] ;  /* 0x00001208100075b4 */ /* 0x0009e40008011000 */
[----:B----4-:R-:W-:Y:S05]  /*2b390*/  @!P1 BRA `(.L_x_1018) ;  /* 0x0000000000049947 */ /* 0x010fea0003800000 */
[----:B------:R-:W-:Y:S01]  /*2b3a0*/  BPT.TRAP 0x1 ;  /* 0x000000040000795c */ /* 0x000fe20000300000 */
.L_x_1018:
[----:B-123--:R-:W1:Y:S02]  /*2b3b0*/  LDC R3, c[0x0][0x800] ;  /* 0x00020000ff037b82 */ /* 0x00ee640000000800 */
[----:B-1----:R4:W-:Y:S02]  /*2b3c0*/  SYNCS.ARRIVE.TRANS64.RED.A0TR RZ, [UR4+0x40], R3 ;  /* 0x00004003ffff79a7 */ /* 0x0029e40008300404 */
.L_x_1017:
[----:B------:R-:W-:Y:S05]  /*2b3d0*/  BSYNC B0 ;  /* 0x0000000000007941 */ /* 0x000fea0003800000 */
.L_x_1016:
[----:B------:R-:W-:Y:S05]  /*2b3e0*/  @!P1 BRA `(.L_x_1019) ;  /* 0x0000000000049947 */ /* 0x000fea0003800000 */
[----:B------:R-:W-:Y:S01]  /*2b3f0*/  BPT.TRAP 0x1 ;  /* 0x000000040000795c */ /* 0x000fe20000300000 */
.L_x_1019:
[----:B------:R-:W-:-:S04]  /*2b400*/  UIADD3 UR25, UR4, 0x40, URZ ;  /* 0x0000004004197890 */ /* 0x000fc8000fffe03f */
[----:B------:R-:W-:-:S09]  /*2b410*/  UPRMT UR15, UR45, 0x654, UR25 ;  /* 0x000006542d0f7896 */ /* 0x000fd20008000019 */
[----:B------:R-:W-:Y:S01]  /*2b420*/  SYNCS.ARRIVE.TRANS64.RED.A1T0 RZ, [UR15], RZ ;  /* 0x000000ffffff79a7 */ /* 0x000fe2000810040f */
[----:B------:R-:W-:Y:S05]  /*2b430*/  @!P1 BRA `(.L_x_1020) ;  /* 0x0000000000049947 */ /* 0x000fea0003800000 */
[----:B------:R-:W-:Y:S01]  /*2b440*/  BPT.TRAP 0x1 ;  /* 0x000000040000795c */ /* 0x000fe20000300000 */
.L_x_1020:
[----:B------:R-:W5:Y:S02]  /*2b450*/  SYNCS.PHASECHK.TRANS64.TRYWAIT P2, [UR4+0x68], R2 ;  /* 0x00006802ff0075a7 */ /* 0x000f640008040144 */
[----:B-----5:R-:W-:Y:S05]  /*2b460*/  @!P2 BRA `(.L_x_1021) ;  /* 0x000000300084a947 */ /* 0x020fea0003800000 */
.L_x_1146:
        /* <DEDUP_REMOVED lines=9> */
[----:B------:R-:W-:-:S07]  /*2b500*/  UMOV UR19, 0x10000000 ;  /* 0x1000000000137882 */ /* 0x000fce0000000000 */
[----:B------:R1:W-:Y:S02]  /*2b510*/  UTMALDG.3D [UR8], [UR16], desc[UR18] ;  /* 0x00001208100075b4 */ /* 0x0003e40008011000 */
[----:B-1----:R-:W-:Y:S05]  /*2b520*/  @!P1 BRA `(.L_x_1024) ;  /* 0x0000000000049947 */ /* 0x002fea0003800000 */
[----:B------:R-:W-:Y:S01]  /*2b530*/  BPT.TRAP 0x1 ;  /* 0x000000040000795c */ /* 0x000fe20000300000 */
.L_x_1024:
[----:B--234-:R-:W1:Y:S02]  /*2b540*/  LDC R3, c[0x0][0x800] ;  /* 0x00020000ff037b82 */ /* 0x01ce640000000800 */
[----:B-1----:R1:W-:Y:S02]  /*2b550*/  SYNCS.ARRIVE.TRANS64.RED.A0TR RZ, [UR4+0x48], R3 ;  /* 0x00004803ffff79a7 */ /* 0x0023e40008300404 */
.L_x_1023:
[----:B------:R-:W-:Y:S05]  /*2b560*/  BSYNC B0 ;  /* 0x0000000000007941 */ /* 0x000fea0003800000 */
.L_x_1022:
[----:B------:R-:W-:Y:S05]  /*2b570*/  @!P1 BRA `(.L_x_1025) ;  /* 0x0000000000049947 */ /* 0x000fea0003800000 */
[----:B------:R-:W-:Y:S01]  /*2b580*/  BPT.TRAP 0x1 ;  /* 0x000000040000795c */ /* 0x000fe20000300000 */
.L_x_1025:
[----:B------:R-:W-:Y:S02]  /*2b590*/  UIADD3 UR17, UR4, 0x48, URZ ;  /* 0x0000004804117890 */ /* 0x000fe4000fffe03f */
[----:B------:R-:W-:Y:S02]  /*2b5a0*/  UIADD3 UR42, UR50, 0x40, URZ ;  /* 0x00000040322a7890 */ /* 0x000fe4000fffe03f */
[----:B------:R-:W-:-:S09]  /*2b5b0*/  UPRMT UR5, UR45, 0x654, UR17 ;  /* 0x000006542d057896 */ /* 0x000fd20008000011 */
[----:B------:R-:W-:Y:S01]  /*2b5c0*/  SYNCS.ARRIVE.TRANS64.RED.A1T0 RZ, [UR5], RZ ;  /* 0x000000ffffff79a7 */ /* 0x000fe20008100405 */
[----:B------:R-:W-:Y:S05]  /*2b5d0*/  @!P1 BRA `(.L_x_1026) ;  /* 0x0000000000049947 */ /* 0x000fea0003800000 */
[----:B------:R-:W-:Y:S01]  /*2b5e0*/  BPT.TRAP 0x1 ;  /* 0x000000040000795c */ /* 0x000fe20000300000 */
.L_x_1026:
[----:B-1234-:R-:W-:-:S04]  /*2b5f0*/  SHF.L.U32 R3, RZ, 0x1f, RZ ;  /* 0x0000001fff037819 */ /* 0x01efc800000006ff */
[----:B------:R-:W1:Y:S02]  /*2b600*/  SYNCS.PHASECHK.TRANS64.TRYWAIT P2, [UR4+0x50], R3 ;  /* 0x00005003ff0075a7 */ /* 0x000e640008040144 */
[----:B-1----:R-:W-:Y:S05]  /*2b610*/  @!P2 BRA `(.L_x_1027) ;  /* 0x000000300030a947 */ /* 0x002fea0003800000 */
.L_x_1147:
[----:B------:R-:W-:Y:S04]  /*2b620*/  BSSY B0, `(.L_x_1028) ;  /* 0x000000e000007945 */ /* 0x000fe80003800000 */
[----:B------:R-:W-:Y:S05]  /*2b630*/  @!P0 BRA `(.L_x_1029) ;  /* 0x0000000000308947 */ /* 0x000fea0003800000 */
[----:B------:R-:W-:Y:S01]  /*2b640*/  R2UR UR44, R10 ;  /* 0x000000000a2c72ca */ /* 0x000fe200000e0000 */
[----:B------:R-:W-:Y:S02]  /*2b650*/  UIADD3 UR8, UP0, UR6, 0x3f0, URZ ;  /* 0x000003f006087890 */ /* 0x000fe4000ff1e03f */
[----:B------:R-:W-:Y:S02]  /*2b660*/  UIADD3 UR40, UR4, 0x200, URZ ;  /* 0x0000020004287890 */ /* 0x000fe4000fffe03f */
[----:B------:R-:W-:Y:S01]  /*2b670*/  UIADD3.X UR9, URZ, UR7, URZ, UP0, !UPT ;  /* 0x000000073f097290 */ /* 0x000fe200087fe43f */
[----:B------:R-:W-:Y:S01]  /*2b680*/  UMOV UR10, 0x0 ;  /* 0x00000000000a7882 */ /* 0x000fe20000000000 */
[----:B------:R-:W-:Y:S01]  /*2b690*/  UMOV UR11, 0x10000000 ;  /* 0x10000000000b7882 */ /* 0x000fe20000000000 */
[----:B------:R-:W-:-:S06]  /*2b6a0*/  UMOV UR43, UR51 ;  /* 0x00000033002b7c82 */ /* 0x000fcc0008000000 */
[----:B------:R2:W-:Y:S02]  /*2b6b0*/  UTMALDG.3D [UR40], [UR8], desc[UR10] ;  /* 0x00000a28080075b4 */ /* 0x0005e40008011000 */
[----:B--2---:R-:W-:Y:S05]  /*2b6c0*/  @!P1 BRA `(.L_x_1030) ;  /* 0x0000000000049947 */ /* 0x004fea0003800000 */
[----:B------:R-:W-:Y:S01]  /*2b6d0*/  BPT.TRAP 0x1 ;  /* 0x000000040000795c */ /* 0x000fe20000300000 */
.L_x_1030:
[----:B-1----:R-:W1:Y:S02]  /*2b6e0*/  LDC R4, c[0x0][0x800] ;  /* 0x00020000ff047b82 */ /* 0x002e640000000800 */
[----:B-1----:R2:W-:Y:S02]  /*2b6f0*/  SYNCS.ARRIVE.TRANS64.RED.A0TR RZ, [UR4+0x30], R4 ;  /* 0x00003004ffff79a7 */ /* 0x0025e40008300404 */
.L_x_1029:
[----:B------:R-:W-:Y:S05]  /*2b700*/  BSYNC B0 ;  /* 0x0000000000007941 */ /* 0x000fea0003800000 */
.L_x_1028:
[----:B------:R-:W-:Y:S05]  /*2b710*/  @!P1 BRA `(.L_x_1031) ;  /* 0x0000000000049947 */ /* 0x000fea0003800000 */
[----:B------:R-:W-:Y:S01]  /*2b720*/  BPT.TRAP 0x1 ;  /* 0x000000040000795c */ /* 0x000fe20000300000 */
.L_x_1031:
[----:B------:R-:W-:Y:S01]  /*2b730*/  SYNCS.ARRIVE.TRANS64.RED.A1T0 RZ, [UR14], RZ ;  /* 0x000000ffffff79a7 */ /* 0x000fe2000810040e */
[----:B------:R-:W-:Y:S05]  /*2b740*/  @!P1 BRA `(.L_x_1032) ;  /* 0x0000000000049947 */ /* 0x000fea0003800000 */
[----:B------:R-:W-:Y:S01]  /*2b750*/  BPT.TRAP 0x1 ;  /* 0x000000040000795c */ /* 0x000fe20000300000 */
.L_x_1032:
[----:B------:R-:W3:Y:S02]  /*2b760*/  SYNCS.PHASECHK.TRANS64.TRYWAIT P2, [UR4+0x58], R3 ;  /* 0x00005803ff0075a7 */ /* 0x000ee40008040144 */
[----:B---3--:R-:W-:Y:S05]  /*2b770*/  @!P2 BRA `(.L_x_1033) ;  /* 0x0000002c00f0a947 */ /* 0x008fea0003800000 */
.L_x_1148:
        /* <DEDUP_REMOVED lines=13> */
.L_x_1036:
[----:B-12---:R-:W1:Y:S02]  /*2b850*/  LDC R4, c[0x0][0x800] ;  /* 0x00020000ff047b82 */ /* 0x006e640000000800 */
[----:B-1----:R3:W-:Y:S02]  /*2b860*/  SYNCS.ARRIVE.TRANS64.RED.A0TR RZ, [UR4+0x38], R4 ;  /* 0x00003804ffff79a7 */ /* 0x0027e40008300404 */
.L_x_1035:
[----:B------:R-:W-:Y:S05]  /*2b870*/  BSYNC B0 ;  /* 0x0000000000007941 */ /* 0x000fea0003800000 */
.L_x_1034:
[----:B------:R-:W-:Y:S05]  /*2b880*/  @!P1 BRA `(.L_x_1037) ;  /* 0x0000000000049947 */ /* 0x000fea0003800000 */
[----:B------:R-:W-:Y:S01]  /*2b890*/  BPT.TRAP 0x1 ;  /* 0x000000040000795c */ /* 0x000fe20000300000 */
.L_x_1037:
[----:B------:R-:W-:Y:S01]  /*2b8a0*/  SYNCS.ARRIVE.TRANS64.RED.A1T0 RZ, [UR13], RZ ;  /* 0x000000ffffff79a7 */ /* 0x000fe2000810040d */
[----:B------:R-:W-:Y:S01]  /*2b8b0*/  UIADD3 UR26, UR50, 0x60, URZ ;  /* 0x00000060321a7890 */ /* 0x000fe2000fffe03f */
[----:B------:R-:W-:Y:S11]  /*2b8c0*/  @!P1 BRA `(.L_x_1038) ;  /* 0x0000000000049947 */ /* 0x000ff60003800000 */
[----:B------:R-:W-:Y:S01]  /*2b8d0*/  BPT.TRAP 0x1 ;  /* 0x000000040000795c */ /* 0x000fe20000300000 */
.L_x_1038:
[----:B------:R-:W4:Y:S02]  /*2b8e0*/  SYNCS.PHASECHK.TRANS64.TRYWAIT P2, [UR4+0x60], R3 ;  /* 0x00006003ff0075a7 */ /* 0x000f240008040144 */
[----:B----4-:R-:W-:Y:S05]  /*2b8f0*/  @!P2 BRA `(.L_x_1039) ;  /* 0x0000002c00a8a947 */ /* 0x010fea0003800000 */
.L_x_1149:
        /* <DEDUP_REMOVED lines=12> */
.L_x_1042:
[----:B-123--:R-:W1:Y:S02]  /*2b9c0*/  LDC R4, c[0x0][0x800] ;  /* 0x00020000ff047b82 */ /* 0x00ee640000000800 */
[----:B-1----:R4:W-:Y:S02]  /*2b9d0*/  SYNCS.ARRIVE.TRANS64.RED.A0TR RZ, [UR4+0x40], R4 ;  /* 0x00004004ffff79a7 */ /* 0x0029e40008300404 */
.L_x_1041:
[----:B------:R-:W-:Y:S05]  /*2b9e0*/  BSYNC B0 ;  /* 0x0000000000007941 */ /* 0x000fea0003800000 */
.L_x_1040:
[----:B------:R-:W-:Y:S05]  /*2b9f0*/  @!P1 BRA `(.L_x_1043) ;  /* 0x0000000000049947 */ /* 0x000fea0003800000 */
[----:B------:R-:W-:Y:S01]  /*2ba00*/  BPT.TRAP 0x1 ;  /* 0x000000040000795c */ /* 0x000fe20000300000 */
.L_x_1043:
[----:B------:R-:W-:Y:S01]  /*2ba10*/  SYNCS.ARRIVE.TRANS64.RED.A1T0 RZ, [UR15], RZ ;  /* 0x000000ffffff79a7 */ /* 0x000fe2000810040f */
[----:B------:R-:W-:Y:S05]  /*2ba20*/  @!P1 BRA `(.L_x_1044) ;  /* 0x0000000000049947 */ /* 0x000fea0003800000 */
[----:B------:R-:W-:Y:S01]  /*2ba30*/  BPT.TRAP 0x1 ;  /* 0x000000040000795c */ /* 0x000fe20000300000 */
.L_x_1044:
[----:B------:R-:W5:Y:S02]  /*2ba40*/  SYNCS.PHASECHK.TRANS64.TRYWAIT P2, [UR4+0x68], R3 ;  /* 0x00006803ff0075a7 */ /* 0x000f640008040144 */
[----:B-----5:R-:W-:Y:S05]  /*2ba50*/  @!P2 BRA `(.L_x_1045) ;  /* 0x0000002c0068a947 */ /* 0x020fea0003800000 */
.L_x_1150:
        /* <DEDUP_REMOVED lines=11> */
[----:B-1----:R-:W-:Y:S05]  /*2bb10*/  @!P1 BRA `(.L_x_1048) ;  /* 0x0000000000049947 */ /* 0x002fea0003800000 */
[----:B------:R-:W-:Y:S01]  /*2bb20*/  BPT.TRAP 0x1 ;  /* 0x000000040000795c */ /* 0x000fe20000300000 */
.L_x_1048:
[----:B--234-:R-:W1:Y:S02]  /*2bb30*/  LDC R4, c[0x0][0x800] ;  /* 0x00020000ff047b82 */ /* 0x01ce640000000800 */
[----:B-1----:R1:W-:Y:S02]  /*2bb40*/  SYNCS.ARRIVE.TRANS64.RED.A0TR RZ, [UR4+0x48], R4 ;  /* 0x00004804ffff79a7 */ /* 0x0023e40008300404 */
.L_x_1047:
[----:B------:R-:W-:Y:S05]  /*2bb50*/  BSYNC B0 ;  /* 0x0000000000007941 */ /* 0x000fea0003800000 */
.L_x_1046:
[----:B------:R-:W-:Y:S05]  /*2bb60*/  @!P1 BRA `(.L_x_1049) ;  /* 0x0000000000049947 */ /* 0x000fea0003800000 */
[----:B------:R-:W-:Y:S01]  /*2bb70*/  BPT.TRAP 0x1 ;  /* 0x000000040000795c */ /* 0x000fe20000300000 */
.L_x_1049:
[----:B------:R-:W-:Y:S01]  /*2bb80*/  SYNCS.ARRIVE.TRANS64.RED.A1T0 RZ, [UR5], RZ ;  /* 0x000000ffffff79a7 */ /* 0x000fe20008100405 */
[----:B------:R-:W-:Y:S01]  /*2bb90*/  UIADD3 UR10, UR50, 0x80, URZ ;  /* 0x00000080320a7890 */ /* 0x000fe2000fffe03f */
[----:B------:R-:W-:Y:S11]  /*2bba0*/  @!P1 BRA `(.L_x_1050) ;  /* 0x0000000000049947 */ /* 0x000ff60003800000 */
[----:B------:R-:W-:Y:S01]  /*2bbb0*/  BPT.TRAP 0x1 ;  /* 0x000000040000795c */ /* 0x000fe20000300000 */
.L_x_1050:
[----:B------:R-:W5:Y:S02]  /*2bbc0*/  SYNCS.PHASECHK.TRANS64.TRYWAIT P2, [UR4+0x50], R2 ;  /* 0x00005002ff0075a7 */ /* 0x000f640008040144 */
[----:B-----5:R-:W-:Y:S05]  /*2bbd0*/  @!P2 BRA `(.L_x_1051) ;  /* 0x0000002c0020a947 */ /* 0x020fea0003800000 */
.L_x_1151:
        /* <DEDUP_REMOVED lines=8> */
[----:B------:R-:W-:Y:S01]  /*2bc60*/  UMOV UR9, UR41 ;  /* 0x0000002900097c82 */ /* 0x000fe20008000000 */
[----:B------:R-:W-:-:S05]  /*2bc70*/  UMOV UR11, UR51 ;  /* 0x00000033000b7c82 */ /* 0x000fca0008000000 */
[----:B------:R1:W-:Y:S02]  /*2bc80*/  UTMALDG.3D [UR8], [UR18], desc[UR26] ;  /* 0x00001a08120075b4 */ /* 0x0003e40008011000 */
[----:B-1----:R-:W-:Y:S05]  /*2bc90*/  @!P1 BRA `(.L_x_1054) ;  /* 0x0000000000049947 */ /* 0x002fea0003800000 */
[----:B------:R-:W-:Y:S01]  /*2bca0*/  BPT.TRAP 0x1 ;  /* 0x000000040000795c */ /* 0x000fe20000300000 */
.L_x_1054:
[----:B--234-:R-:W1:Y:S02]  /*2bcb0*/  LDC R4, c[0x0][0x800] ;  /* 0x00020000ff047b82 */ /* 0x01ce640000000800 */
[----:B-1----:R1:W-:Y:S02]  /*2bcc0*/  SYNCS.ARRIVE.TRANS64.RED.A0TR RZ, [UR4+0x30], R4 ;  /* 0x00003004ffff79a7 */ /* 0x0023e40008300404 */
.L_x_1053:
[----:B------:R-:W-:Y:S05]  /*2bcd0*/  BSYNC B0 ;  /* 0x0000000000007941 */ /* 0x000fea0003800000 */
.L_x_1052:
[----:B------:R-:W-:Y:S05]  /*2bce0*/  @!P1 BRA `(.L_x_1055) ;  /* 0x0000000000049947 */ /* 0x000fea0003800000 */
[----:B------:R-:W-:Y:S01]  /*2bcf0*/  BPT.TRAP 0x1 ;  /* 0x000000040000795c */ /* 0x000fe20000300000 */
.L_x_1055:
[----:B------:R-:W-:Y:S01]  /*2bd00*/  SYNCS.ARRIVE.TRANS64.RED.A1T0 RZ, [UR14], RZ ;  /* 0x000000ffffff79a7 */ /* 0x000fe2000810040e */
[----:B------:R-:W-:Y:S05]  /*2bd10*/  @!P1 BRA `(.L_x_1056) ;  /* 0x0000000000049947 */ /* 0x000fea0003800000 */
[----:B------:R-:W-:Y:S01]  /*2bd20*/  BPT.TRAP 0x1 ;  /* 0x000000040000795c */ /* 0x000fe20000300000 */
.L_x_1056:
[----:B------:R-:W5:Y:S02]  /*2bd30*/  SYNCS.PHASECHK.TRANS64.TRYWAIT P2, [UR4+0x58], R2 ;  /* 0x00005802ff0075a7 */ /* 0x000f640008040144 */
[----:B-----5:R-:W-:Y:S05]  /*2bd40*/  @!P2 BRA `(.L_x_1057) ;  /* 0x0000002800dca947 */ /* 0x020fea0003800000 */
.L_x_1152:
        /* <DEDUP_REMOVED lines=13> */
.L_x_1060:
[----:B--234-:R-:W1:Y:S02]  /*2be20*/  LDC R4, c[0x0][0x800] ;  /* 0x00020000ff047b82 */ /* 0x01ce640000000800 */
[----:B-1----:R1:W-:Y:S02]  /*2be30*/  SYNCS.ARRIVE.TRANS64.RED.A0TR RZ, [UR4+0x38], R4 ;  /* 0x00003804ffff79a7 */ /* 0x0023e40008300404 */
.L_x_1059:
[----:B------:R-:W-:Y:S05]  /*2be40*/  BSYNC B0 ;  /* 0x0000000000007941 */ /* 0x000fea0003800000 */
.L_x_1058:
[----:B------:R-:W-:Y:S05]  /*2be50*/  @!P1 BRA `(.L_x_1061) ;  /* 0x0000000000049947 */ /* 0x000fea0003800000 */
[----:B------:R-:W-:Y:S01]  /*2be60*/  BPT.TRAP 0x1 ;  /* 0x000000040000795c */ /* 0x000fe20000300000 */
.L_x_1061:
[----:B------:R-:W-:Y:S01]  /*2be70*/  SYNCS.ARRIVE.TRANS64.RED.A1T0 RZ, [UR13], RZ ;  /* 0x000000ffffff79a7 */ /* 0x000fe2000810040d */
[----:B------:R-:W-:Y:S01]  /*2be80*/  UIADD3 UR10, UR50, 0xa0, URZ ;  /* 0x000000a0320a7890 */ /* 0x000fe2000fffe03f */
[----:B------:R-:W-:Y:S11]  /*2be90*/  @!P1 BRA `(.L_x_1062) ;  /* 0x0000000000049947 */ /* 0x000ff60003800000 */
[----:B------:R-:W-:Y:S01]  /*2bea0*/  BPT.TRAP 0x1 ;  /* 0x000000040000795c */ /* 0x000fe20000300000 */
.L_x_1062:
[----:B------:R-:W5:Y:S02]  /*2beb0*/  SYNCS.PHASECHK.TRANS64.TRYWAIT P2, [UR4+0x60], R2 ;  /* 0x00006002ff0075a7 */ /* 0x000f640008040144 */
[----:B-----5:R-:W-:Y:S05]  /*2bec0*/  @!P2 BRA `(.L_x_1063) ;  /* 0x000000280094a947 */ /* 0x020fea0003800000 */
.L_x_1153:
        /* <DEDUP_REMOVED lines=13> */
.L_x_1066:
[----:B--234-:R-:W1:Y:S02]  /*2bfa0*/  LDC R4, c[0x0][0x800] ;  /* 0x00020000ff047b82 */ /* 0x01ce640000000800 */
[----:B-1----:R1:W-:Y:S02]  /*2bfb0*/  SYNCS.ARRIVE.TRANS64.RED.A0TR RZ, [UR4+0x40], R4 ;  /* 0x00004004ffff79a7 */ /* 0x0023e40008300404 */
.L_x_1065:
[----:B------:R-:W-:Y:S05]  /*2bfc0*/  BSYNC B0 ;  /* 0x0000000000007941 */ /* 0x000fea0003800000 */
.L_x_1064:
[----:B------:R-:W-:Y:S05]  /*2bfd0*/  @!P1 BRA `(.L_x_1067) ;  /* 0x0000000000049947 */ /* 0x000fea0003800000 */
[----:B------:R-:W-:Y:S01]  /*2bfe0*/  BPT.TRAP 0x1 ;  /* 0x000000040000795c */ /* 0x000fe20000300000 */
.L_x_1067:
[----:B------:R-:W-:Y:S01]  /*2bff0*/  SYNCS.ARRIVE.TRANS64.RED.A1T0 RZ, [UR15], RZ ;  /* 0x000000ffffff79a7 */ /* 0x000fe2000810040f */
[----:B------:R-:W-:Y:S05]  /*2c000*/  @!P1 BRA `(.L_x_1068) ;  /* 0x0000000000049947 */ /* 0x000fea0003800000 */
[----:B------:R-:W-:Y:S01]  /*2c010*/  BPT.TRAP 0x1 ;  /* 0x000000040000795c */ /* 0x000fe20000300000 */
.L_x_1068:
[----:B------:R-:W5:Y:S02]  /*2c020*/  SYNCS.PHASECHK.TRANS64.TRYWAIT P2, [UR4+0x68], R2 ;  /* 0x00006802ff0075a7 */ /* 0x000f640008040144 */
[----:B-----5:R-:W-:Y:S05]  /*2c030*/  @!P2 BRA `(.L_x_1069) ;  /* 0x000000280050a947 */ /* 0x020fea0003800000 */
.L_x_1154:
        /* <DEDUP_REMOVED lines=13> */
.L_x_1072:
[----:B------:R-:W1:Y:S02]  /*2c110*/  LDC R2, c[0x0][0x800] ;  /* 0x00020000ff027b82 */ /* 0x000e640000000800 */
[----:B-1----:R1:W-:Y:S02]  /*2c120*/  SYNCS.ARRIVE.TRANS64.RED.A0TR RZ, [UR4+0x48], R2 ;  /* 0x00004802ffff79a7 */ /* 0x0023e40008300404 */
.L_x_1071:
[----:B------:R-:W-:Y:S05]  /*2c130*/  BSYNC B0 ;  /* 0x0000000000007941 */ /* 0x000fea0003800000 */
.L_x_1070:
[----:B------:R-:W-:Y:S05]  /*2c140*/  @!P1 BRA `(.L_x_1073) ;  /* 0x0000000000049947 */ /* 0x000fea0003800000 */
[----:B------:R-:W-:Y:S01]  /*2c150*/  BPT.TRAP 0x1 ;  /* 0x000000040000795c */ /* 0x000fe20000300000 */
.L_x_1073:
[----:B------:R-:W-:Y:S01]  /*2c160*/  SYNCS.ARRIVE.TRANS64.RED.A1T0 RZ, [UR5], RZ ;  /* 0x000000ffffff79a7 */ /* 0x000fe20008100405 */
[----:B------:R-:W-:Y:S01]  /*2c170*/  UIADD3 UR10, UR50, 0xc0, URZ ;  /* 0x000000c0320a7890 */ /* 0x000fe2000fffe03f */
[----:B------:R-:W-:Y:S11]  /*2c180*/  @!P1 BRA `(.L_x_1074) ;  /* 0x0000000000049947 */ /* 0x000ff60003800000 */
[----:B------:R-:W-:Y:S01]  /*2c190*/  BPT.TRAP 0x1 ;  /* 0x000000040000795c */ /* 0x000fe20000300000 */
.L_x_1074:
[----:B------:R-:W5:Y:S02]  /*2c1a0*/  SYNCS.PHASECHK.TRANS64.TRYWAIT P2, [UR4+0x50], R3 ;  /* 0x00005003ff0075a7 */ /* 0x000f640008040144 */
[----:B-----5:R-:W-:Y:S05]  /*2c1b0*/  @!P2 BRA `(.L_x_1075) ;  /* 0x000000280008a947 */ /* 0x020fea0003800000 */
.L_x_1155:
        /* <DEDUP_REMOVED lines=13> */
.L_x_1078:
[----:B------:R-:W1:Y:S02]  /*2c290*/  LDC R2, c[0x0][0x800] ;  /* 0x00020000ff027b82 */ /* 0x000e640000000800 */
[----:B-1----:R1:W-:Y:S02]  /*2c2a0*/  SYNCS.ARRIVE.TRANS64.RED.A0TR RZ, [UR4+0x30], R2 ;  /* 0x00003002ffff79a7 */ /* 0x0023e40008300404 */
.L_x_1077:
[----:B------:R-:W-:Y:S05]  /*2c2b0*/  BSYNC B0 ;  /* 0x0000000000007941 */ /* 0x000fea0003800000 */
.L_x_1076:
[----:B------:R-:W-:Y:S05]  /*2c2c0*/  @!P1 BRA `(.L_x_1079) ;  /* 0x0000000000049947 */ /* 0x000fea0003800000 */
[----:B------:R-:W-:Y:S01]  /*2c2d0*/  BPT.TRAP 0x1 ;  /* 0x000000040000795c */ /* 0x000fe20000300000 */
.L_x_1079:
[----:B------:R-:W-:Y:S01]  /*2c2e0*/  SYNCS.ARRIVE.TRANS64.RED.A1T0 RZ, [UR14], RZ ;  /* 0x000000ffffff79a7 */ /* 0x000fe2000810040e */
[----:B------:R-:W-:Y:S05]  /*2c2f0*/  @!P1 BRA `(.L_x_1080) ;  /* 0x0000000000049947 */ /* 0x000fea0003800000 */
[----:B------:R-:W-:Y:S01]  /*2c300*/  BPT.TRAP 0x1 ;  /* 0x000000040000795c */ /* 0x000fe20000300000 */
.L_x_1080:
[----:B------:R-:W5:Y:S02]  /*2c310*/  SYNCS.PHASECHK.TRANS64.TRYWAIT P2, [UR4+0x58], R3 ;  /* 0x00005803ff0075a7 */ /* 0x000f640008040144 */
[----:B-----5:R-:W-:Y:S05]  /*2c320*/  @!P2 BRA `(.L_x_1081) ;  /* 0x0000002400c4a947 */ /* 0x020fea0003800000 */
.L_x_1156:
        /* <DEDUP_REMOVED lines=13> */
.L_x_1084:
[----:B------:R-:W1:Y:S02]  /*2c400*/  LDC R2, c[0x0][0x800] ;  /* 0x00020000ff027b82 */ /* 0x000e640000000800 */
[----:B-1----:R1:W-:Y:S02]  /*2c410*/  SYNCS.ARRIVE.TRANS64.RED.A0TR RZ, [UR4+0x38], R2 ;  /* 0x00003802ffff79a7 */ /* 0x0023e40008300404 */
.L_x_1083:
[----:B------:R-:W-:Y:S05]  /*2c420*/  BSYNC B0 ;  /* 0x0000000000007941 */ /* 0x000fea0003800000 */
.L_x_1082:
[----:B------:R-:W-:Y:S05]  /*2c430*/  @!P1 BRA `(.L_x_1085) ;  /* 0x0000000000049947 */ /* 0x000fea0003800000 */
[----:B------:R-:W-:Y:S01]  /*2c440*/  BPT.TRAP 0x1 ;  /* 0x000000040000795c */ /* 0x000fe20000300000 */
.L_x_1085:
[----:B------:R-:W-:Y:S01]  /*2c450*/  SYNCS.ARRIVE.TRANS64.RED.A1T0 RZ, [UR13], RZ ;  /* 0x000000ffffff79a7 */ /* 0x000fe2000810040d */
[----:B------:R-:W-:Y:S01]  /*2c460*/  UIADD3 UR10, UR50, 0xe0, URZ ;  /* 0x000000e0320a7890 */ /* 0x000fe2000fffe03f */
[----:B------:R-:W-:Y:S11]  /*2c470*/  @!P1 BRA `(.L_x_1086) ;  /* 0x0000000000049947 */ /* 0x000ff60003800000 */
[----:B------:R-:W-:Y:S01]  /*2c480*/  BPT.TRAP 0x1 ;  /* 0x000000040000795c */ /* 0x000fe20000300000 */
.L_x_1086:
[----:B------:R-:W5:Y:S02]  /*2c490*/  SYNCS.PHASECHK.TRANS64.TRYWAIT P2, [UR4+0x60], R3 ;  /* 0x00006003ff0075a7 */ /* 0x000f640008040144 */
[----:B-----5:R-:W-:Y:S05]  /*2c4a0*/  @!P2 BRA `(.L_x_1087) ;  /* 0x00000024007ca947 */ /* 0x020fea0003800000 */
.L_x_1157:
        /* <DEDUP_REMOVED lines=13> */
.L_x_1090:
[----:B------:R-:W1:Y:S02]  /*2c580*/  LDC R2, c[0x0][0x800] ;  /* 0x00020000ff027b82 */ /* 0x000e640000000800 */
[----:B-1----:R1:W-:Y:S02]  /*2c590*/  SYNCS.ARRIVE.TRANS64.RED.A0TR RZ, [UR4+0x40], R2 ;  /* 0x00004002ffff79a7 */ /* 0x0023e40008300404 */
.L_x_1089:
[----:B------:R-:W-:Y:S05]  /*2c5a0*/  BSYNC B0 ;  /* 0x0000000000007941 */ /* 0x000fea0003800000 */
.L_x_1088:
[----:B------:R-:W-:Y:S05]  /*2c5b0*/  @!P1 BRA `(.L_x_1091) ;  /* 0x0000000000049947 */ /* 0x000fea0003800000 */
[----:B------:R-:W-:Y:S01]  /*2c5c0*/  BPT.TRAP 0x1 ;  /* 0x000000040000795c */ /* 0x000fe20000300000 */
.L_x_1091:
[----:B------:R-:W-:Y:S01]  /*2c5d0*/  SYNCS.ARRIVE.TRANS64.RED.A1T0 RZ, [UR15], RZ ;  /* 0x000000ffffff79a7 */ /* 0x000fe2000810040f */
[----:B------:R-:W-:Y:S05]  /*2c5e0*/  @!P1 BRA `(.L_x_1092) ;  /* 0x0000000000049947 */ /* 0x000fea0003800000 */
[----:B------:R-:W-:Y:S01]  /*2c5f0*/  BPT.TRAP 0x1 ;  /* 0x000000040000795c */ /* 0x000fe20000300000 */
.L_x_1092:
[----:B------:R-:W5:Y:S02]  /*2c600*/  SYNCS.PHASECHK.TRANS64.TRYWAIT P2, [UR4+0x68], R3 ;  /* 0x00006803ff0075a7 */ /* 0x000f640008040144 */
[----:B-----5:R-:W-:Y:S05]  /*2c610*/  @!P2 BRA `(.L_x_1093) ;  /* 0x000000240038a947 */ /* 0x020fea0003800000 */
.L_x_1158:
        /* <DEDUP_REMOVED lines=13> */
.L_x_1096:
[----:B------:R-:W1:Y:S02]  /*2c6f0*/  LDC R2, c[0x0][0x800] ;  /* 0x00020000ff027b82 */ /* 0x000e640000000800 */
[----:B-1----:R1:W-:Y:S02]  /*2c700*/  SYNCS.ARRIVE.TRANS64.RED.A0TR RZ, [UR4+0x48], R2 ;  /* 0x00004802ffff79a7 */ /* 0x0023e40008300404 */
.L_x_1095:
[----:B------:R-:W-:Y:S05]  /*2c710*/  BSYNC B0 ;  /* 0x0000000000007941 */ /* 0x000fea0003800000 */
.L_x_1094:
[----:B------:R-:W-:Y:S05]  /*2c720*/  @!P1 BRA `(.L_x_1097) ;  /* 0x0000000000049947 */ /* 0x000fea0003800000 */
[----:B------:R-:W-:Y:S01]  /*2c730*/  BPT.TRAP 0x1 ;  /* 0x000000040000795c */ /* 0x000fe20000300000 */
.L_x_1097:
[----:B------:R-:W5:Y:S01]  /*2c740*/  LDL.LU R15, [R1+0x204] ;  /* 0x00020400010f7983 */ /* 0x000f620000300800 */
[----:B------:R-:W-:Y:S03]  /*2c750*/  SYNCS.ARRIVE.TRANS64.RED.A1T0 RZ, [UR5], RZ ;  /* 0x000000ffffff79a7 */ /* 0x000fe60008100405 */
[----:B------:R-:W5:Y:S01]  /*2c760*/  LDL.LU R12, [R1+0x200] ;  /* 0x00020000010c7983 */ /* 0x000f620000300800 */
[----:B-1234-:R-:W-:Y:S02]  /*2c770*/  PRMT R4, RZ, 0x7610, R4 ;  /* 0x00007610ff047816 */ /* 0x01efe40000000004 */
[----:B------:R-:W-:Y:S02]  /*2c780*/  MOV R3, 0xffffffff ;  /* 0xffffffff00037802 */ /* 0x000fe40000000f00 */
[----:B------:R-:W-:Y:S02]  /*2c790*/  MOV R2, 0xffffffff ;  /* 0xffffffff00027802 */ /* 0x000fe40000000f00 */
[----:B------:R-:W-:-:S02]  /*2c7a0*/  MOV R10, 0xffffffff ;  /* 0xffffffff000a7802 */ /* 0x000fc40000000f00 */
[----:B-----5:R-:W-:-:S04]  /*2c7b0*/  IADD3 R12, P0, R12, UR54, RZ ;  /* 0x000000360c0c7c10 */ /* 0x020fc8000ff1e0ff */
[----:B------:R-:W-:Y:S01]  /*2c7c0*/  IADD3.X R15, R15, UR53, RZ, P0, !PT ;  /* 0x000000350f0f7c10 */ /* 0x000fe200087fe4ff */
[----:B------:R1:W-:Y:S01]  /*2c7d0*/  STL [R1+0x200], R12 ;  /* 0x0002000c01007387 */ /* 0x0003e20000100800 */
[----:B------:R-:W-:-:S03]  /*2c7e0*/  ISETP.GE.U32.AND P0, PT, R12, UR30, PT ;  /* 0x0000001e0c007c0c */ /* 0x000fc6000bf06070 */
[----:B------:R1:W-:Y:S01]  /*2c7f0*/  STL [R1+0x204], R15 ;  /* 0x0002040f01007387 */ /* 0x0003e20000100800 */
[----:B------:R-:W-:-:S13]  /*2c800*/  ISETP.GE.U32.AND.EX P0, PT, R15, UR31, PT, P0 ;  /* 0x0000001f0f007c0c */ /* 0x000fda000bf06100 */
[----:B-1----:R-:W-:Y:S05]  /*2c810*/  @P0 BRA `(.L_x_1098) ;  /* 0x0000000400580947 */ /* 0x002fea0003800000 */
[----:B------:R-:W1:Y:S01]  /*2c820*/  S2R R7, SR_CTAID.X ;  /* 0x0000000000077919 */ /* 0x000e620000002500 */
[----:B------:R-:W2:Y:S01]  /*2c830*/  LDC R13, c[0x0][0x904] ;  /* 0x00024100ff0d7b82 */ /* 0x000ea20000000800 */
[----:B------:R-:W-:Y:S01]  /*2c840*/  ULDC UR4, c[0x0][0x150] ;  /* 0x0000540000047ab9 */ /* 0x000fe20000000800 */
[----:B------:R-:W3:Y:S06]  /*2c850*/  S2R R2, SR_CTAID.Y ;  /* 0x0000000000027919 */ /* 0x000eec0000002600 */
[----:B------:R-:W4:Y:S08]  /*2c860*/  LDC R4, c[0x0][0x144] ;  /* 0x00005100ff047b82 */ /* 0x000f300000000800 */
[----:B------:R-:W5:Y:S08]  /*2c870*/  LDC R11, c[0x0][0x148] ;  /* 0x00005200ff0b7b82 */ /* 0x000f700000000800 */
[----:B------:R-:W4:Y:S01]  /*2c880*/  LDC.64 R8, c[0x0][0x8d0] ;  /* 0x00023400ff087b82 */ /* 0x000f220000000a00 */
[----:B--2---:R-:W-:-:S02]  /*2c890*/  ISETP.NE.AND P2, PT, R13, 0x1, PT ;  /* 0x000000010d00780c */ /* 0x004fc40003f45270 */
[----:B-1----:R-:W-:Y:S02]  /*2c8a0*/  I2FP.F32.U32 R3, R7 ;  /* 0x0000000700037245 */ /* 0x002fe40000201000 */
[----:B---3--:R-:W-:-:S03]  /*2c8b0*/  I2FP.F32.U32 R5, R2 ;  /* 0x0000000200057245 */ /* 0x008fc60000201000 */
[----:B------:R-:W-:Y:S01]  /*2c8c0*/  FMUL R3, R3, UR4 ;  /* 0x0000000403037c20 */ /* 0x000fe20008400000 */
[----:B------:R-:W-:Y:S02]  /*2c8d0*/  ULDC UR4, c[0x0][0x154] ;  /* 0x0000550000047ab9 */ /* 0x000fe40000000800 */
[----:B------:R-:W-:-:S03]  /*2c8e0*/  FMUL R10, R5, UR4 ;  /* 0x00000004050a7c20 */ /* 0x000fc60008400000 */
[----:B------:R-:W1:Y:S01]  /*2c8f0*/  F2I.U32.TRUNC.NTZ R3, R3 ;  /* 0x0000000300037305 */ /* 0x000e62000020f000 */
[----:B----4-:R-:W-:-:S07]  /*2c900*/  ISETP.NE.U32.AND P0, PT, R8, RZ, PT ;  /* 0x000000ff0800720c */ /* 0x010fce0003f05070 */
[----:B------:R-:W2:Y:S01]  /*2c910*/  F2I.U32.TRUNC.NTZ R10, R10 ;  /* 0x0000000a000a7305 */ /* 0x000ea2000020f000 */
[----:B------:R-:W-:Y:S02]  /*2c920*/  ISETP.NE.AND.EX P0, PT, R9, RZ, PT, P0 ;  /* 0x000000ff0900720c */ /* 0x000fe40003f05300 */
[----:B-1----:R-:W-:Y:S02]  /*2c930*/  IADD3 R5, -R3, RZ, RZ ;  /* 0x000000ff03057210 */ /* 0x002fe40007ffe1ff */
[----:B------:R-:W-:-:S03]  /*2c940*/  MOV R3, R15 ;  /* 0x0000000f00037202 */ /* 0x000fc60000000f00 */
[----:B------:R-:W-:Y:S01]  /*2c950*/  IMAD R7, R4, R5, R7 ;  /* 0x0000000504077224 */ /* 0x000fe200078e0207 */
[----:B--2---:R-:W-:-:S05]  /*2c960*/  IADD3 R4, -R10, RZ, RZ ;  /* 0x000000ff0a047210 */ /* 0x004fca0007ffe1ff */
[----:B-----5:R-:W-:Y:S01]  /*2c970*/  @P2 IMAD R7, R11, R4, R2 ;  /* 0x000000040b072224 */ /* 0x020fe200078e0202 */
[----:B------:R-:W-:Y:S01]  /*2c980*/  MOV R2, R12 ;  /* 0x0000000c00027202 */ /* 0x000fe20000000f00 */
[----:B------:R-:W1:Y:S01]  /*2c990*/  LDC R11, c[0x0][0x8d8] ;  /* 0x00023600ff0b7b82 */ /* 0x000e620000000800 */
[----:B------:R-:W-:Y:S05]  /*2c9a0*/  @!P0 BRA `(.L_x_1099) ;  /* 0x0000000000288947 */ /* 0x000fea0003800000 */
[----:B------:R-:W2:Y:S02]  /*2c9b0*/  LDC R2, c[0x0][0x8dc] ;  /* 0x00023700ff027b82 */ /* 0x000ea40000000800 */
[----:B--2---:R-:W-:-:S04]  /*2c9c0*/  IADD3 R3, P0, R12, R2, RZ ;  /* 0x000000020c037210 */ /* 0x004fc80007f1e0ff */
[----:B------:R-:W-:-:S05]  /*2c9d0*/  IADD3.X R13, RZ, R15, RZ, P0, !PT ;  /* 0x0000000fff0d7210 */ /* 0x000fca00007fe4ff */
[----:B------:R-:W-:-:S04]  /*2c9e0*/  IMAD.WIDE.U32 R4, R13, R8, RZ ;  /* 0x000000080d047225 */ /* 0x000fc800078e00ff */
[----:B------:R-:W-:-:S04]  /*2c9f0*/  IMAD.WIDE.U32 R4, P0, R3, R9, R4 ;  /* 0x0000000903047225 */ /* 0x000fc80007800004 */
[----:B------:R-:W-:Y:S01]  /*2ca00*/  IMAD.WIDE.U32 R2, R3, R8, RZ ;  /* 0x0000000803027225 */ /* 0x000fe200078e00ff */
[----:B------:R-:W-:-:S04]  /*2ca10*/  MOV R2, R5 ;  /* 0x0000000500027202 */ /* 0x000fc80000000f00 */
[----:B------:R-:W-:Y:S02]  /*2ca20*/  IADD3 RZ, P1, R3, R4, RZ ;  /* 0x0000000403ff7210 */ /* 0x000fe40007f3e0ff */
[----:B------:R-:W-:-:S03]  /*2ca30*/  IADD3.X R3, RZ, RZ, RZ, P0, !PT ;  /* 0x000000ffff037210 */ /* 0x000fc600007fe4ff */
[----:B------:R-:W-:-:S08]  /*2ca40*/  IMAD.WIDE.U32.X R2, R13, R9, R2, P1 ;  /* 0x000000090d027225 */ /* 0x000fd000008e0402 */
.L_x_1099:
[----:B------:R-:W2:Y:S01]  /*2ca50*/  LDC.64 R4, c[0x0][0x8c8] ;  /* 0x00023200ff047b82 */ /* 0x000ea20000000a00 */
[-CC-:B-1----:R-:W-:Y:S02]  /*2ca60*/  SHF.R.U64 R10, R2, R11.reuse, R3.reuse ;  /* 0x0000000b020a7219 */ /* 0x182fe40000001203 */
[----:B------:R-:W-:Y:S02]  /*2ca70*/  SHF.R.U32.HI R11, RZ, R11, R3 ;  /* 0x0000000bff0b7219 */ /* 0x000fe40000011603 */
[----:B------:R-:W-:Y:S02]  /*2ca80*/  IADD3 R9, P0, RZ, -R10, RZ ;  /* 0x8000000aff097210 */ /* 0x000fe40007f1e0ff */
[----:B------:R-:W-:Y:S02]  /*2ca90*/  MOV R3, R15 ;  /* 0x0000000f00037202 */ /* 0x000fe40000000f00 */
[----:B------:R-:W-:-:S05]  /*2caa0*/  IADD3.X R11, RZ, ~R11, RZ, P0, !PT ;  /* 0x8000000bff0b7210 */ /* 0x000fca00007fe4ff */
[----:B--2---:R-:W-:-:S04]  /*2cab0*/  IMAD R2, R11, R4, RZ ;  /* 0x000000040b027224 */ /* 0x004fc800078e02ff */
[C---:B------:R-:W-:Y:S01]  /*2cac0*/  IMAD R11, R9.reuse, R5, R2 ;  /* 0x00000005090b7224 */ /* 0x040fe200078e0202 */
[----:B------:R-:W-:Y:S01]  /*2cad0*/  MOV R2, R12 ;  /* 0x0000000c00027202 */ /* 0x000fe20000000f00 */
[----:B------:R-:W1:Y:S04]  /*2cae0*/  LDC R5, c[0x0][0x900] ;  /* 0x00024000ff057b82 */ /* 0x000e680000000800 */
[----:B------:R-:W-:-:S04]  /*2caf0*/  IMAD.WIDE.U32 R2, R9, R4, R2 ;  /* 0x0000000409027225 */ /* 0x000fc800078e0002 */
[----:B------:R-:W2:Y:S01]  /*2cb00*/  LDC.64 R8, c[0x0][0x8e8] ;  /* 0x00023a00ff087b82 */ /* 0x000ea20000000a00 */
[----:B------:R-:W-:-:S07]  /*2cb10*/  IADD3 R3, R3, R11, RZ ;  /* 0x0000000b03037210 */ /* 0x000fce0007ffe0ff */
[----:B------:R-:W3:Y:S08]  /*2cb20*/  LDC R12, c[0x0][0x8c0] ;  /* 0x00023000ff0c7b82 */ /* 0x000ef00000000800 */
[----:B------:R-:W4:Y:S01]  /*2cb30*/  LDC R4, c[0x0][0x8b0] ;  /* 0x00022c00ff047b82 */ /* 0x000f220000000800 */
[----:B--2---:R-:W-:-:S04]  /*2cb40*/  ISETP.NE.U32.AND P0, PT, R8, RZ, PT ;  /* 0x000000ff0800720c */ /* 0x004fc80003f05070 */
[----:B------:R-:W-:Y:S02]  /*2cb50*/  ISETP.NE.AND.EX P0, PT, R9, RZ, PT, P0 ;  /* 0x000000ff0900720c */ /* 0x000fe40003f05300 */
[-CC-:B---3--:R-:W-:Y:S02]  /*2cb60*/  SHF.R.U64 R11, R2, R12.reuse, R3.reuse ;  /* 0x0000000c020b7219 */ /* 0x188fe40000001203 */
[----:B------:R-:W-:-:S04]  /*2cb70*/  SHF.R.U32.HI R3, RZ, R12, R3 ;  /* 0x0000000cff037219 */ /* 0x000fc80000011603 */
[-CC-:B----4-:R-:W-:Y:S02]  /*2cb80*/  SHF.R.U64 R12, R11, R4.reuse, R3.reuse ;  /* 0x000000040b0c7219 */ /* 0x190fe40000001203 */
[----:B------:R-:W-:-:S04]  /*2cb90*/  SHF.R.U32.HI R4, RZ, R4, R3 ;  /* 0x00000004ff047219 */ /* 0x000fc80000011603 */
[-CC-:B-1----:R-:W-:Y:S02]  /*2cba0*/  SHF.R.U64 R13, R12, R5.reuse, R4.reuse ;  /* 0x000000050c0d7219 */ /* 0x182fe40000001204 */
[----:B------:R-:W-:Y:S02]  /*2cbb0*/  SHF.R.U32.HI R4, RZ, R5, R4 ;  /* 0x00000005ff047219 */ /* 0x000fe40000011604 */
[----:B------:R-:W-:Y:S02]  /*2cbc0*/  MOV R2, R13 ;  /* 0x0000000d00027202 */ /* 0x000fe40000000f00 */
[----:B------:R-:W-:Y:S01]  /*2cbd0*/  MOV R3, R4 ;  /* 0x0000000400037202 */ /* 0x000fe20000000f00 */
[----:B------:R-:W-:Y:S06]  /*2cbe0*/  @!P0 BRA `(.L_x_1100) ;  /* 0x0000000000288947 */ /* 0x000fec0003800000 */
[----:B------:R-:W1:Y:S02]  /*2cbf0*/  LDC R2, c[0x0][0x8f4] ;  /* 0x00023d00ff027b82 */ /* 0x000e640000000800 */
[----:B-1----:R-:W-:-:S04]  /*2cc00*/  IADD3 R3, P0, R13, R2, RZ ;  /* 0x000000020d037210 */ /* 0x002fc80007f1e0ff */
        /* <DEDUP_REMOVED lines=8> */
.L_x_1100:
[----:B------:R-:W1:Y:S08]  /*2cc90*/  LDC R4, c[0x0][0x8f0] ;  /* 0x00023c00ff047b82 */ /* 0x000e700000000800 */
[----:B------:R-:W2:Y:S08]  /*2cca0*/  LDC R5, c[0x0][0x8e0] ;  /* 0x00023800ff057b82 */ /* 0x000eb00000000800 */
[----:B------:R-:W3:Y:S01]  /*2ccb0*/  LDC R9, c[0x0][0x8b8] ;  /* 0x00022e00ff097b82 */ /* 0x000ee20000000800 */
[----:B-1----:R-:W-:-:S07]  /*2ccc0*/  SHF.R.U64 R4, R2, R4, R3 ;  /* 0x0000000402047219 */ /* 0x002fce0000001203 */
[----:B------:R-:W1:Y:S01]  /*2ccd0*/  LDC R2, c[0x0][0x8a8] ;  /* 0x00022a00ff027b82 */ /* 0x000e620000000800 */
[----:B------:R-:W-:-:S05]  /*2cce0*/  LOP3.LUT R3, R12, R14, RZ, 0xc0, !PT ;  /* 0x0000000e0c037212 */ /* 0x000fca00078ec0ff */
[----:B------:R-:W-:Y:S01]  /*2ccf0*/  IMAD R8, R16, R4, R3 ;  /* 0x0000000410087224 */ /* 0x000fe200078e0203 */
[----:B------:R-:W-:-:S05]  /*2cd00*/  IADD3 R4, -R4, RZ, RZ ;  /* 0x000000ff04047210 */ /* 0x000fca0007ffe1ff */
[----:B--2---:R-:W-:Y:S01]  /*2cd10*/  IMAD R13, R4, R5, R13 ;  /* 0x00000005040d7224 */ /* 0x004fe200078e020d */
[----:B------:R-:W-:Y:S01]  /*2cd20*/  LOP3.LUT R4, R11, R17, RZ, 0xc0, !PT ;  /* 0x000000110b047212 */ /* 0x000fe200078ec0ff */
[----:B---3--:R-:W-:-:S04]  /*2cd30*/  IMAD R7, R8, R9, R7 ;  /* 0x0000000908077224 */ /* 0x008fc800078e0207 */
[----:B-1----:R-:W-:-:S05]  /*2cd40*/  IMAD R4, R13, R2, R4 ;  /* 0x000000020d047224 */ /* 0x002fca00078e0204 */
[----:B------:R-:W-:Y:S02]  /*2cd50*/  SEL R2, R4, R7, !P2 ;  /* 0x0000000704027207 */ /* 0x000fe40005000000 */
[----:B------:R-:W-:Y:S02]  /*2cd60*/  SEL R3, R7, R4, !P2 ;  /* 0x0000000407037207 */ /* 0x000fe40005000000 */
[----:B------:R-:W-:-:S07]  /*2cd70*/  MOV R4, 0x1 ;  /* 0x0000000100047802 */ /* 0x000fce0000000f00 */
.L_x_1098:
[----:B------:R-:W-:-:S13]  /*2cd80*/  LOP3.LUT P0, RZ, R4, 0xff, RZ, 0xc0, !PT ;  /* 0x000000ff04ff7812 */ /* 0x000fda000780c0ff */
[----:B------:R-:W-:Y:S05]  /*2cd90*/  @P0 BRA `(.L_x_1101) ;  /* 0xffffffdc00e40947 */ /* 0x000fea000383ffff */
.L_x_997:
[----:B------:R-:W-:-:S13]  /*2cda0*/  ELECT P0, URZ, PT ;  /* 0x00000000003f782f */ /* 0x000fda0003800000 */
[----:B------:R-:W-:Y:S05]  /*2cdb0*/  @!P0 BRA `(.L_x_14) ;  /* 0x0000001000588947 */ /* 0x000fea0003800000 */
[----:B------:R-:W-:-:S06]  /*2cdc0*/  ULOP3.LUT UR4, UR59, 0x2, URZ, 0xfc, !UPT ;  /* 0x000000023b047892 */ /* 0x000fcc000f8efc3f */
[----:B------:R-:W-:-:S04]  /*2cdd0*/  MOV R0, UR4 ;  /* 0x0000000400007c02 */ /* 0x000fc80008000f00 */
[----:B------:R-:W-:-:S13]  /*2cde0*/  ISETP.NE.AND P1, PT, R0, 0x3, PT ;  /* 0x000000030000780c */ /* 0x000fda0003f25270 */
[----:B------:R-:W-:Y:S05]  /*2cdf0*/  @!P1 BRA `(.L_x_1102) ;  /* 0x0000000000049947 */ /* 0x000fea0003800000 */
[----:B--2---:R-:W-:Y:S01]  /*2ce00*/  BPT.TRAP 0x1 ;  /* 0x000000040000795c */ /* 0x004fe20000300000 */
.L_x_1102:
[----:B------:R-:W-:Y:S02]  /*2ce10*/  MOV R0, 0x400 ;  /* 0x0000040000007802 */ /* 0x000fe40000000f00 */
[----:B--2---:R-:W-:Y:S02]  /*2ce20*/  MOV R3, UR45 ;  /* 0x0000002d00037c02 */ /* 0x004fe40008000f00 */
[----:B------:R-:W-:Y:S02]  /*2ce30*/  MOV R2, 0x1 ;  /* 0x0000000100027802 */ /* 0x000fe40000000f00 */
[----:B------:R-:W-:Y:S02]  /*2ce40*/  LEA R0, R3, R0, 0x18 ;  /* 0x0000000003007211 */ /* 0x000fe400078ec0ff */
[----:B------:R-:W-:-:S04]  /*2ce50*/  SHF.L.U32 R3, R2, 0x1f, RZ ;  /* 0x0000001f02037819 */ /* 0x000fc800000006ff */
[----:B------:R-:W2:Y:S02]  /*2ce60*/  SYNCS.PHASECHK.TRANS64.TRYWAIT P0, [R0+URZ+0x50], R3 ;  /* 0x00005003000075a7 */ /* 0x000ea4000800017f */
[----:B--2---:R-:W-:Y:S05]  /*2ce70*/  @!P0 BRA `(.L_x_1103) ;  /* 0x0000001c00388947 */ /* 0x004fea0003800000 */
.L_x_1159:
[----:B------:R-:W-:Y:S05]  /*2ce80*/  @!P1 BRA `(.L_x_1104) ;  /* 0x0000000000049947 */ /* 0x000fea0003800000 */
[----:B------:R-:W-:Y:S01]  /*2ce90*/  BPT.TRAP 0x1 ;  /* 0x000000040000795c */ /* 0x000fe20000300000 */
.L_x_1104:
[----:B------:R-:W4:Y:S02]  /*2cea0*/  SYNCS.PHASECHK.TRANS64.TRYWAIT P0, [R0+URZ+0x58], R3 ;  /* 0x00005803000075a7 */ /* 0x000f24000800017f */
[----:B----4-:R-:W-:Y:S05]  /*2ceb0*/  @!P0 BRA `(.L_x_1105) ;  /* 0x0000001c003c8947 */ /* 0x010fea0003800000 */
.L_x_1160:
[----:B------:R-:W-:Y:S05]  /*2cec0*/  @!P1 BRA `(.L_x_1106) ;  /* 0x0000000000049947 */ /* 0x000fea0003800000 */
[----:B------:R-:W-:Y:S01]  /*2ced0*/  BPT.TRAP 0x1 ;  /* 0x000000040000795c */ /* 0x000fe20000300000 */
.L_x_1106:
[----:B------:R-:W1:Y:S02]  /*2cee0*/  SYNCS.PHASECHK.TRANS64.TRYWAIT P0, [R0+URZ+0x60], R3 ;  /* 0x00006003000075a7 */ /* 0x000e64000800017f */
[----:B-1----:R-:W-:Y:S05]  /*2cef0*/  @!P0 BRA `(.L_x_1107) ;  /* 0x0000001c00408947 */ /* 0x002fea0003800000 */
.L_x_1161:
[----:B------:R-:W-:Y:S05]  /*2cf00*/  @!P1 BRA `(.L_x_1108) ;  /* 0x0000000000049947 */ /* 0x000fea0003800000 */
[----:B------:R-:W-:Y:S01]  /*2cf10*/  BPT.TRAP 0x1 ;  /* 0x000000040000795c */ /* 0x000fe20000300000 */
.L_x_1108:
[----:B--2-4-:R-:W-:-:S04]  /*2cf20*/  MOV R3, 0x1 ;  /* 0x0000000100037802 */ /* 0x014fc80000000f00 */
[----:B------:R-:W-:-:S07]  /*2cf30*/  SHF.L.U32 R3, R3, 0x1f, RZ ;  /* 0x0000001f03037819 */ /* 0x000fce00000006ff */
.L_x_1109:
[----:B-1----:R1:W2:Y:S02]  /*2cf40*/  SYNCS.PHASECHK.TRANS64.TRYWAIT P0, [R0+URZ+0x68], R3 ;  /* 0x00006803000075a7 */ /* 0x0022a4000800017f */
[----:B--2---:R-:W-:Y:S05]  /*2cf50*/  @!P0 NANOSLEEP.SYNCS 0x989680 ;  /* 0x009896800000895d */ /* 0x004fea0003900000 */
[----:B------:R-:W2:Y:S02]  /*2cf60*/  @!P0 SYNCS.PHASECHK.TRANS64 P0, [R0+URZ+0x68], R3 ;  /* 0x00006803000085a7 */ /* 0x000ea4000800007f */
[----:B--2---:R-:W-:Y:S05]  /*2cf70*/  @P0 BRA `(.L_x_14) ;  /* 0x0000000c00e80947 */ /* 0x004fea0003800000 */
[----:B------:R-:W-:Y:S05]  /*2cf80*/  BRA `(.L_x_1109) ;  /* 0xfffffffc00ec7947 */ /* 0x000fea000383ffff */
.L_x_992:
[----:B------:R-:W-:Y:S02]  /*2cf90*/  LOP3.LUT P0, RZ, R6, 0xff, RZ, 0xc0, !PT ;  /* 0x000000ff06ff7812 */ /* 0x000fe4000780c0ff */
[----:B------:R-:W-:Y:S02]  /*2cfa0*/  MOV R0, 0x1 ;  /* 0x0000000100007802 */ /* 0x000fe40000000f00 */
[----:B------:R-:W-:-:S09]  /*2cfb0*/  MOV R7, RZ ;  /* 0x000000ff00077202 */ /* 0x000fd20000000f00 */
[----:B------:R-:W-:Y:S05]  /*2cfc0*/  @!P0 BRA `(.L_x_1110) ;  /* 0x0000000c00408947 */ /* 0x000fea0003800000 */
[----:B------:R-:W1:Y:S01]  /*2cfd0*/  LDC R0, c[0x0][0x28c] ;  /* 0x0000a300ff007b82 */ /* 0x000e620000000800 */
[----:B------:R-:W-:Y:S01]  /*2cfe0*/  ULDC UR7, c[0x0][0x900] ;  /* 0x0002400000077ab9 */ /* 0x000fe20000000800 */
[----:B------:R-:W-:Y:S01]  /*2cff0*/  UMOV UR8, 0xffffffff ;  /* 0xffffffff00087882 */ /* 0x000fe20000000000 */
[----:B------:R-:W-:Y:S01]  /*2d000*/  BSSY B0, `(.L_x_1110) ;  /* 0x00000cc000007945 */ /* 0x000fe20003800000 */
[----:B--2---:R-:W-:Y:S01]  /*2d010*/  USHF.L.U32 UR4, UR45, 0x7, URZ ;  /* 0x000000072d047899 */ /* 0x004fe2000800063f */
[----:B------:R-:W-:Y:S01]  /*2d020*/  MOV R9, 0x1 ;  /* 0x0000000100097802 */ /* 0x000fe20000000f00 */
[----:B------:R-:W-:Y:S01]  /*2d030*/  USHF.L.U32 UR5, UR45, 0xd, URZ ;  /* 0x0000000d2d057899 */ /* 0x000fe2000800063f */
[----:B------:R-:W-:Y:S01]  /*2d040*/  MOV R7, RZ ;  /* 0x000000ff00077202 */ /* 0x000fe20000000f00 */
[----:B------:R-:W-:Y:S01]  /*2d050*/  USHF.L.U32 UR8, UR8, UR7, URZ ;  /* 0x0000000708087299 */ /* 0x000fe2000800063f */
[----:B------:R-:W-:Y:S01]  /*2d060*/  ULDC UR6, c[0x0][0x8a8] ;  /* 0x00022a0000067ab9 */ /* 0x000fe20000000800 */
[----:B------:R-:W-:Y:S01]  /*2d070*/  UMOV UR9, 0x1 ;  /* 0x0000000100097882 */ /* 0x000fe20000000000 */
[----:B------:R-:W-:-:S02]  /*2d080*/  ULOP3.LUT UR21, UR37, 0x2, URZ, 0xfc, !UPT ;  /* 0x0000000225157892 */ /* 0x000fc4000f8efc3f */
[----:B------:R-:W-:Y:S02]  /*2d090*/  ULOP3.LUT UR4, UR4, 0x80, URZ, 0xc0, !UPT ;  /* 0x0000008004047892 */ /* 0x000fe4000f8ec03f */
[----:B------:R-:W-:Y:S02]  /*2d0a0*/  ULOP3.LUT UR5, UR5, 0x2000, URZ, 0xc0, !UPT ;  /* 0x0000200005057892 */ /* 0x000fe4000f8ec03f */
[----:B------:R-:W-:Y:S02]  /*2d0b0*/  UIADD3 UR6, UR6, -0x1, URZ ;  /* 0xffffffff06067890 */ /* 0x000fe4000fffe03f */
[----:B------:R-:W-:Y:S02]  /*2d0c0*/  USHF.L.U32 UR7, UR9, UR7, URZ ;  /* 0x0000000709077299 */ /* 0x000fe4000800063f */
[----:B------:R-:W-:Y:S01]  /*2d0d0*/  ULOP3.LUT UR13, URZ, UR8, URZ, 0x33, !UPT ;  /* 0x000000083f0d7292 */ /* 0x000fe2000f8e333f */
[----:B-1----:R-:W-:Y:S01]  /*2d0e0*/  IADD3 R0, R0, 0x3f, RZ ;  /* 0x0000003f00007810 */ /* 0x002fe20007ffe0ff */
[----:B------:R-:W-:-:S03]  /*2d0f0*/  ULDC.64 UR22, c[0x0][0x198] ;  /* 0x0000660000167ab9 */ /* 0x000fc60000000a00 */
[----:B------:R-:W-:-:S04]  /*2d100*/  SHF.R.S32.HI R5, RZ, 0x1f, R0 ;  /* 0x0000001fff057819 */ /* 0x000fc80000011400 */
[----:B------:R-:W-:Y:S02]  /*2d110*/  LEA.HI R5, R5, R0, RZ, 0x6 ;  /* 0x0000000005057211 */ /* 0x000fe400078f30ff */
[----:B------:R-:W-:Y:S02]  /*2d120*/  MOV R0, 0x1 ;  /* 0x0000000100007802 */ /* 0x000fe40000000f00 */
[----:B------:R-:W-:-:S04]  /*2d130*/  SHF.R.S32.HI R6, RZ, 0x6, R5 ;  /* 0x00000006ff067819 */ /* 0x000fc80000011405 */
[----:B------:R-:W-:-:S07]  /*2d140*/  IADD3 R16, R6, 0x1, RZ ;  /* 0x0000000106107810 */ /* 0x000fce0007ffe0ff */
.L_x_1121:
[----:B------:R-:W-:-:S03]  /*2d150*/  UMOV UR8, 0xffffffff ;  /* 0xffffffff00087882 */ /* 0x000fc60000000000 */
[----:B------:R-:W-:Y:S05]  /*2d160*/  BRA.DIV UR8, `(.L_x_1111) ;  /* 0x0000001a08b87947 */ /* 0x000fea000b800000 */
[----:B------:R-:W-:-:S13]  /*2d170*/  ELECT P6, URZ, PT ;  /* 0x00000000003f782f */ /* 0x000fda00038c0000 */
.L_x_1164:
[----:B------:R-:W1:Y:S01]  /*2d180*/  LDC R4, c[0x0][0x28c] ;  /* 0x0000a300ff047b82 */ /* 0x000e620000000800 */
[----:B------:R-:W-:Y:S01]  /*2d190*/  BSSY B1, `(.L_x_1112) ;  /* 0x000003a000017945 */ /* 0x000fe20003800000 */
[----:B-1----:R-:W-:-:S13]  /*2d1a0*/  ISETP.LT.OR P6, PT, R4, 0x1, !P6 ;  /* 0x000000010400780c */ /* 0x002fda00077c1670 */
[----:B------:R-:W-:Y:S05]  /*2d1b0*/  @P6 BRA `(.L_x_1113) ;  /* 0x0000000000dc6947 */ /* 0x000fea0003800000 */
[----:B------:R-:W-:Y:S02]  /*2d1c0*/  SHF.L.U32 R5, R3, 0x8, RZ ;  /* 0x0000000803057819 */ /* 0x000fe400000006ff */
[----:B------:R-:W-:Y:S02]  /*2d1d0*/  LEA R2, R2, UR4, 0x8 ;  /* 0x0000000402027c11 */ /* 0x000fe4000f8e40ff */
[----:B------:R-:W-:Y:S02]  /*2d1e0*/  MOV R14, RZ ;  /* 0x000000ff000e7202 */ /* 0x000fe40000000f00 */
[----:B------:R-:W-:Y:S02]  /*2d1f0*/  MOV R4, R16 ;  /* 0x0000001000047202 */ /* 0x000fe40000000f00 */
[----:B------:R-:W-:Y:S02]  /*2d200*/  MOV R3, R0 ;  /* 0x0000000000037202 */ /* 0x000fe40000000f00 */
[----:B------:R-:W-:-:S07]  /*2d210*/  MOV R8, R7 ;  /* 0x0000000700087202 */ /* 0x000fce0000000f00 */
.L_x_1116:
[----:B------:R-:W1:Y:S01]  /*2d220*/  S2R R12, SR_CgaCtaId ;  /* 0x00000000000c7919 */ /* 0x000e620000008800 */
[----:B------:R-:W-:Y:S01]  /*2d230*/  MOV R13, 0x400 ;  /* 0x00000400000d7802 */ /* 0x000fe20000000f00 */
[----:B------:R-:W2:Y:S03]  /*2d240*/  S2R R15, SR_TID.X ;  /* 0x00000000000f7919 */ /* 0x000ea60000002100 */
[----:B-1----:R-:W-:Y:S02]  /*2d250*/  LEA R13, R12, R13, 0x18 ;  /* 0x0000000d0c0d7211 */ /* 0x002fe400078ec0ff */
[----:B------:R-:W-:Y:S02]  /*2d260*/  SHF.L.U32 R12, R3, 0x1f, RZ ;  /* 0x0000001f030c7819 */ /* 0x000fe400000006ff */
[----:B------:R-:W-:Y:S02]  /*2d270*/  LEA R11, R8, R13, 0x3 ;  /* 0x0000000d080b7211 */ /* 0x000fe400078e18ff */
[----:B--2---:R-:W-:-:S02]  /*2d280*/  LOP3.LUT P1, RZ, R15, 0x7f, RZ, 0xc0, !PT ;  /* 0x0000007f0fff7812 */ /* 0x004fc4000782c0ff */
[----:B------:R-:W1:Y:S02]  /*2d290*/  SYNCS.PHASECHK.TRANS64.TRYWAIT P0, [R11+URZ+0x18], R12 ;  /* 0x0000180c0b0075a7 */ /* 0x000e64000800017f */
[----:B-1----:R-:W-:Y:S09]  /*2d2a0*/  @!P0 BRA `(.L_x_1114) ;  /* 0x0000001800888947 */ /* 0x002ff20003800000 */
.L_x_1165:
[----:B-1----:R-:W1:Y:S01]  /*2d2b0*/  @!P1 LDC R12, c[0x0][0x500] ;  /* 0x00014000ff0c9b82 */ /* 0x002e620000000800 */
[----:B------:R-:W-:-:S04]  /*2d2c0*/  UPRMT UR8, UR21, 0x9910, URZ ;  /* 0x0000991015087896 */ /* 0x000fc8000800003f */
[----:B------:R-:W-:-:S06]  /*2d2d0*/  UISETP.NE.AND UP0, UPT, UR8, 0x2, UPT ;  /* 0x000000020800788c */ /* 0x000fcc000bf05270 */
[----:B------:R-:W-:Y:S01]  /*2d2e0*/  PLOP3.LUT P0, PT, PT, PT, UP0, 0x80, 0x0 ;  /* 0x000000000000781c */ /* 0x000fe20003f0f008 */
[----:B-1----:R1:W-:-:S12]  /*2d2f0*/  @!P1 SYNCS.ARRIVE.TRANS64 RZ, [R11+URZ], R12 ;  /* 0x0000000c0bff99a7 */ /* 0x0023d8000800003f */
[----:B------:R-:W-:Y:S05]  /*2d300*/  @P0 BRA `(.L_x_1115) ;  /* 0x0000000000040947 */ /* 0x000fea0003800000 */
[----:B------:R-:W-:Y:S01]  /*2d310*/  BPT.TRAP 0x1 ;  /* 0x000000040000795c */ /* 0x000fe20000300000 */
.L_x_1115:
[-C--:B-1----:R-:W-:Y:S01]  /*2d320*/  LEA R12, R8, R13.reuse, 0xf ;  /* 0x0000000d080c7211 */ /* 0x082fe200078e78ff */
[----:B------:R-:W-:Y:S01]  /*2d330*/  UIADD3 UR14, UP0, UR22, 0xf0, URZ ;  /* 0x000000f0160e7890 */ /* 0x000fe2000ff1e03f */
[----:B------:R-:W-:Y:S01]  /*2d340*/  R2UR UR19, R5 ;  /* 0x00000000051372ca */ /* 0x000fe200000e0000 */
[----:B------:R-:W-:Y:S01]  /*2d350*/  UIADD3 UR24, UP1, UR22, 0x1f0, URZ ;  /* 0x000001f016187890 */ /* 0x000fe2000ff3e03f */
[----:B------:R-:W-:Y:S01]  /*2d360*/  R2UR UR8, R12 ;  /* 0x000000000c0872ca */ /* 0x000fe200000e0000 */
[----:B------:R-:W-:Y:S01]  /*2d370*/  UIADD3.X UR15, URZ, UR23, URZ, UP0, !UPT ;  /* 0x000000173f0f7290 */ /* 0x000fe200087fe43f */
[----:B------:R-:W-:Y:S01]  /*2d380*/  LEA R12, R8, UR5, 0xe ;  /* 0x00000005080c7c11 */ /* 0x000fe2000f8e70ff */
[----:B------:R-:W-:Y:S01]  /*2d390*/  UIADD3.X UR25, URZ, UR23, URZ, UP1, !UPT ;  /* 0x000000173f197290 */ /* 0x000fe20008ffe43f */
[----:B------:R-:W-:Y:S01]  /*2d3a0*/  R2UR UR9, R11 ;  /* 0x000000000b0972ca */ /* 0x000fe200000e0000 */
[----:B------:R-:W-:Y:S01]  /*2d3b0*/  UMOV UR16, 0x0 ;  /* 0x0000000000107882 */ /* 0x000fe20000000000 */
[----:B------:R-:W-:Y:S01]  /*2d3c0*/  LEA R12, R12, R13, 0x1 ;  /* 0x0000000d0c0c7211 */ /* 0x000fe200078e08ff */
[----:B------:R-:W-:Y:S01]  /*2d3d0*/  UMOV UR17, 0x10000000 ;  /* 0x1000000000117882 */ /* 0x000fe20000000000 */
[----:B------:R-:W-:Y:S01]  /*2d3e0*/  R2UR UR10, R14 ;  /* 0x000000000e0a72ca */ /* 0x000fe200000e0000 */
[----:B------:R-:W-:Y:S01]  /*2d3f0*/  UMOV UR26, 0x30000 ;  /* 0x00030000001a7882 */ /* 0x000fe20000000000 */
[----:B------:R-:W-:-:S02]  /*2d400*/  R2UR UR11, R12 ;  /* 0x000000000c0b72ca */ /* 0x000fc400000e0000 */
[----:B------:R-:W-:Y:S01]  /*2d410*/  R2UR UR12, R10 ;  /* 0x000000000a0c72ca */ /* 0x000fe200000e0000 */
[----:B------:R-:W-:Y:S01]  /*2d420*/  UIADD3 UR8, UR8, 0x8400, URZ ;  /* 0x0000840008087890 */ /* 0x000fe2000fffe03f */
[----:B------:R-:W-:Y:S02]  /*2d430*/  IADD3 R4, R4, -0x1, RZ ;  /* 0xffffffff04047810 */ /* 0x000fe40007ffe0ff */
[----:B------:R-:W-:Y:S02]  /*2d440*/  R2UR UR20, R2 ;  /* 0x00000000021472ca */ /* 0x000fe400000e0000 */
[----:B------:R-:W-:Y:S02]  /*2d450*/  ISETP.GT.AND P1, PT, R4, 0x1, PT ;  /* 0x000000010400780c */ /* 0x000fe40003f24270 */
[----:B------:R-:W-:Y:S02]  /*2d460*/  IADD3 R8, R8, 0x1, RZ ;  /* 0x0000000108087810 */ /* 0x000fe40007ffe0ff */
[----:B------:R-:W-:Y:S01]  /*2d470*/  IADD3 R14, R14, 0x40, RZ ;  /* 0x000000400e0e7810 */ /* 0x000fe20007ffe0ff */
[----:B------:R-:W-:Y:S01]  /*2d480*/  UIADD3 UR18, UR11, 0x20400, URZ ;  /* 0x000204000b127890 */ /* 0x000fe2000fffe03f */
[----:B------:R-:W-:-:S02]  /*2d490*/  ISETP.NE.AND P0, PT, R8, 0x3, PT ;  /* 0x000000030800780c */ /* 0x000fc40003f05270 */
[----:B------:R-:W-:Y:S02]  /*2d4a0*/  UMOV UR11, UR19 ;  /* 0x00000013000b7c82 */ /* 0x000fe40008000000 */
[----:B------:R1:W-:Y:S01]  /*2d4b0*/  UTMALDG.3D [UR8], [UR14], desc[UR16] ;  /* 0x000010080e0075b4 */ /* 0x0003e20008011000 */
[----:B------:R-:W-:Y:S02]  /*2d4c0*/  SEL R12, RZ, 0x1, P0 ;  /* 0x00000001ff0c7807 */ /* 0x000fe40000000000 */
[----:B------:R-:W-:Y:S02]  /*2d4d0*/  SEL R8, R8, RZ, P0 ;  /* 0x000000ff08087207 */ /* 0x000fe40000000000 */
[----:B------:R-:W-:Y:S01]  /*2d4e0*/  LOP3.LUT R3, R3, R12, RZ, 0x3c, !PT ;  /* 0x0000000c03037212 */ /* 0x000fe200078e3cff */
[----:B-1----:R-:W-:Y:S01]  /*2d4f0*/  UMOV UR8, UR18 ;  /* 0x0000001200087c82 */ /* 0x002fe20008000000 */
[----:B------:R-:W-:Y:S02]  /*2d500*/  UMOV UR11, UR20 ;  /* 0x00000014000b7c82 */ /* 0x000fe40008000000 */
[----:B------:R1:W-:Y:S02]  /*2d510*/  UTMALDG.3D.MULTICAST [UR8], [UR24], UR26, desc[UR16] ;  /* 0x00001008180073b4 */ /* 0x0003e4000801181a */
[----:B-1----:R-:W-:Y:S05]  /*2d520*/  @P1 BRA `(.L_x_1116) ;  /* 0xfffffffc003c1947 */ /* 0x002fea000383ffff */
.L_x_1113:
[----:B------:R-:W-:Y:S05]  /*2d530*/  BSYNC B1 ;  /* 0x0000000000017941 */ /* 0x000fea0003800000 */
.L_x_1112:
[----:B------:R-:W2:Y:S01]  /*2d540*/  LDL.LU R13, [R1+0x204] ;  /* 0x00020400010d7983 */ /* 0x000ea20000300800 */
[----:B------:R-:W-:Y:S01]  /*2d550*/  LOP3.LUT P0, RZ, R9, 0xff, RZ, 0xc0, !PT ;  /* 0x000000ff09ff7812 */ /* 0x000fe2000780c0ff */
[----:B------:R-:W-:Y:S02]  /*2d560*/  ULDC.64 UR8, c[0x0][0x8f8] ;  /* 0x00023e0000087ab9 */ /* 0x000fe40000000a00 */
[----:B------:R-:W3:Y:S01]  /*2d570*/  LDL.LU R12, [R1+0x200] ;  /* 0x00020000010c7983 */ /* 0x000ee20000300800 */
[C---:B------:R-:W-:Y:S01]  /*2d580*/  IADD3 R4, R6.reuse, R7, RZ ;  /* 0x0000000706047210 */ /* 0x040fe20007ffe0ff */
[----:B------:R-:W-:Y:S01]  /*2d590*/  BSSY B1, `(.L_x_1117) ;  /* 0x0000070000017945 */ /* 0x000fe20003800000 */
[----:B------:R-:W-:Y:S02]  /*2d5a0*/  ISETP.GE.U32.AND P1, PT, R6, 0x3, PT ;  /* 0x000000030600780c */ /* 0x000fe40003f26070 */
[----:B------:R-:W-:Y:S02]  /*2d5b0*/  MOV R10, 0xffffffff ;  /* 0xffffffff000a7802 */ /* 0x000fe40000000f00 */
[----:B------:R-:W-:-:S03]  /*2d5c0*/  PRMT R9, RZ, 0x7610, R9 ;  /* 0x00007610ff097816 */ /* 0x000fc60000000009 */
[----:B------:R-:W1:Y:S01]  /*2d5d0*/  @P0 S2R R3, SR_CgaCtaId ;  /* 0x0000000000030919 */ /* 0x000e620000008800 */
[----:B------:R-:W-:-:S04]  /*2d5e0*/  @P0 MOV R2, 0x400 ;  /* 0x0000040000020802 */ /* 0x000fc80000000f00 */
[----:B-1----:R-:W-:-:S04]  /*2d5f0*/  @P0 LEA R2, R3, R2, 0x18 ;  /* 0x0000000203020211 */ /* 0x002fc800078ec0ff */
[----:B------:R1:W-:Y:S01]  /*2d600*/  @P0 SYNCS.ARRIVE.TRANS64.A1T0 RZ, [R2+URZ+0x78], RZ ;  /* 0x000078ff02ff09a7 */ /* 0x0003e2000810003f */
[----:B------:R-:W-:-:S04]  /*2d610*/  ISETP.GT.U32.AND P0, PT, R4, 0x2, PT ;  /* 0x000000020400780c */ /* 0x000fc80003f04070 */
[----:B------:R-:W-:Y:S01]  /*2d620*/  ISETP.LT.U32.AND P0, PT, R6, 0x3, P0 ;  /* 0x000000030600780c */ /* 0x000fe20000701070 */
[----:B-1----:R-:W-:Y:S01]  /*2d630*/  IMAD.WIDE.U32 R2, R4, -0x55555555, RZ ;  /* 0xaaaaaaab04027825 */ /* 0x002fe200078e00ff */
[----:B------:R-:W-:-:S04]  /*2d640*/  MOV R2, 0xffffffff ;  /* 0xffffffff00027802 */ /* 0x000fc80000000f00 */
[----:B------:R-:W-:Y:S02]  /*2d650*/  SHF.R.U32.HI R5, RZ, 0x1, R3 ;  /* 0x00000001ff057819 */ /* 0x000fe40000011603 */
[----:B------:R-:W-:-:S03]  /*2d660*/  SEL R3, RZ, 0x1, !P0 ;  /* 0x00000001ff037807 */ /* 0x000fc60004000000 */
[--C-:B------:R-:W-:Y:S01]  /*2d670*/  IMAD R7, R5, -0x3, R4.reuse ;  /* 0xfffffffd05077824 */ /* 0x100fe200078e0204 */
[----:B------:R-:W-:Y:S02]  /*2d680*/  LOP3.LUT R0, R0, R3, RZ, 0x3c, !PT ;  /* 0x0000000300007212 */ /* 0x000fe400078e3cff */
[----:B------:R-:W-:Y:S02]  /*2d690*/  MOV R3, 0xffffffff ;  /* 0xffffffff00037802 */ /* 0x000fe40000000f00 */
[----:B------:R-:W-:Y:S02]  /*2d6a0*/  @P1 LOP3.LUT R0, R0, 0x1, R5, 0x78, !PT ;  /* 0x0000000100001812 */ /* 0x000fe400078e7805 */
[----:B------:R-:W-:Y:S02]  /*2d6b0*/  PRMT R4, RZ, 0x7610, R4 ;  /* 0x00007610ff047816 */ /* 0x000fe40000000004 */
[----:B---3--:R-:W-:-:S04]  /*2d6c0*/  IADD3 R12, P0, R12, UR54, RZ ;  /* 0x000000360c0c7c10 */ /* 0x008fc8000ff1e0ff */
[----:B--2---:R-:W-:Y:S01]  /*2d6d0*/  IADD3.X R13, R13, UR53, RZ, P0, !PT ;  /* 0x000000350d0d7c10 */ /* 0x004fe200087fe4ff */
        /* <DEDUP_REMOVED lines=8> */
[----:B------:R-:W-:Y:S01]  /*2d760*/  ULDC UR11, c[0x0][0x8d8] ;  /* 0x00023600000b7ab9 */ /* 0x000fe20000000800 */
[----:B------:R-:W3:Y:S05]  /*2d770*/  S2R R2, SR_CTAID.Y ;  /* 0x0000000000027919 */ /* 0x000eea0000002600 */
[----:B------:R-:W4:Y:S08]  /*2d780*/  LDC R5, c[0x0][0x144] ;  /* 0x00005100ff057b82 */ /* 0x000f300000000800 */
[----:B------:R-:W5:Y:S01]  /*2d790*/  LDC R11, c[0x0][0x148] ;  /* 0x00005200ff0b7b82 */ /* 0x000f620000000800 */
[----:B--2---:R-:W-:-:S02]  /*2d7a0*/  ISETP.NE.AND P2, PT, R15, 0x1, PT ;  /* 0x000000010f00780c */ /* 0x004fc40003f45270 */
[----:B-1----:R-:W-:Y:S02]  /*2d7b0*/  I2FP.F32.U32 R3, R8 ;  /* 0x0000000800037245 */ /* 0x002fe40000201000 */
[----:B---3--:R-:W-:-:S03]  /*2d7c0*/  I2FP.F32.U32 R4, R2 ;  /* 0x0000000200047245 */ /* 0x008fc60000201000 */
[----:B------:R-:W-:Y:S01]  /*2d7d0*/  FMUL R3, R3, UR8 ;  /* 0x0000000803037c20 */ /* 0x000fe20008400000 */
[----:B------:R-:W-:Y:S02]  /*2d7e0*/  ULDC UR8, c[0x0][0x154] ;  /* 0x0000550000087ab9 */ /* 0x000fe40000000800 */
[----:B------:R-:W-:Y:S01]  /*2d7f0*/  FMUL R10, R4, UR8 ;  /* 0x00000008040a7c20 */ /* 0x000fe20008400000 */
[----:B------:R-:W-:Y:S02]  /*2d800*/  ULDC.64 UR8, c[0x0][0x8d0] ;  /* 0x0002340000087ab9 */ /* 0x000fe40000000a00 */
[----:B------:R-:W1:Y:S01]  /*2d810*/  F2I.U32.TRUNC.NTZ R3, R3 ;  /* 0x0000000300037305 */ /* 0x000e62000020f000 */
[----:B------:R-:W-:-:S04]  /*2d820*/  ISETP.NE.U32.AND P0, PT, RZ, UR8, PT ;  /* 0x00000008ff007c0c */ /* 0x000fc8000bf05070 */
[----:B------:R-:W-:-:S03]  /*2d830*/  ISETP.NE.AND.EX P0, PT, RZ, UR9, PT, P0 ;  /* 0x00000009ff007c0c */ /* 0x000fc6000bf05300 */
[----:B------:R-:W2:Y:S01]  /*2d840*/  F2I.U32.TRUNC.NTZ R10, R10 ;  /* 0x0000000a000a7305 */ /* 0x000ea2000020f000 */
[----:B-1----:R-:W-:Y:S02]  /*2d850*/  IADD3 R4, -R3, RZ, RZ ;  /* 0x000000ff03047210 */ /* 0x002fe40007ffe1ff */
[----:B------:R-:W-:-:S03]  /*2d860*/  MOV R3, R13 ;  /* 0x0000000d00037202 */ /* 0x000fc60000000f00 */
[----:B----4-:R-:W-:Y:S01]  /*2d870*/  IMAD R8, R5, R4, R8 ;  /* 0x0000000405087224 */ /* 0x010fe200078e0208 */
[----:B--2---:R-:W-:-:S05]  /*2d880*/  IADD3 R4, -R10, RZ, RZ ;  /* 0x000000ff0a047210 */ /* 0x004fca0007ffe1ff */
[----:B-----5:R-:W-:Y:S01]  /*2d890*/  @P2 IMAD R8, R11, R4, R2 ;  /* 0x000000040b082224 */ /* 0x020fe200078e0202 */
[----:B------:R-:W-:Y:S01]  /*2d8a0*/  MOV R2, R12 ;  /* 0x0000000c00027202 */ /* 0x000fe20000000f00 */
[----:B------:R-:W-:Y:S06]  /*2d8b0*/  @!P0 BRA `(.L_x_1119) ;  /* 0x0000000000288947 */ /* 0x000fec0003800000 */
[----:B------:R-:W-:Y:S02]  /*2d8c0*/  ULDC UR10, c[0x0][0x8dc] ;  /* 0x00023700000a7ab9 */ /* 0x000fe40000000800 */
[----:B------:R-:W-:-:S04]  /*2d8d0*/  IADD3 R3, P0, R12, UR10, RZ ;  /* 0x0000000a0c037c10 */ /* 0x000fc8000ff1e0ff */
[----:B------:R-:W-:-:S05]  /*2d8e0*/  IADD3.X R11, RZ, R13, RZ, P0, !PT ;  /* 0x0000000dff0b7210 */ /* 0x000fca00007fe4ff */
[----:B------:R-:W-:-:S04]  /*2d8f0*/  IMAD.WIDE.U32 R4, R11, UR8, RZ ;  /* 0x000000080b047c25 */ /* 0x000fc8000f8e00ff */
[----:B------:R-:W-:-:S04]  /*2d900*/  IMAD.WIDE.U32 R4, P0, R3, UR9, R4 ;  /* 0x0000000903047c25 */ /* 0x000fc8000f800004 */
[----:B------:R-:W-:Y:S01]  /*2d910*/  IMAD.WIDE.U32 R2, R3, UR8, RZ ;  /* 0x0000000803027c25 */ /* 0x000fe2000f8e00ff */
[----:B------:R-:W-:-:S04]  /*2d920*/  MOV R2, R5 ;  /* 0x0000000500027202 */ /* 0x000fc80000000f00 */
[----:B------:R-:W-:Y:S02]  /*2d930*/  IADD3 RZ, P1, R3, R4, RZ ;  /* 0x0000000403ff7210 */ /* 0x000fe40007f3e0ff */
[----:B------:R-:W-:-:S03]  /*2d940*/  IADD3.X R3, RZ, RZ, RZ, P0, !PT ;  /* 0x000000ffff037210 */ /* 0x000fc600007fe4ff */
[----:B------:R-:W-:-:S08]  /*2d950*/  IMAD.WIDE.U32.X R2, R11, UR9, R2, P1 ;  /* 0x000000090b027c25 */ /* 0x000fd000088e0402 */
.L_x_1119:
[--C-:B------:R-:W-:Y:S01]  /*2d960*/  SHF.R.U64 R10, R2, UR11, R3.reuse ;  /* 0x0000000b020a7c19 */ /* 0x100fe20008001203 */
[----:B------:R-:W-:Y:S01]  /*2d970*/  ULDC.64 UR8, c[0x0][0x8c8] ;  /* 0x0002320000087ab9 */ /* 0x000fe20000000a00 */
[----:B------:R-:W-:Y:S01]  /*2d980*/  SHF.R.U32.HI R2, RZ, UR11, R3 ;  /* 0x0000000bff027c19 */ /* 0x000fe20008011603 */
[----:B------:R-:W-:Y:S01]  /*2d990*/  ULDC.64 UR10, c[0x0][0x8e8] ;  /* 0x00023a00000a7ab9 */ /* 0x000fe20000000a00 */
[----:B------:R-:W-:Y:S02]  /*2d9a0*/  IADD3 R11, P0, RZ, -R10, RZ ;  /* 0x8000000aff0b7210 */ /* 0x000fe40007f1e0ff */
[----:B------:R-:W-:Y:S02]  /*2d9b0*/  MOV R3, R13 ;  /* 0x0000000d00037202 */ /* 0x000fe40000000f00 */
[----:B------:R-:W-:Y:S02]  /*2d9c0*/  IADD3.X R2, RZ, ~R2, RZ, P0, !PT ;  /* 0x80000002ff027210 */ /* 0x000fe400007fe4ff */
[----:B------:R-:W-:-:S03]  /*2d9d0*/  ISETP.NE.U32.AND P0, PT, RZ, UR10, PT ;  /* 0x0000000aff007c0c */ /* 0x000fc6000bf05070 */
[----:B------:R-:W-:Y:S01]  /*2d9e0*/  IMAD R2, R2, UR8, RZ ;  /* 0x0000000802027c24 */ /* 0x000fe2000f8e02ff */
[----:B------:R-:W-:-:S03]  /*2d9f0*/  ISETP.NE.AND.EX P0, PT, RZ, UR11, PT, P0 ;  /* 0x0000000bff007c0c */ /* 0x000fc6000bf05300 */
[----:B------:R-:W-:Y:S01]  /*2da00*/  IMAD R5, R11, UR9, R2 ;  /* 0x000000090b057c24 */ /* 0x000fe2000f8e0202 */
[----:B------:R-:W-:-:S05]  /*2da10*/  MOV R2, R12 ;  /* 0x0000000c00027202 */ /* 0x000fca0000000f00 */
[----:B------:R-:W-:Y:S01]  /*2da20*/  IMAD.WIDE.U32 R2, R11, UR8, R2 ;  /* 0x000000080b027c25 */ /* 0x000fe2000f8e0002 */
[----:B------:R-:W-:-:S04]  /*2da30*/  ULDC UR8, c[0x0][0x8c0] ;  /* 0x0002300000087ab9 */ /* 0x000fc80000000800 */
[----:B------:R-:W-:-:S04]  /*2da40*/  IADD3 R3, R3, R5, RZ ;  /* 0x0000000503037210 */ /* 0x000fc80007ffe0ff */
[--C-:B------:R-:W-:Y:S02]  /*2da50*/  SHF.R.U64 R11, R2, UR8, R3.reuse ;  /* 0x00000008020b7c19 */ /* 0x100fe40008001203 */
[----:B------:R-:W-:Y:S01]  /*2da60*/  SHF.R.U32.HI R2, RZ, UR8, R3 ;  /* 0x00000008ff027c19 */ /* 0x000fe20008011603 */
[----:B------:R-:W-:-:S03]  /*2da70*/  ULDC UR8, c[0x0][0x8b0] ;  /* 0x00022c0000087ab9 */ /* 0x000fc60000000800 */
[--C-:B------:R-:W-:Y:S02]  /*2da80*/  SHF.R.U64 R12, R11, UR8, R2.reuse ;  /* 0x000000080b0c7c19 */ /* 0x100fe40008001202 */
[----:B------:R-:W-:Y:S01]  /*2da90*/  SHF.R.U32.HI R3, RZ, UR8, R2 ;  /* 0x00000008ff037c19 */ /* 0x000fe20008011602 */
[----:B------:R-:W-:-:S03]  /*2daa0*/  ULDC UR8, c[0x0][0x900] ;  /* 0x0002400000087ab9 */ /* 0x000fc60000000800 */
[--C-:B------:R-:W-:Y:S02]  /*2dab0*/  SHF.R.U64 R13, R12, UR8, R3.reuse ;  /* 0x000000080c0d7c19 */ /* 0x100fe40008001203 */
[----:B------:R-:W-:Y:S02]  /*2dac0*/  SHF.R.U32.HI R14, RZ, UR8, R3 ;  /* 0x00000008ff0e7c19 */ /* 0x000fe40008011603 */
[----:B------:R-:W-:Y:S02]  /*2dad0*/  MOV R2, R13 ;  /* 0x0000000d00027202 */ /* 0x000fe40000000f00 */
        /* <DEDUP_REMOVED lines=12> */
.L_x_1120:
[----:B------:R-:W-:Y:S01]  /*2dba0*/  ULDC UR8, c[0x0][0x8f0] ;  /* 0x00023c0000087ab9 */ /* 0x000fe20000000800 */
[----:B------:R-:W-:Y:S02]  /*2dbb0*/  LOP3.LUT R12, R12, UR13, RZ, 0xc0, !PT ;  /* 0x0000000d0c0c7c12 */ /* 0x000fe4000f8ec0ff */
[----:B------:R-:W-:Y:S01]  /*2dbc0*/  SHF.R.U64 R3, R2, UR8, R3 ;  /* 0x0000000802037c19 */ /* 0x000fe20008001203 */
[----:B------:R-:W-:Y:S01]  /*2dbd0*/  ULDC UR8, c[0x0][0x8e0] ;  /* 0x0002380000087ab9 */ /* 0x000fe20000000800 */
[----:B------:R-:W-:Y:S02]  /*2dbe0*/  MOV R4, 0x1 ;  /* 0x0000000100047802 */ /* 0x000fe40000000f00 */
[C---:B------:R-:W-:Y:S01]  /*2dbf0*/  IADD3 R2, -R3.reuse, RZ, RZ ;  /* 0x000000ff03027210 */ /* 0x040fe20007ffe1ff */
[----:B------:R-:W-:-:S04]  /*2dc00*/  IMAD R5, R3, UR7, R12 ;  /* 0x0000000703057c24 */ /* 0x000fc8000f8e020c */
[----:B------:R-:W-:Y:S01]  /*2dc10*/  IMAD R13, R2, UR8, R13 ;  /* 0x00000008020d7c24 */ /* 0x000fe2000f8e020d */
[----:B------:R-:W-:Y:S01]  /*2dc20*/  ULDC UR8, c[0x0][0x8b8] ;  /* 0x00022e0000087ab9 */ /* 0x000fe20000000800 */
[----:B------:R-:W-:Y:S01]  /*2dc30*/  LOP3.LUT R2, R11, UR6, RZ, 0xc0, !PT ;  /* 0x000000060b027c12 */ /* 0x000fe2000f8ec0ff */
[----:B------:R-:W-:Y:S01]  /*2dc40*/  IMAD R8, R5, UR8, R8 ;  /* 0x0000000805087c24 */ /* 0x000fe2000f8e0208 */
[----:B------:R-:W-:-:S03]  /*2dc50*/  ULDC UR8, c[0x0][0x8a8] ;  /* 0x00022a0000087ab9 */ /* 0x000fc60000000800 */
[----:B------:R-:W-:-:S05]  /*2dc60*/  IMAD R13, R13, UR8, R2 ;  /* 0x000000080d0d7c24 */ /* 0x000fca000f8e0202 */
[----:B------:R-:W-:Y:S02]  /*2dc70*/  SEL R2, R13, R8, !P2 ;  /* 0x000000080d027207 */ /* 0x000fe40005000000 */
[----:B------:R-:W-:-:S07]  /*2dc80*/  SEL R3, R8, R13, !P2 ;  /* 0x0000000d08037207 */ /* 0x000fce0005000000 */
.L_x_1118:
[----:B------:R-:W-:Y:S05]  /*2dc90*/  BSYNC B1 ;  /* 0x0000000000017941 */ /* 0x000fea0003800000 */
.L_x_1117:
[----:B------:R-:W-:-:S13]  /*2dca0*/  LOP3.LUT P0, RZ, R4, 0xff, RZ, 0xc0, !PT ;  /* 0x000000ff04ff7812 */ /* 0x000fda000780c0ff */
[----:B------:R-:W-:Y:S05]  /*2dcb0*/  @P0 BRA `(.L_x_1121) ;  /* 0xfffffff400240947 */ /* 0x000fea000383ffff */
[----:B------:R-:W-:Y:S05]  /*2dcc0*/  BSYNC B0 ;  /* 0x0000000000007941 */ /* 0x000fea0003800000 */
.L_x_1110:
[----:B------:R-:W-:-:S03]  /*2dcd0*/  UMOV UR8, 0xffffffff ;  /* 0xffffffff00087882 */ /* 0x000fc60000000000 */
[----:B------:R-:W-:Y:S05]  /*2dce0*/  BRA.DIV UR8, `(.L_x_1122) ;  /* 0x00000012080c7947 */ /* 0x000fea000b800000 */
[----:B------:R-:W-:-:S13]  /*2dcf0*/  ELECT P6, URZ, PT ;  /* 0x00000000003f782f */ /* 0x000fda00038c0000 */
.L_x_1168:
[----:B------:R-:W-:Y:S05]  /*2dd00*/  @!P6 BRA `(.L_x_14) ;  /* 0x000000000084e947 */ /* 0x000fea0003800000 */
[----:B------:R-:W-:-:S04]  /*2dd10*/  ULOP3.LUT UR8, UR37, 0x2, URZ, 0xfc, !UPT ;  /* 0x0000000225087892 */ /* 0x000fc8000f8efc3f */
[----:B------:R-:W-:-:S06]  /*2dd20*/  UISETP.NE.AND UP0, UPT, UR8, 0x3, UPT ;  /* 0x000000030800788c */ /* 0x000fcc000bf05270 */
[----:B------:R-:W-:-:S13]  /*2dd30*/  PLOP3.LUT P0, PT, PT, PT, UP0, 0x80, 0x0 ;  /* 0x000000000000781c */ /* 0x000fda0003f0f008 */
[----:B------:R-:W-:Y:S05]  /*2dd40*/  @!P0 BRA `(.L_x_1123) ;  /* 0x0000000000048947 */ /* 0x000fea0003800000 */
[----:B--2---:R-:W-:Y:S01]  /*2dd50*/  BPT.TRAP 0x1 ;  /* 0x000000040000795c */ /* 0x004fe20000300000 */
.L_x_1123:
[----:B------:R-:W1:Y:S01]  /*2dd60*/  S2R R3, SR_CgaCtaId ;  /* 0x0000000000037919 */ /* 0x000e620000008800 */
[----:B------:R-:W-:-:S04]  /*2dd70*/  MOV R2, 0x400 ;  /* 0x0000040000027802 */ /* 0x000fc80000000f00 */
[----:B-1----:R-:W-:Y:S02]  /*2dd80*/  LEA R2, R3, R2, 0x18 ;  /* 0x0000000203027211 */ /* 0x002fe400078ec0ff */
[----:B------:R-:W-:Y:S02]  /*2dd90*/  SHF.L.U32 R3, R0, 0x1f, RZ ;  /* 0x0000001f00037819 */ /* 0x000fe400000006ff */
[----:B------:R-:W-:-:S04]  /*2dda0*/  IADD3 R2, R2, 0x18, RZ ;  /* 0x0000001802027810 */ /* 0x000fc80007ffe0ff */
[----:B------:R-:W-:-:S04]  /*2ddb0*/  LEA R4, R7, R2, 0x3 ;  /* 0x0000000207047211 */ /* 0x000fc800078e18ff */
[----:B------:R-:W1:Y:S02]  /*2ddc0*/  SYNCS.PHASECHK.TRANS64.TRYWAIT P0, [R4+URZ], R3 ;  /* 0x00000003040075a7 */ /* 0x000e64000800017f */
[----:B-1----:R-:W-:Y:S05]  /*2ddd0*/  @!P0 BRA `(.L_x_1124) ;  /* 0x0000000c00f08947 */ /* 0x002fea0003800000 */
.L_x_1169:
[----:B------:R-:W-:-:S04]  /*2dde0*/  IADD3 R7, R7, 0x1, RZ ;  /* 0x0000000107077810 */ /* 0x000fc80007ffe0ff */
[----:B------:R-:W-:-:S04]  /*2ddf0*/  ISETP.NE.AND P0, PT, R7, 0x3, PT ;  /* 0x000000030700780c */ /* 0x000fc80003f05270 */
[----:B-1----:R-:W-:Y:S02]  /*2de00*/  SEL R3, RZ, 0x1, P0 ;  /* 0x00000001ff037807 */ /* 0x002fe40000000000 */
[----:B------:R-:W-:Y:S02]  /*2de10*/  SEL R7, R7, RZ, P0 ;  /* 0x000000ff07077207 */ /* 0x000fe40000000000 */
[----:B------:R-:W-:Y:S02]  /*2de20*/  LOP3.LUT R5, R0, R3, RZ, 0x3c, !PT ;  /* 0x0000000300057212 */ /* 0x000fe400078e3cff */
[----:B------:R-:W-:Y:S02]  /*2de30*/  LEA R3, R7, R2, 0x3 ;  /* 0x0000000207037211 */ /* 0x000fe400078e18ff */
[----:B------:R-:W-:-:S04]  /*2de40*/  SHF.L.U32 R0, R5, 0x1f, RZ ;  /* 0x0000001f05007819 */ /* 0x000fc800000006ff */
[----:B------:R-:W1:Y:S02]  /*2de50*/  SYNCS.PHASECHK.TRANS64.TRYWAIT P0, [R3+URZ], R0 ;  /* 0x00000000030075a7 */ /* 0x000e64000800017f */
[----:B-1----:R-:W-:Y:S05]  /*2de60*/  @!P0 BRA `(.L_x_1125) ;  /* 0x0000000c00e08947 */ /* 0x002fea0003800000 */
.L_x_1170:
[----:B-1----:R-:W-:-:S04]  /*2de70*/  IADD3 R0, R7, 0x1, RZ ;  /* 0x0000000107007810 */ /* 0x002fc80007ffe0ff */
[----:B------:R-:W-:-:S04]  /*2de80*/  ISETP.NE.AND P0, PT, R0, 0x3, PT ;  /* 0x000000030000780c */ /* 0x000fc80003f05270 */
[----:B------:R-:W-:Y:S02]  /*2de90*/  SEL R4, RZ, 0x1, P0 ;  /* 0x00000001ff047807 */ /* 0x000fe40000000000 */
[----:B------:R-:W-:Y:S02]  /*2dea0*/  SEL R3, R0, RZ, P0 ;  /* 0x000000ff00037207 */ /* 0x000fe40000000000 */
[----:B------:R-:W-:Y:S02]  /*2deb0*/  LOP3.LUT R0, R5, R4, RZ, 0x3c, !PT ;  /* 0x0000000405007212 */ /* 0x000fe400078e3cff */
[----:B------:R-:W-:Y:S02]  /*2dec0*/  LEA R3, R3, R2, 0x3 ;  /* 0x0000000203037211 */ /* 0x000fe400078e18ff */
[----:B------:R-:W-:-:S07]  /*2ded0*/  SHF.L.U32 R0, R0, 0x1f, RZ ;  /* 0x0000001f00007819 */ /* 0x000fce00000006ff */
.L_x_1126:
[----:B-1----:R1:W3:Y:S02]  /*2dee0*/  SYNCS.PHASECHK.TRANS64.TRYWAIT P0, [R3+URZ], R0 ;  /* 0x00000000030075a7 */ /* 0x0022e4000800017f */
[----:B---3--:R-:W-:Y:S05]  /*2def0*/  @!P0 NANOSLEEP.SYNCS 0x989680 ;  /* 0x009896800000895d */ /* 0x008fea0003900000 */
[----:B------:R-:W3:Y:S02]  /*2df00*/  @!P0 SYNCS.PHASECHK.TRANS64 P0, [R3+URZ], R0 ;  /* 0x00000000030085a7 */ /* 0x000ee4000800007f */
[----:B---3--:R-:W-:Y:S05]  /*2df10*/  @!P0 BRA `(.L_x_1126) ;  /* 0xfffffffc00f08947 */ /* 0x008fea000383ffff */
.L_x_14:
[----:B--2---:R-:W-:Y:S05]  /*2df20*/  BSYNC B6 ;  /* 0x0000000000067941 */ /* 0x004fea0003800000 */
.L_x_12:
[----:B------:R-:W-:Y:S05]  /*2df30*/  EXIT ;  /* 0x000000000000794d */ /* 0x000fea0003800000 */
.L_x_27:
[----:B----4-:R4:W1:Y:S02]  /*2df40*/  SYNCS.PHASECHK.TRANS64.TRYWAIT P1, [R3+URZ], R0 ;  /* 0x00000000030075a7 */ /* 0x010864000802017f */
[----:B-1----:R-:W-:Y:S05]  /*2df50*/  @!P1 NANOSLEEP.SYNCS 0x989680 ;  /* 0x009896800000995d */ /* 0x002fea0003900000 */
[----:B------:R-:W1:Y:S02]  /*2df60*/  @!P1 SYNCS.PHASECHK.TRANS64 P1, [R3+URZ], R0 ;  /* 0x00000000030095a7 */ /* 0x000e64000802007f */
[----:B-1----:R-:W-:Y:S05]  /*2df70*/  @!P1 BRA `(.L_x_27) ;  /* 0xfffffffc00f09947 */ /* 0x002fea000383ffff */
[----:B------:R-:W-:Y:S05]  /*2df80*/  BRA `(.L_x_26) ;  /* 0xfffffd3800ec7947 */ /* 0x000fea000383ffff */
.L_x_32:
[----:B--2---:R-:W-:-:S04]  /*2df90*/  MOV R4, UR8 ;  /* 0x0000000800047c02 */ /* 0x004fc80008000f00 */
[----:B------:R2:W3:Y:S03]  /*2dfa0*/  SYNCS.PHASECHK.TRANS64.TRYWAIT P1, [R4+URZ], R3 ;  /* 0x00000003040075a7 */ /* 0x0004e6000802017f */
[----:B---3--:R-:W-:Y:S05]  /*2dfb0*/  @!P1 NANOSLEEP.SYNCS 0x989680 ;  /* 0x009896800000995d */ /* 0x008fea0003900000 */
[----:B------:R-:W3:Y:S02]  /*2dfc0*/  @!P1 SYNCS.PHASECHK.TRANS64 P1, [R4+URZ], R3 ;  /* 0x00000003040095a7 */ /* 0x000ee4000802007f */
[----:B---3--:R-:W-:Y:S05]  /*2dfd0*/  @!P1 BRA `(.L_x_32) ;  /* 0xfffffffc00ec9947 */ /* 0x008fea000383ffff */
[----:B------:R-:W-:Y:S05]  /*2dfe0*/  BRA `(.L_x_31) ;  /* 0xfffffd7000787947 */ /* 0x000fea000383ffff */
.L_x_55:
[----:B-1----:R-:W-:-:S04]  /*2dff0*/  MOV R3, UR46 ;  /* 0x0000002e00037c02 */ /* 0x002fc80008000f00 */
[----:B------:R1:W2:Y:S03]  /*2e000*/  SYNCS.PHASECHK.TRANS64.TRYWAIT P2, [R3+URZ+0x30], R0 ;  /* 0x00003000030075a7 */ /* 0x0002a6000804017f */
[----:B--2---:R-:W-:Y:S05]  /*2e010*/  @!P2 NANOSLEEP.SYNCS 0x989680 ;  /* 0x009896800000a95d */ /* 0x004fea0003900000 */
[----:B------:R-:W2:Y:S02]  /*2e020*/  @!P2 SYNCS.PHASECHK.TRANS64 P2, [R3+URZ+0x30], R0 ;  /* 0x000030000300a5a7 */ /* 0x000ea4000804007f */
[----:B--2---:R-:W-:Y:S05]  /*2e030*/  @!P2 BRA `(.L_x_55) ;  /* 0xfffffffc00eca947 */ /* 0x004fea000383ffff */
[----:B------:R-:W-:Y:S05]  /*2e040*/  BRA `(.L_x_1127) ;  /* 0xfffffdbc00447947 */ /* 0x000fea000383ffff */
.L_x_114:
[----:B-1----:R1:W2:Y:S02]  /*2e050*/  SYNCS.PHASECHK.TRANS64.TRYWAIT P2, [R0+URZ+0x30], R2 ;  /* 0x00003002000075a7 */ /* 0x0022a4000804017f */
[----:B--2---:R-:W-:Y:S05]  /*2e060*/  @!P2 NANOSLEEP.SYNCS 0x989680 ;  /* 0x009896800000a95d */ /* 0x004fea0003900000 */
[----:B------:R-:W2:Y:S02]  /*2e070*/  @!P2 SYNCS.PHASECHK.TRANS64 P2, [R0+URZ+0x30], R2 ;  /* 0x000030020000a5a7 */ /* 0x000ea4000804007f */
[----:B--2---:R-:W-:Y:S05]  /*2e080*/  @!P2 BRA `(.L_x_114) ;  /* 0xfffffffc00f0a947 */ /* 0x004fea000383ffff */
[----:B------:R-:W-:Y:S05]  /*2e090*/  BRA `(.L_x_1128) ;  /* 0xfffffddc00b07947 */ /* 0x000fea000383ffff */
.L_x_172:
[----:B-1----:R1:W2:Y:S02]  /*2e0a0*/  SYNCS.PHASECHK.TRANS64.TRYWAIT P2, [R0+URZ+0x30], R2 ;  /* 0x00003002000075a7 */ /* 0x0022a4000804017f */
[----:B--2---:R-:W-:Y:S05]  /*2e0b0*/  @!P2 NANOSLEEP.SYNCS 0x989680 ;  /* 0x009896800000a95d */ /* 0x004fea0003900000 */
[----:B------:R-:W2:Y:S02]  /*2e0c0*/  @!P2 SYNCS.PHASECHK.TRANS64 P2, [R0+URZ+0x30], R2 ;  /* 0x000030020000a5a7 */ /* 0x000ea4000804007f */
[----:B--2---:R-:W-:Y:S05]  /*2e0d0*/  @!P2 BRA `(.L_x_172) ;  /* 0xfffffffc00f0a947 */ /* 0x004fea000383ffff */
[----:B------:R-:W-:Y:S05]  /*2e0e0*/  BRA `(.L_x_1129) ;  /* 0xfffffdfc006c7947 */ /* 0x000fea000383ffff */
.L_x_230:
[----:B-1----:R1:W2:Y:S02]  /*2e0f0*/  SYNCS.PHASECHK.TRANS64.TRYWAIT P2, [R3+URZ+0x30], R0 ;  /* 0x00003000030075a7 */ /* 0x0022a4000804017f */
[----:B--2---:R-:W-:Y:S05]  /*2e100*/  @!P2 NANOSLEEP.SYNCS 0x989680 ;  /* 0x009896800000a95d */ /* 0x004fea0003900000 */
[----:B------:R-:W2:Y:S02]  /*2e110*/  @!P2 SYNCS.PHASECHK.TRANS64 P2, [R3+URZ+0x30], R0 ;  /* 0x000030000300a5a7 */ /* 0x000ea4000804007f */
[----:B--2---:R-:W-:Y:S05]  /*2e120*/  @!P2 BRA `(.L_x_230) ;  /* 0xfffffffc00f0a947 */ /* 0x004fea000383ffff */
[----:B------:R-:W-:Y:S05]  /*2e130*/  BRA `(.L_x_1130) ;  /* 0xfffffe1c00707947 */ /* 0x000fea000383ffff */
.L_x_288:
[----:B-1----:R1:W2:Y:S02]  /*2e140*/  SYNCS.PHASECHK.TRANS64.TRYWAIT P2, [R0+URZ+0x30], R3 ;  /* 0x00003003000075a7 */ /* 0x0022a4000804017f */
[----:B--2---:R-:W-:Y:S05]  /*2e150*/  @!P2 NANOSLEEP.SYNCS 0x989680 ;  /* 0x009896800000a95d */ /* 0x004fea0003900000 */
[----:B------:R-:W2:Y:S02]  /*2e160*/  @!P2 SYNCS.PHASECHK.TRANS64 P2, [R0+URZ+0x30], R3 ;  /* 0x000030030000a5a7 */ /* 0x000ea4000804007f */
[----:B--2---:R-:W-:Y:S05]  /*2e170*/  @!P2 BRA `(.L_x_288) ;  /* 0xfffffffc00f0a947 */ /* 0x004fea000383ffff */
[----:B------:R-:W-:Y:S05]  /*2e180*/  BRA `(.L_x_1131) ;  /* 0xfffffe3c00387947 */ /* 0x000fea000383ffff */
.L_x_346:
[----:B-1----:R1:W2:Y:S02]  /*2e190*/  SYNCS.PHASECHK.TRANS64.TRYWAIT P2, [R0+URZ+0x30], R3 ;  /* 0x00003003000075a7 */ /* 0x0022a4000804017f */
[----:B--2---:R-:W-:Y:S05]  /*2e1a0*/  @!P2 NANOSLEEP.SYNCS 0x989680 ;  /* 0x009896800000a95d */ /* 0x004fea0003900000 */
[----:B------:R-:W2:Y:S02]  /*2e1b0*/  @!P2 SYNCS.PHASECHK.TRANS64 P2, [R0+URZ+0x30], R3 ;  /* 0x000030030000a5a7 */ /* 0x000ea4000804007f */
[----:B--2---:R-:W-:Y:S05]  /*2e1c0*/  @!P2 BRA `(.L_x_346) ;  /* 0xfffffffc00f0a947 */ /* 0x004fea000383ffff */
[----:B------:R-:W-:Y:S05]  /*2e1d0*/  BRA `(.L_x_1132) ;  /* 0xfffffe5c003c7947 */ /* 0x000fea000383ffff */
.L_x_404:
[----:B-1----:R1:W2:Y:S02]  /*2e1e0*/  SYNCS.PHASECHK.TRANS64.TRYWAIT P2, [R0+URZ+0x30], R3 ;  /* 0x00003003000075a7 */ /* 0x0022a4000804017f */
[----:B--2---:R-:W-:Y:S05]  /*2e1f0*/  @!P2 NANOSLEEP.SYNCS 0x989680 ;  /* 0x009896800000a95d */ /* 0x004fea0003900000 */
[----:B------:R-:W2:Y:S02]  /*2e200*/  @!P2 SYNCS.PHASECHK.TRANS64 P2, [R0+URZ+0x30], R3 ;  /* 0x000030030000a5a7 */ /* 0x000ea4000804007f */
[----:B--2---:R-:W-:Y:S05]  /*2e210*/  @!P2 BRA `(.L_x_404) ;  /* 0xfffffffc00f0a947 */ /* 0x004fea000383ffff */
[----:B------:R-:W-:Y:S05]  /*2e220*/  BRA `(.L_x_1133) ;  /* 0xfffffe7800fc7947 */ /* 0x000fea000383ffff */
.L_x_462:
[----:B-1----:R1:W2:Y:S02]  /*2e230*/  SYNCS.PHASECHK.TRANS64.TRYWAIT P2, [R0+URZ+0x30], R3 ;  /* 0x00003003000075a7 */ /* 0x0022a4000804017f */
[----:B--2---:R-:W-:Y:S05]  /*2e240*/  @!P2 NANOSLEEP.SYNCS 0x989680 ;  /* 0x009896800000a95d */ /* 0x004fea0003900000 */
[----:B------:R-:W2:Y:S02]  /*2e250*/  @!P2 SYNCS.PHASECHK.TRANS64 P2, [R0+URZ+0x30], R3 ;  /* 0x000030030000a5a7 */ /* 0x000ea4000804007f */
[----:B--2---:R-:W-:Y:S05]  /*2e260*/  @!P2 BRA `(.L_x_462) ;  /* 0xfffffffc00f0a947 */ /* 0x004fea000383ffff */
[----:B------:R-:W-:Y:S05]  /*2e270*/  BRA `(.L_x_1134) ;  /* 0xfffffe9800f87947 */ /* 0x000fea000383ffff */
.L_x_520:
[----:B-1----:R1:W2:Y:S02]  /*2e280*/  SYNCS.PHASECHK.TRANS64.TRYWAIT P2, [R0+URZ+0x30], R3 ;  /* 0x00003003000075a7 */ /* 0x0022a4000804017f */
[----:B--2---:R-:W-:Y:S05]  /*2e290*/  @!P2 NANOSLEEP.SYNCS 0x989680 ;  /* 0x009896800000a95d */ /* 0x004fea0003900000 */
[----:B------:R-:W2:Y:S02]  /*2e2a0*/  @!P2 SYNCS.PHASECHK.TRANS64 P2, [R0+URZ+0x30], R3 ;  /* 0x000030030000a5a7 */ /* 0x000ea4000804007f */
[----:B--2---:R-:W-:Y:S05]  /*2e2b0*/  @!P2 BRA `(.L_x_520) ;  /* 0xfffffffc00f0a947 */ /* 0x004fea000383ffff */
[----:B------:R-:W-:Y:S05]  /*2e2c0*/  BRA `(.L_x_1135) ;  /* 0xfffffeb800b47947 */ /* 0x000fea000383ffff */
.L_x_578:
[----:B-1----:R1:W2:Y:S02]  /*2e2d0*/  SYNCS.PHASECHK.TRANS64.TRYWAIT P2, [R0+URZ+0x30], R3 ;  /* 0x00003003000075a7 */ /* 0x0022a4000804017f */
[----:B--2---:R-:W-:Y:S05]  /*2e2e0*/  @!P2 NANOSLEEP.SYNCS 0x989680 ;  /* 0x009896800000a95d */ /* 0x004fea0003900000 */
[----:B------:R-:W2:Y:S02]  /*2e2f0*/  @!P2 SYNCS.PHASECHK.TRANS64 P2, [R0+URZ+0x30], R3 ;  /* 0x000030030000a5a7 */ /* 0x000ea4000804007f */
[----:B--2---:R-:W-:Y:S05]  /*2e300*/  @!P2 BRA `(.L_x_578) ;  /* 0xfffffffc00f0a947 */ /* 0x004fea000383ffff */
[----:B------:R-:W-:Y:S05]  /*2e310*/  BRA `(.L_x_1136) ;  /* 0xfffffed800b47947 */ /* 0x000fea000383ffff */
.L_x_636:
[----:B-1----:R1:W2:Y:S02]  /*2e320*/  SYNCS.PHASECHK.TRANS64.TRYWAIT P2, [R0+URZ+0x30], R3 ;  /* 0x00003003000075a7 */ /* 0x0022a4000804017f */
[----:B--2---:R-:W-:Y:S05]  /*2e330*/  @!P2 NANOSLEEP.SYNCS 0x989680 ;  /* 0x009896800000a95d */ /* 0x004fea0003900000 */
[----:B------:R-:W2:Y:S02]  /*2e340*/  @!P2 SYNCS.PHASECHK.TRANS64 P2, [R0+URZ+0x30], R3 ;  /* 0x000030030000a5a7 */ /* 0x000ea4000804007f */
[----:B--2---:R-:W-:Y:S05]  /*2e350*/  @!P2 BRA `(.L_x_636) ;  /* 0xfffffffc00f0a947 */ /* 0x004fea000383ffff */
[----:B------:R-:W-:Y:S05]  /*2e360*/  BRA `(.L_x_1137) ;  /* 0xfffffef800747947 */ /* 0x000fea000383ffff */
.L_x_694:
[----:B-1----:R1:W2:Y:S02]  /*2e370*/  SYNCS.PHASECHK.TRANS64.TRYWAIT P2, [R0+URZ+0x30], R3 ;  /* 0x00003003000075a7 */ /* 0x0022a4000804017f */
[----:B--2---:R-:W-:Y:S05]  /*2e380*/  @!P2 NANOSLEEP.SYNCS 0x989680 ;  /* 0x009896800000a95d */ /* 0x004fea0003900000 */
[----:B------:R-:W2:Y:S02]  /*2e390*/  @!P2 SYNCS.PHASECHK.TRANS64 P2, [R0+URZ+0x30], R3 ;  /* 0x000030030000a5a7 */ /* 0x000ea4000804007f */
[----:B--2---:R-:W-:Y:S05]  /*2e3a0*/  @!P2 BRA `(.L_x_694) ;  /* 0xfffffffc00f0a947 */ /* 0x004fea000383ffff */
[----:B------:R-:W-:Y:S05]  /*2e3b0*/  BRA `(.L_x_1138) ;  /* 0xffffff1800747947 */ /* 0x000fea000383ffff */
.L_x_752:
[----:B-1----:R1:W2:Y:S02]  /*2e3c0*/  SYNCS.PHASECHK.TRANS64.TRYWAIT P2, [R0+URZ+0x30], R3 ;  /* 0x00003003000075a7 */ /* 0x0022a4000804017f */
[----:B--2---:R-:W-:Y:S05]  /*2e3d0*/  @!P2 NANOSLEEP.SYNCS 0x989680 ;  /* 0x009896800000a95d */ /* 0x004fea0003900000 */
[----:B------:R-:W2:Y:S02]  /*2e3e0*/  @!P2 SYNCS.PHASECHK.TRANS64 P2, [R0+URZ+0x30], R3 ;  /* 0x000030030000a5a7 */ /* 0x000ea4000804007f */
[----:B--2---:R-:W-:Y:S05]  /*2e3f0*/  @!P2 BRA `(.L_x_752) ;  /* 0xfffffffc00f0a947 */ /* 0x004fea000383ffff */
[----:B------:R-:W-:Y:S05]  /*2e400*/  BRA `(.L_x_1139) ;  /* 0xffffff3800347947 */ /* 0x000fea000383ffff */
.L_x_810:
[----:B-1----:R1:W2:Y:S02]  /*2e410*/  SYNCS.PHASECHK.TRANS64.TRYWAIT P2, [R0+URZ+0x30], R3 ;  /* 0x00003003000075a7 */ /* 0x0022a4000804017f */
[----:B--2---:R-:W-:Y:S05]  /*2e420*/  @!P2 NANOSLEEP.SYNCS 0x989680 ;  /* 0x009896800000a95d */ /* 0x004fea0003900000 */
[----:B------:R-:W2:Y:S02]  /*2e430*/  @!P2 SYNCS.PHASECHK.TRANS64 P2, [R0+URZ+0x30], R3 ;  /* 0x000030030000a5a7 */ /* 0x000ea4000804007f */
[----:B--2---:R-:W-:Y:S05]  /*2e440*/  @!P2 BRA `(.L_x_810) ;  /* 0xfffffffc00f0a947 */ /* 0x004fea000383ffff */
[----:B------:R-:W-:Y:S05]  /*2e450*/  BRA `(.L_x_1140) ;  /* 0xffffff5800347947 */ /* 0x000fea000383ffff */
.L_x_868:
[----:B-1----:R1:W2:Y:S02]  /*2e460*/  SYNCS.PHASECHK.TRANS64.TRYWAIT P2, [R0+URZ+0x30], R3 ;  /* 0x00003003000075a7 */ /* 0x0022a4000804017f */
[----:B--2---:R-:W-:Y:S05]  /*2e470*/  @!P2 NANOSLEEP.SYNCS 0x989680 ;  /* 0x009896800000a95d */ /* 0x004fea0003900000 */
[----:B------:R-:W2:Y:S02]  /*2e480*/  @!P2 SYNCS.PHASECHK.TRANS64 P2, [R0+URZ+0x30], R3 ;  /* 0x000030030000a5a7 */ /* 0x000ea4000804007f */
[----:B--2---:R-:W-:Y:S05]  /*2e490*/  @!P2 BRA `(.L_x_868) ;  /* 0xfffffffc00f0a947 */ /* 0x004fea000383ffff */
[----:B------:R-:W-:Y:S05]  /*2e4a0*/  BRA `(.L_x_1141) ;  /* 0xffffff7400f47947 */ /* 0x000fea000383ffff */
.L_x_926:
[----:B--2---:R2:W3:Y:S02]  /*2e4b0*/  SYNCS.PHASECHK.TRANS64.TRYWAIT P2, [R2+URZ+0x30], R13 ;  /* 0x0000300d020075a7 */ /* 0x0044e4000804017f */
[----:B---3--:R-:W-:Y:S05]  /*2e4c0*/  @!P2 NANOSLEEP.SYNCS 0x989680 ;  /* 0x009896800000a95d */ /* 0x008fea0003900000 */
[----:B------:R-:W3:Y:S02]  /*2e4d0*/  @!P2 SYNCS.PHASECHK.TRANS64 P2, [R2+URZ+0x30], R13 ;  /* 0x0000300d0200a5a7 */ /* 0x000ee4000804007f */
[----:B---3--:R-:W-:Y:S05]  /*2e4e0*/  @!P2 BRA `(.L_x_926) ;  /* 0xfffffffc00f0a947 */ /* 0x008fea000383ffff */
[----:B------:R-:W-:Y:S05]  /*2e4f0*/  BRA `(.L_x_1142) ;  /* 0xffffff9400f47947 */ /* 0x000fea000383ffff */
.L_x_994:
[----:B-1----:R-:W-:-:S04]  /*2e500*/  MOV R5, UR4 ;  /* 0x0000000400057c02 */ /* 0x002fc80008000f00 */
[----:B------:R1:W2:Y:S03]  /*2e510*/  SYNCS.PHASECHK.TRANS64.TRYWAIT P0, [R5+URZ+0x78], R0 ;  /* 0x00007800050075a7 */ /* 0x0002a6000800017f */
[----:B--2---:R-:W-:Y:S05]  /*2e520*/  @!P0 NANOSLEEP.SYNCS 0x989680 ;  /* 0x009896800000895d */ /* 0x004fea0003900000 */
[----:B------:R-:W2:Y:S02]  /*2e530*/  @!P0 SYNCS.PHASECHK.TRANS64 P0, [R5+URZ+0x78], R0 ;  /* 0x00007800050085a7 */ /* 0x000ea4000800007f */
[----:B--2---:R-:W-:Y:S05]  /*2e540*/  @!P0 BRA `(.L_x_994) ;  /* 0xfffffffc00ec8947 */ /* 0x004fea000383ffff */
[----:B------:R-:W-:Y:S05]  /*2e550*/  BRA `(.L_x_993) ;  /* 0xffffffc400847947 */ /* 0x000fea000383ffff */
.L_x_1003:
[----:B-1----:R-:W-:-:S04]  /*2e560*/  MOV R3, UR4 ;  /* 0x0000000400037c02 */ /* 0x002fc80008000f00 */
[----:B------:R1:W2:Y:S03]  /*2e570*/  SYNCS.PHASECHK.TRANS64.TRYWAIT P2, [R3+URZ+0x50], R2 ;  /* 0x00005002030075a7 */ /* 0x0002a6000804017f */
[----:B--2---:R-:W-:Y:S05]  /*2e580*/  @!P2 NANOSLEEP.SYNCS 0x989680 ;  /* 0x009896800000a95d */ /* 0x004fea0003900000 */
[----:B------:R-:W2:Y:S02]  /*2e590*/  @!P2 SYNCS.PHASECHK.TRANS64 P2, [R3+URZ+0x50], R2 ;  /* 0x000050020300a5a7 */ /* 0x000ea4000804007f */
[----:B--2---:R-:W-:Y:S05]  /*2e5a0*/  @!P2 BRA `(.L_x_1003) ;  /* 0xfffffffc00eca947 */ /* 0x004fea000383ffff */
[----:B------:R-:W-:Y:S05]  /*2e5b0*/  BRA `(.L_x_1143) ;  /* 0xffffffc8007c7947 */ /* 0x000fea000383ffff */
.L_x_1009:
[----:B-12---:R-:W-:-:S04]  /*2e5c0*/  MOV R3, UR4 ;  /* 0x0000000400037c02 */ /* 0x006fc80008000f00 */
[----:B------:R1:W2:Y:S03]  /*2e5d0*/  SYNCS.PHASECHK.TRANS64.TRYWAIT P2, [R3+URZ+0x58], R2 ;  /* 0x00005802030075a7 */ /* 0x0002a6000804017f */
[----:B--2---:R-:W-:Y:S05]  /*2e5e0*/  @!P2 NANOSLEEP.SYNCS 0x989680 ;  /* 0x009896800000a95d */ /* 0x004fea0003900000 */
[----:B------:R-:W2:Y:S02]  /*2e5f0*/  @!P2 SYNCS.PHASECHK.TRANS64 P2, [R3+URZ+0x58], R2 ;  /* 0x000058020300a5a7 */ /* 0x000ea4000804007f */
[----:B--2---:R-:W-:Y:S05]  /*2e600*/  @!P2 BRA `(.L_x_1009) ;  /* 0xfffffffc00eca947 */ /* 0x004fea000383ffff */
[----:B------:R-:W-:Y:S05]  /*2e610*/  BRA `(.L_x_1144) ;  /* 0xffffffc800c47947 */ /* 0x000fea000383ffff */
.L_x_1015:
[----:B-123--:R-:W-:-:S04]  /*2e620*/  MOV R3, UR4 ;  /* 0x0000000400037c02 */ /* 0x00efc80008000f00 */
[----:B------:R1:W2:Y:S03]  /*2e630*/  SYNCS.PHASECHK.TRANS64.TRYWAIT P2, [R3+URZ+0x60], R2 ;  /* 0x00006002030075a7 */ /* 0x0002a6000804017f */
[----:B--2---:R-:W-:Y:S05]  /*2e640*/  @!P2 NANOSLEEP.SYNCS 0x989680 ;  /* 0x009896800000a95d */ /* 0x004fea0003900000 */
[----:B------:R-:W2:Y:S02]  /*2e650*/  @!P2 SYNCS.PHASECHK.TRANS64 P2, [R3+URZ+0x60], R2 ;  /* 0x000060020300a5a7 */ /* 0x000ea4000804007f */
[----:B--2---:R-:W-:Y:S05]  /*2e660*/  @!P2 BRA `(.L_x_1015) ;  /* 0xfffffffc00eca947 */ /* 0x004fea000383ffff */
[----:B------:R-:W-:Y:S05]  /*2e670*/  BRA `(.L_x_1145) ;  /* 0xffffffcc00187947 */ /* 0x000fea000383ffff */
.L_x_1021:
[----:B-1234-:R-:W-:-:S04]  /*2e680*/  MOV R3, UR4 ;  /* 0x0000000400037c02 */ /* 0x01efc80008000f00 */
[----:B------:R1:W2:Y:S03]  /*2e690*/  SYNCS.PHASECHK.TRANS64.TRYWAIT P2, [R3+URZ+0x68], R2 ;  /* 0x00006802030075a7 */ /* 0x0002a6000804017f */
[----:B--2---:R-:W-:Y:S05]  /*2e6a0*/  @!P2 NANOSLEEP.SYNCS 0x989680 ;  /* 0x009896800000a95d */ /* 0x004fea0003900000 */
[----:B------:R-:W2:Y:S02]  /*2e6b0*/  @!P2 SYNCS.PHASECHK.TRANS64 P2, [R3+URZ+0x68], R2 ;  /* 0x000068020300a5a7 */ /* 0x000ea4000804007f */
[----:B--2---:R-:W-:Y:S05]  /*2e6c0*/  @!P2 BRA `(.L_x_1021) ;  /* 0xfffffffc00eca947 */ /* 0x004fea000383ffff */
[----:B------:R-:W-:Y:S05]  /*2e6d0*/  BRA `(.L_x_1146) ;  /* 0xffffffcc00647947 */ /* 0x000fea000383ffff */
.L_x_1027:
[----:B-1----:R-:W-:-:S04]  /*2e6e0*/  MOV R4, UR4 ;  /* 0x0000000400047c02 */ /* 0x002fc80008000f00 */
[----:B------:R1:W2:Y:S03]  /*2e6f0*/  SYNCS.PHASECHK.TRANS64.TRYWAIT P2, [R4+URZ+0x50], R3 ;  /* 0x00005003040075a7 */ /* 0x0002a6000804017f */
[----:B--2---:R-:W-:Y:S05]  /*2e700*/  @!P2 NANOSLEEP.SYNCS 0x989680 ;  /* 0x009896800000a95d */ /* 0x004fea0003900000 */
[----:B------:R-:W2:Y:S02]  /*2e710*/  @!P2 SYNCS.PHASECHK.TRANS64 P2, [R4+URZ+0x50], R3 ;  /* 0x000050030400a5a7 */ /* 0x000ea4000804007f */
[----:B--2---:R-:W-:Y:S05]  /*2e720*/  @!P2 BRA `(.L_x_1027) ;  /* 0xfffffffc00eca947 */ /* 0x004fea000383ffff */
[----:B------:R-:W-:Y:S05]  /*2e730*/  BRA `(.L_x_1147) ;  /* 0xffffffcc00b87947 */ /* 0x000fea000383ffff */
.L_x_1033:
[----:B-12---:R-:W-:-:S04]  /*2e740*/  MOV R4, UR4 ;  /* 0x0000000400047c02 */ /* 0x006fc80008000f00 */
[----:B------:R1:W2:Y:S03]  /*2e750*/  SYNCS.PHASECHK.TRANS64.TRYWAIT P2, [R4+URZ+0x58], R3 ;  /* 0x00005803040075a7 */ /* 0x0002a6000804017f */
[----:B--2---:R-:W-:Y:S05]  /*2e760*/  @!P2 NANOSLEEP.SYNCS 0x989680 ;  /* 0x009896800000a95d */ /* 0x004fea0003900000 */
[----:B------:R-:W2:Y:S02]  /*2e770*/  @!P2 SYNCS.PHASECHK.TRANS64 P2, [R4+URZ+0x58], R3 ;  /* 0x000058030400a5a7 */ /* 0x000ea4000804007f */
[----:B--2---:R-:W-:Y:S05]  /*2e780*/  @!P2 BRA `(.L_x_1033) ;  /* 0xfffffffc00eca947 */ /* 0x004fea000383ffff */
[----:B------:R-:W-:Y:S05]  /*2e790*/  BRA `(.L_x_1148) ;  /* 0xffffffcc00f87947 */ /* 0x000fea000383ffff */
.L_x_1039:
[----:B-123--:R-:W-:-:S04]  /*2e7a0*/  MOV R4, UR4 ;  /* 0x0000000400047c02 */ /* 0x00efc80008000f00 */
[----:B------:R1:W2:Y:S03]  /*2e7b0*/  SYNCS.PHASECHK.TRANS64.TRYWAIT P2, [R4+URZ+0x60], R3 ;  /* 0x00006003040075a7 */ /* 0x0002a6000804017f */
[----:B--2---:R-:W-:Y:S05]  /*2e7c0*/  @!P2 NANOSLEEP.SYNCS 0x989680 ;  /* 0x009896800000a95d */ /* 0x004fea0003900000 */
[----:B------:R-:W2:Y:S02]  /*2e7d0*/  @!P2 SYNCS.PHASECHK.TRANS64 P2, [R4+URZ+0x60], R3 ;  /* 0x000060030400a5a7 */ /* 0x000ea4000804007f */
[----:B--2---:R-:W-:Y:S05]  /*2e7e0*/  @!P2 BRA `(.L_x_1039) ;  /* 0xfffffffc00eca947 */ /* 0x004fea000383ffff */
[----:B------:R-:W-:Y:S05]  /*2e7f0*/  BRA `(.L_x_1149) ;  /* 0xffffffd000407947 */ /* 0x000fea000383ffff */
.L_x_1045:
[----:B-1234-:R-:W-:-:S04]  /*2e800*/  MOV R4, UR4 ;  /* 0x0000000400047c02 */ /* 0x01efc80008000f00 */
[----:B------:R1:W2:Y:S03]  /*2e810*/  SYNCS.PHASECHK.TRANS64.TRYWAIT P2, [R4+URZ+0x68], R3 ;  /* 0x00006803040075a7 */ /* 0x0002a6000804017f */
[----:B--2---:R-:W-:Y:S05]  /*2e820*/  @!P2 NANOSLEEP.SYNCS 0x989680 ;  /* 0x009896800000a95d */ /* 0x004fea0003900000 */
[----:B------:R-:W2:Y:S02]  /*2e830*/  @!P2 SYNCS.PHASECHK.TRANS64 P2, [R4+URZ+0x68], R3 ;  /* 0x000068030400a5a7 */ /* 0x000ea4000804007f */
[----:B--2---:R-:W-:Y:S05]  /*2e840*/  @!P2 BRA `(.L_x_1045) ;  /* 0xfffffffc00eca947 */ /* 0x004fea000383ffff */
[----:B------:R-:W-:Y:S05]  /*2e850*/  BRA `(.L_x_1150) ;  /* 0xffffffd000807947 */ /* 0x000fea000383ffff */
.L_x_1051:
[----:B------:R-:W-:-:S04]  /*2e860*/  MOV R5, UR4 ;  /* 0x0000000400057c02 */ /* 0x000fc80008000f00 */
[----:B------:R1:W1:Y:S03]  /*2e870*/  SYNCS.PHASECHK.TRANS64.TRYWAIT P2, [R5+URZ+0x50], R2 ;  /* 0x00005002050075a7 */ /* 0x000266000804017f */
[----:B-1----:R-:W-:Y:S05]  /*2e880*/  @!P2 NANOSLEEP.SYNCS 0x989680 ;  /* 0x009896800000a95d */ /* 0x002fea0003900000 */
[----:B------:R-:W1:Y:S02]  /*2e890*/  @!P2 SYNCS.PHASECHK.TRANS64 P2, [R5+URZ+0x50], R2 ;  /* 0x000050020500a5a7 */ /* 0x000e64000804007f */
[----:B-1----:R-:W-:Y:S05]  /*2e8a0*/  @!P2 BRA `(.L_x_1051) ;  /* 0xfffffffc00eca947 */ /* 0x002fea000383ffff */
[----:B------:R-:W-:Y:S05]  /*2e8b0*/  BRA `(.L_x_1151) ;  /* 0xffffffd000c87947 */ /* 0x000fea000383ffff */
.L_x_1057:
[----:B------:R-:W-:-:S04]  /*2e8c0*/  MOV R5, UR4 ;  /* 0x0000000400057c02 */ /* 0x000fc80008000f00 */
[----:B------:R1:W1:Y:S03]  /*2e8d0*/  SYNCS.PHASECHK.TRANS64.TRYWAIT P2, [R5+URZ+0x58], R2 ;  /* 0x00005802050075a7 */ /* 0x000266000804017f */
[----:B-1----:R-:W-:Y:S05]  /*2e8e0*/  @!P2 NANOSLEEP.SYNCS 0x989680 ;  /* 0x009896800000a95d */ /* 0x002fea0003900000 */
[----:B------:R-:W1:Y:S02]  /*2e8f0*/  @!P2 SYNCS.PHASECHK.TRANS64 P2, [R5+URZ+0x58], R2 ;  /* 0x000058020500a5a7 */ /* 0x000e64000804007f */
[----:B-1----:R-:W-:Y:S05]  /*2e900*/  @!P2 BRA `(.L_x_1057) ;  /* 0xfffffffc00eca947 */ /* 0x002fea000383ffff */
[----:B------:R-:W-:Y:S05]  /*2e910*/  BRA `(.L_x_1152) ;  /* 0xffffffd4000c7947 */ /* 0x000fea000383ffff */
.L_x_1063:
[----:B------:R-:W-:-:S04]  /*2e920*/  MOV R5, UR4 ;  /* 0x0000000400057c02 */ /* 0x000fc80008000f00 */
[----:B------:R1:W1:Y:S03]  /*2e930*/  SYNCS.PHASECHK.TRANS64.TRYWAIT P2, [R5+URZ+0x60], R2 ;  /* 0x00006002050075a7 */ /* 0x000266000804017f */
[----:B-1----:R-:W-:Y:S05]  /*2e940*/  @!P2 NANOSLEEP.SYNCS 0x989680 ;  /* 0x009896800000a95d */ /* 0x002fea0003900000 */
[----:B------:R-:W1:Y:S02]  /*2e950*/  @!P2 SYNCS.PHASECHK.TRANS64 P2, [R5+URZ+0x60], R2 ;  /* 0x000060020500a5a7 */ /* 0x000e64000804007f */
[----:B-1----:R-:W-:Y:S05]  /*2e960*/  @!P2 BRA `(.L_x_1063) ;  /* 0xfffffffc00eca947 */ /* 0x002fea000383ffff */
[----:B------:R-:W-:Y:S05]  /*2e970*/  BRA `(.L_x_1153) ;  /* 0xffffffd400547947 */ /* 0x000fea000383ffff */
.L_x_1069:
[----:B------:R-:W-:-:S04]  /*2e980*/  MOV R5, UR4 ;  /* 0x0000000400057c02 */ /* 0x000fc80008000f00 */
[----:B------:R1:W1:Y:S03]  /*2e990*/  SYNCS.PHASECHK.TRANS64.TRYWAIT P2, [R5+URZ+0x68], R2 ;  /* 0x00006802050075a7 */ /* 0x000266000804017f */
[----:B-1----:R-:W-:Y:S05]  /*2e9a0*/  @!P2 NANOSLEEP.SYNCS 0x989680 ;  /* 0x009896800000a95d */ /* 0x002fea0003900000 */
[----:B------:R-:W1:Y:S02]  /*2e9b0*/  @!P2 SYNCS.PHASECHK.TRANS64 P2, [R5+URZ+0x68], R2 ;  /* 0x000068020500a5a7 */ /* 0x000e64000804007f */
[----:B-1----:R-:W-:Y:S05]  /*2e9c0*/  @!P2 BRA `(.L_x_1069) ;  /* 0xfffffffc00eca947 */ /* 0x002fea000383ffff */
[----:B------:R-:W-:Y:S05]  /*2e9d0*/  BRA `(.L_x_1154) ;  /* 0xffffffd400987947 */ /* 0x000fea000383ffff */
.L_x_1075:
[----:B-1----:R-:W-:-:S04]  /*2e9e0*/  MOV R2, UR4 ;  /* 0x0000000400027c02 */ /* 0x002fc80008000f00 */
[----:B------:R1:W1:Y:S03]  /*2e9f0*/  SYNCS.PHASECHK.TRANS64.TRYWAIT P2, [R2+URZ+0x50], R3 ;  /* 0x00005003020075a7 */ /* 0x000266000804017f */
[----:B-1----:R-:W-:Y:S05]  /*2ea00*/  @!P2 NANOSLEEP.SYNCS 0x989680 ;  /* 0x009896800000a95d */ /* 0x002fea0003900000 */
[----:B------:R-:W1:Y:S02]  /*2ea10*/  @!P2 SYNCS.PHASECHK.TRANS64 P2, [R2+URZ+0x50], R3 ;  /* 0x000050030200a5a7 */ /* 0x000e64000804007f */
[----:B-1----:R-:W-:Y:S05]  /*2ea20*/  @!P2 BRA `(.L_x_1075) ;  /* 0xfffffffc00eca947 */ /* 0x002fea000383ffff */
[----:B------:R-:W-:Y:S05]  /*2ea30*/  BRA `(.L_x_1155) ;  /* 0xffffffd400e07947 */ /* 0x000fea000383ffff */
.L_x_1081:
[----:B-1----:R-:W-:-:S04]  /*2ea40*/  MOV R2, UR4 ;  /* 0x0000000400027c02 */ /* 0x002fc80008000f00 */
[----:B------:R1:W1:Y:S03]  /*2ea50*/  SYNCS.PHASECHK.TRANS64.TRYWAIT P2, [R2+URZ+0x58], R3 ;  /* 0x00005803020075a7 */ /* 0x000266000804017f */
[----:B-1----:R-:W-:Y:S05]  /*2ea60*/  @!P2 NANOSLEEP.SYNCS 0x989680 ;  /* 0x009896800000a95d */ /* 0x002fea0003900000 */
[----:B------:R-:W1:Y:S02]  /*2ea70*/  @!P2 SYNCS.PHASECHK.TRANS64 P2, [R2+URZ+0x58], R3 ;  /* 0x000058030200a5a7 */ /* 0x000e64000804007f */
[----:B-1----:R-:W-:Y:S05]  /*2ea80*/  @!P2 BRA `(.L_x_1081) ;  /* 0xfffffffc00eca947 */ /* 0x002fea000383ffff */
[----:B------:R-:W-:Y:S05]  /*2ea90*/  BRA `(.L_x_1156) ;  /* 0xffffffd800247947 */ /* 0x000fea000383ffff */
.L_x_1087:
[----:B-1----:R-:W-:-:S04]  /*2eaa0*/  MOV R2, UR4 ;  /* 0x0000000400027c02 */ /* 0x002fc80008000f00 */
[----:B------:R1:W1:Y:S03]  /*2eab0*/  SYNCS.PHASECHK.TRANS64.TRYWAIT P2, [R2+URZ+0x60], R3 ;  /* 0x00006003020075a7 */ /* 0x000266000804017f */
[----:B-1----:R-:W-:Y:S05]  /*2eac0*/  @!P2 NANOSLEEP.SYNCS 0x989680 ;  /* 0x009896800000a95d */ /* 0x002fea0003900000 */
[----:B------:R-:W1:Y:S02]  /*2ead0*/  @!P2 SYNCS.PHASECHK.TRANS64 P2, [R2+URZ+0x60], R3 ;  /* 0x000060030200a5a7 */ /* 0x000e64000804007f */
[----:B-1----:R-:W-:Y:S05]  /*2eae0*/  @!P2 BRA `(.L_x_1087) ;  /* 0xfffffffc00eca947 */ /* 0x002fea000383ffff */
[----:B------:R-:W-:Y:S05]  /*2eaf0*/  BRA `(.L_x_1157) ;  /* 0xffffffd8006c7947 */ /* 0x000fea000383ffff */
.L_x_1093:
[----:B-1----:R-:W-:-:S04]  /*2eb00*/  MOV R2, UR4 ;  /* 0x0000000400027c02 */ /* 0x002fc80008000f00 */
[----:B------:R1:W1:Y:S03]  /*2eb10*/  SYNCS.PHASECHK.TRANS64.TRYWAIT P2, [R2+URZ+0x68], R3 ;  /* 0x00006803020075a7 */ /* 0x000266000804017f */
[----:B-1----:R-:W-:Y:S05]  /*2eb20*/  @!P2 NANOSLEEP.SYNCS 0x989680 ;  /* 0x009896800000a95d */ /* 0x002fea0003900000 */
[----:B------:R-:W1:Y:S02]  /*2eb30*/  @!P2 SYNCS.PHASECHK.TRANS64 P2, [R2+URZ+0x68], R3 ;  /* 0x000068030200a5a7 */ /* 0x000e64000804007f */
[----:B-1----:R-:W-:Y:S05]  /*2eb40*/  @!P2 BRA `(.L_x_1093) ;  /* 0xfffffffc00eca947 */ /* 0x002fea000383ffff */
[----:B------:R-:W-:Y:S05]  /*2eb50*/  BRA `(.L_x_1158) ;  /* 0xffffffd800b07947 */ /* 0x000fea000383ffff */
.L_x_1103:
[----:B--2---:R2:W4:Y:S02]  /*2eb60*/  SYNCS.PHASECHK.TRANS64.TRYWAIT P0, [R0+URZ+0x50], R3 ;  /* 0x00005003000075a7 */ /* 0x004524000800017f */
[----:B----4-:R-:W-:Y:S05]  /*2eb70*/  @!P0 NANOSLEEP.SYNCS 0x989680 ;  /* 0x009896800000895d */ /* 0x010fea0003900000 */
[----:B------:R-:W4:Y:S02]  /*2eb80*/  @!P0 SYNCS.PHASECHK.TRANS64 P0, [R0+URZ+0x50], R3 ;  /* 0x00005003000085a7 */ /* 0x000f24000800007f */
[----:B----4-:R-:W-:Y:S05]  /*2eb90*/  @!P0 BRA `(.L_x_1103) ;  /* 0xfffffffc00f08947 */ /* 0x010fea000383ffff */
[----:B------:R-:W-:Y:S05]  /*2eba0*/  BRA `(.L_x_1159) ;  /* 0xffffffe000b47947 */ /* 0x000fea000383ffff */
.L_x_1105:
[----:B----4-:R4:W1:Y:S02]  /*2ebb0*/  SYNCS.PHASECHK.TRANS64.TRYWAIT P0, [R0+URZ+0x58], R3 ;  /* 0x00005803000075a7 */ /* 0x010864000800017f */
[----:B-1----:R-:W-:Y:S05]  /*2ebc0*/  @!P0 NANOSLEEP.SYNCS 0x989680 ;  /* 0x009896800000895d */ /* 0x002fea0003900000 */
[----:B------:R-:W1:Y:S02]  /*2ebd0*/  @!P0 SYNCS.PHASECHK.TRANS64 P0, [R0+URZ+0x58], R3 ;  /* 0x00005803000085a7 */ /* 0x000e64000800007f */
[----:B-1----:R-:W-:Y:S05]  /*2ebe0*/  @!P0 BRA `(.L_x_1105) ;  /* 0xfffffffc00f08947 */ /* 0x002fea000383ffff */
[----:B------:R-:W-:Y:S05]  /*2ebf0*/  BRA `(.L_x_1160) ;  /* 0xffffffe000b07947 */ /* 0x000fea000383ffff */
.L_x_1107:
[----:B------:R1:W1:Y:S02]  /*2ec00*/  SYNCS.PHASECHK.TRANS64.TRYWAIT P0, [R0+URZ+0x60], R3 ;  /* 0x00006003000075a7 */ /* 0x000264000800017f */
[----:B-1----:R-:W-:Y:S05]  /*2ec10*/  @!P0 NANOSLEEP.SYNCS 0x989680 ;  /* 0x009896800000895d */ /* 0x002fea0003900000 */
[----:B------:R-:W1:Y:S02]  /*2ec20*/  @!P0 SYNCS.PHASECHK.TRANS64 P0, [R0+URZ+0x60], R3 ;  /* 0x00006003000085a7 */ /* 0x000e64000800007f */
[----:B-1----:R-:W-:Y:S05]  /*2ec30*/  @!P0 BRA `(.L_x_1107) ;  /* 0xfffffffc00f08947 */ /* 0x002fea000383ffff */
[----:B------:R-:W-:Y:S05]  /*2ec40*/  BRA `(.L_x_1161) ;  /* 0xffffffe000ac7947 */ /* 0x000fea000383ffff */
.L_x_1111:
[----:B------:R-:W-:Y:S01]  /*2ec50*/  BSSY B1, `(.L_x_1162) ;  /* 0x0000006000017945 */ /* 0x000fe20003800000 */
[----:B------:R-:W-:-:S07]  /*2ec60*/  MOV R15, 0xffffffff ;  /* 0xffffffff000f7802 */ /* 0x000fce0000000f00 */
[----:B------:R-:W-:Y:S05]  /*2ec70*/  WARPSYNC.COLLECTIVE R15, `(.L_x_1163) ;  /* 0x000000000f0c7348 */ /* 0x000fea0003c00000 */
[----:B------:R-:W-:Y:S02]  /*2ec80*/  ELECT P6, UR62, PT ;  /* 0x00000000003e782f */ /* 0x000fe400038c0000 */
[----:B------:R-:W-:Y:S01]  /*2ec90*/  MOV R14, UR62 ;  /* 0x0000003e000e7c02 */ /* 0x000fe20008000f00 */
[----:B------:R-:W-:Y:S10]  /*2eca0*/  ENDCOLLECTIVE ;  /* 0x000000000000791b */ /* 0x000ff40003800000 */
.L_x_1163:
[----:B------:R-:W-:Y:S05]  /*2ecb0*/  BSYNC B1 ;  /* 0x0000000000017941 */ /* 0x000fea0003800000 */
.L_x_1162:
[----:B------:R-:W-:Y:S05]  /*2ecc0*/  BRA `(.L_x_1164) ;  /* 0xffffffe4002c7947 */ /* 0x000fea000383ffff */
.L_x_1114:
[----:B-1----:R1:W2:Y:S02]  /*2ecd0*/  SYNCS.PHASECHK.TRANS64.TRYWAIT P0, [R11+URZ+0x18], R12 ;  /* 0x0000180c0b0075a7 */ /* 0x0022a4000800017f */
[----:B--2---:R-:W-:Y:S05]  /*2ece0*/  @!P0 NANOSLEEP.SYNCS 0x989680 ;  /* 0x009896800000895d */ /* 0x004fea0003900000 */
[----:B------:R-:W2:Y:S02]  /*2ecf0*/  @!P0 SYNCS.PHASECHK.TRANS64 P0, [R11+URZ+0x18], R12 ;  /* 0x0000180c0b0085a7 */ /* 0x000ea4000800007f */
[----:B--2---:R-:W-:Y:S05]  /*2ed00*/  @!P0 BRA `(.L_x_1114) ;  /* 0xfffffffc00f08947 */ /* 0x004fea000383ffff */
[----:B------:R-:W-:Y:S05]  /*2ed10*/  BRA `(.L_x_1165) ;  /* 0xffffffe400647947 */ /* 0x000fea000383ffff */
.L_x_1122:
[----:B------:R-:W-:Y:S01]  /*2ed20*/  BSSY B0, `(.L_x_1166) ;  /* 0x0000006000007945 */ /* 0x000fe20003800000 */
[----:B------:R-:W-:-:S07]  /*2ed30*/  MOV R15, 0xffffffff ;  /* 0xffffffff000f7802 */ /* 0x000fce0000000f00 */
[----:B--2---:R-:W-:Y:S05]  /*2ed40*/  WARPSYNC.COLLECTIVE R15, `(.L_x_1167) ;  /* 0x000000000f0c7348 */ /* 0x004fea0003c00000 */
[----:B------:R-:W-:Y:S02]  /*2ed50*/  ELECT P6, UR62, PT ;  /* 0x00000000003e782f */ /* 0x000fe400038c0000 */
[----:B------:R-:W-:Y:S01]  /*2ed60*/  MOV R14, UR62 ;  /* 0x0000003e000e7c02 */ /* 0x000fe20008000f00 */
[----:B--2---:R-:W-:Y:S10]  /*2ed70*/  ENDCOLLECTIVE ;  /* 0x000000000000791b */ /* 0x004ff40003800000 */
.L_x_1167:
[----:B------:R-:W-:Y:S05]  /*2ed80*/  BSYNC B0 ;  /* 0x0000000000007941 */ /* 0x000fea0003800000 */
.L_x_1166:
[----:B------:R-:W-:Y:S05]  /*2ed90*/  BRA `(.L_x_1168) ;  /* 0xffffffec00d87947 */ /* 0x000fea000383ffff */
.L_x_1124:
[----:B-1----:R1:W3:Y:S02]  /*2eda0*/  SYNCS.PHASECHK.TRANS64.TRYWAIT P0, [R4+URZ], R3 ;  /* 0x00000003040075a7 */ /* 0x0022e4000800017f */
[----:B---3--:R-:W-:Y:S05]  /*2edb0*/  @!P0 NANOSLEEP.SYNCS 0x989680 ;  /* 0x009896800000895d */ /* 0x008fea0003900000 */
[----:B------:R-:W3:Y:S02]  /*2edc0*/  @!P0 SYNCS.PHASECHK.TRANS64 P0, [R4+URZ], R3 ;  /* 0x00000003040085a7 */ /* 0x000ee4000800007f */
[----:B---3--:R-:W-:Y:S05]  /*2edd0*/  @!P0 BRA `(.L_x_1124) ;  /* 0xfffffffc00f08947 */ /* 0x008fea000383ffff */
[----:B------:R-:W-:Y:S05]  /*2ede0*/  BRA `(.L_x_1169) ;  /* 0xffffffec00fc7947 */ /* 0x000fea000383ffff */
.L_x_1125:
[----:B-1----:R1:W3:Y:S02]  /*2edf0*/  SYNCS.PHASECHK.TRANS64.TRYWAIT P0, [R3+URZ], R0 ;  /* 0x00000000030075a7 */ /* 0x0022e4000800017f */
[----:B---3--:R-:W-:Y:S05]  /*2ee00*/  @!P0 NANOSLEEP.SYNCS 0x989680 ;  /* 0x009896800000895d */ /* 0x008fea0003900000 */
[----:B------:R-:W3:Y:S02]  /*2ee10*/  @!P0 SYNCS.PHASECHK.TRANS64 P0, [R3+URZ], R0 ;  /* 0x00000000030085a7 */ /* 0x000ee4000800007f */
[----:B---3--:R-:W-:Y:S05]  /*2ee20*/  @!P0 BRA `(.L_x_1125) ;  /* 0xfffffffc00f08947 */ /* 0x008fea000383ffff */
[----:B------:R-:W-:Y:S05]  /*2ee30*/  BRA `(.L_x_1170) ;  /* 0xfffffff0000c7947 */ /* 0x000fea000383ffff */
        .weak           $__internal_0_$__cuda_sm20_rcp_rn_f32_slowpath
        .type           $__internal_0_$__cuda_sm20_rcp_rn_f32_slowpath,@function
        .size           $__internal_0_$__cuda_sm20_rcp_rn_f32_slowpath,(.L_x_1176 - $__internal_0_$__cuda_sm20_rcp_rn_f32_slowpath)
$__internal_0_$__cuda_sm20_rcp_rn_f32_slowpath:
[----:B------:R-:W-:Y:S01]  /*2ee40*/  SHF.L.U32 R3, R0, 0x1, RZ ;  /* 0x0000000100037819 */ /* 0x000fe200000006ff */
[----:B------:R-:W-:Y:S03]  /*2ee50*/  BSSY B0, `(.L_x_1171) ;  /* 0x0000030000007945 */ /* 0x000fe60003800000 */
[----:B------:R-:W-:-:S04]  /*2ee60*/  SHF.R.U32.HI R3, RZ, 0x18, R3 ;  /* 0x00000018ff037819 */ /* 0x000fc80000011603 */
[----:B------:R-:W-:-:S13]  /*2ee70*/  ISETP.NE.U32.AND P2, PT, R3, RZ, PT ;  /* 0x000000ff0300720c */ /* 0x000fda0003f45070 */
[----:B------:R-:W-:Y:S05]  /*2ee80*/  @P2 BRA `(.L_x_1172) ;  /* 0x0000000000282947 */ /* 0x000fea0003800000 */
[----:B------:R-:W-:-:S04]  /*2ee90*/  SHF.L.U32 R3, R0, 0x1, RZ ;  /* 0x0000000100037819 */ /* 0x000fc800000006ff */
[----:B------:R-:W-:-:S13]  /*2eea0*/  ISETP.NE.AND P2, PT, R3, RZ, PT ;  /* 0x000000ff0300720c */ /* 0x000fda0003f45270 */
[----:B------:R-:W-:Y:S02]  /*2eeb0*/  @P2 FFMA R178, R0, 1.84467440737095516160e+19, RZ ;  /* 0x5f80000000b22823 */ /* 0x000fe400000000ff */
[----:B------:R-:W-:Y:S08]  /*2eec0*/  @!P2 MUFU.RCP R0, R0 ;  /* 0x000000000000a308 */ /* 0x000ff00000001000 */
[----:B------:R-:W1:Y:S02]  /*2eed0*/  @P2 MUFU.RCP R3, R178 ;  /* 0x000000b200032308 */ /* 0x000e640000001000 */
[----:B-1----:R-:W-:-:S04]  /*2eee0*/  @P2 FFMA R178, R178, R3, -1 ;  /* 0xbf800000b2b22423 */ /* 0x002fc80000000003 */
[----:B------:R-:W-:-:S04]  /*2eef0*/  @P2 FADD.FTZ R178, -R178, -RZ ;  /* 0x800000ffb2b22221 */ /* 0x000fc80000010100 */
[----:B------:R-:W-:-:S04]  /*2ef00*/  @P2 FFMA R3, R3, R178, R3 ;  /* 0x000000b203032223 */ /* 0x000fc80000000003 */
[----:B------:R-:W-:Y:S01]  /*2ef10*/  @P2 FFMA R0, R3, 1.84467440737095516160e+19, RZ ;  /* 0x5f80000003002823 */ /* 0x000fe200000000ff */
[----:B------:R-:W-:Y:S06]  /*2ef20*/  BRA `(.L_x_1173) ;  /* 0x0000000000887947 */ /* 0x000fec0003800000 */
.L_x_1172:
[----:B------:R-:W-:-:S04]  /*2ef30*/  IADD3 R181, R3, -0xfd, RZ ;  /* 0xffffff0303b57810 */ /* 0x000fc80007ffe0ff */
[----:B------:R-:W-:-:S13]  /*2ef40*/  ISETP.GT.U32.AND P2, PT, R181, 0x1, PT ;  /* 0x00000001b500780c */ /* 0x000fda0003f44070 */
[----:B------:R-:W-:Y:S05]  /*2ef50*/  @P2 BRA `(.L_x_1174) ;  /* 0x0000000000782947 */ /* 0x000fea0003800000 */
[----:B------:R-:W-:Y:S02]  /*2ef60*/  LOP3.LUT R179, R0, 0x7fffff, RZ, 0xc0, !PT ;  /* 0x007fffff00b37812 */ /* 0x000fe400078ec0ff */
[----:B------:R-:W-:Y:S02]  /*2ef70*/  MOV R182, 0x3 ;  /* 0x0000000300b67802 */ /* 0x000fe40000000f00 */
[----:B------:R-:W-:Y:S02]  /*2ef80*/  LOP3.LUT R179, R179, 0x3f800000, RZ, 0xfc, !PT ;  /* 0x3f800000b3b37812 */ /* 0x000fe400078efcff */
[----:B------:R-:W-:Y:S02]  /*2ef90*/  SHF.L.U32 R182, R182, R181, RZ ;  /* 0x000000b5b6b67219 */ /* 0x000fe400000006ff */
[----:B------:R-:W1:Y:S01]  /*2efa0*/  MUFU.RCP R178, R179 ;  /* 0x000000b300b27308 */ /* 0x000e620000001000 */
[----:B------:R-:W-:Y:S01]  /*2efb0*/  IADD3 R3, R3, -0xfc, RZ ;  /* 0xffffff0403037810 */ /* 0x000fe20007ffe0ff */
[----:B-1----:R-:W-:-:S04]  /*2efc0*/  FFMA R180, R179, R178, -1 ;  /* 0xbf800000b3b47423 */ /* 0x002fc800000000b2 */
[----:B------:R-:W-:-:S04]  /*2efd0*/  FADD.FTZ R180, -R180, -RZ ;  /* 0x800000ffb4b47221 */ /* 0x000fc80000010100 */
[CCC-:B------:R-:W-:Y:S01]  /*2efe0*/  FFMA.RM R179, R178.reuse, R180.reuse, R178.reuse ;  /* 0x000000b4b2b37223 */ /* 0x1c0fe200000040b2 */
[----:B------:R-:W-:-:S05]  /*2eff0*/  FFMA.RP R178, R178, R180, R178 ;  /* 0x000000b4b2b27223 */ /* 0x000fca00000080b2 */
[C---:B------:R-:W-:Y:S02]  /*2f000*/  FSETP.NEU.FTZ.AND P2, PT, R179.reuse, R178, PT ;  /* 0x000000b2b300720b */ /* 0x040fe40003f5d000 */
[----:B------:R-:W-:Y:S02]  /*2f010*/  LOP3.LUT R178, R179, 0x7fffff, RZ, 0xc0, !PT ;  /* 0x007fffffb3b27812 */ /* 0x000fe400078ec0ff */
[----:B------:R-:W-:Y:S02]  /*2f020*/  SEL R179, RZ, 0xffffffff, !P2 ;  /* 0xffffffffffb37807 */ /* 0x000fe40005000000 */
[----:B------:R-:W-:Y:S02]  /*2f030*/  LOP3.LUT R178, R178, 0x800000, RZ, 0xfc, !PT ;  /* 0x00800000b2b27812 */ /* 0x000fe400078efcff */
[----:B------:R-:W-:Y:S02]  /*2f040*/  IADD3 R180, -R179, RZ, RZ ;  /* 0x000000ffb3b47210 */ /* 0x000fe40007ffe1ff */
[----:B------:R-:W-:-:S02]  /*2f050*/  LOP3.LUT R182, R182, R178, RZ, 0xc0, !PT ;  /* 0x000000b2b6b67212 */ /* 0x000fc400078ec0ff */
[-C--:B------:R-:W-:Y:S02]  /*2f060*/  LOP3.LUT P3, RZ, R180, R181.reuse, R178, 0xf8, !PT ;  /* 0x000000b5b4ff7212 */ /* 0x080fe4000786f8b2 */
[----:B------:R-:W-:Y:S02]  /*2f070*/  SHF.R.U32.HI R179, RZ, R181, R182 ;  /* 0x000000b5ffb37219 */ /* 0x000fe400000116b6 */
[----:B------:R-:W-:Y:S02]  /*2f080*/  SHF.R.U32.HI R3, RZ, R3, R178 ;  /* 0x00000003ff037219 */ /* 0x000fe400000116b2 */
[C---:B------:R-:W-:Y:S02]  /*2f090*/  LOP3.LUT P2, RZ, R179.reuse, 0x1, RZ, 0xc0, !PT ;  /* 0x00000001b3ff7812 */ /* 0x040fe4000784c0ff */
[----:B------:R-:W-:-:S04]  /*2f0a0*/  LOP3.LUT P4, RZ, R179, 0x2, RZ, 0xc0, !PT ;  /* 0x00000002b3ff7812 */ /* 0x000fc8000788c0ff */
[----:B------:R-:W-:Y:S02]  /*2f0b0*/  PLOP3.LUT P2, PT, P2, P3, P4, 0xe0, 0x0 ;  /* 0x000000000000781c */ /* 0x000fe40001747c40 */
[----:B------:R-:W-:Y:S02]  /*2f0c0*/  LOP3.LUT P3, RZ, R0, 0x7fffff, RZ, 0xc0, !PT ;  /* 0x007fffff00ff7812 */ /* 0x000fe4000786c0ff */
[----:B------:R-:W-:-:S04]  /*2f0d0*/  SEL R178, RZ, 0x1, !P2 ;  /* 0x00000001ffb27807 */ /* 0x000fc80005000000 */
[----:B------:R-:W-:-:S04]  /*2f0e0*/  IADD3 R178, -R178, RZ, RZ ;  /* 0x000000ffb2b27210 */ /* 0x000fc80007ffe1ff */
[----:B------:R-:W-:-:S13]  /*2f0f0*/  ISETP.GE.AND P2, PT, R178, RZ, PT ;  /* 0x000000ffb200720c */ /* 0x000fda0003f46270 */
[----:B------:R-:W-:-:S04]  /*2f100*/  @!P2 IADD3 R3, R3, 0x1, RZ ;  /* 0x000000010303a810 */ /* 0x000fc80007ffe0ff */
[----:B------:R-:W-:-:S04]  /*2f110*/  @!P3 SHF.L.U32 R3, R3, 0x1, RZ ;  /* 0x000000010303b819 */ /* 0x000fc800000006ff */
[----:B------:R-:W-:Y:S01]  /*2f120*/  LOP3.LUT R0, R3, 0x80000000, R0, 0xf8, !PT ;  /* 0x8000000003007812 */ /* 0x000fe200078ef800 */
[----:B------:R-:W-:Y:S06]  /*2f130*/  BRA `(.L_x_1173) ;  /* 0x0000000000047947 */ /* 0x000fec0003800000 */
.L_x_1174:
[----:B------:R-:W1:Y:S02]  /*2f140*/  MUFU.RCP R0, R0 ;  /* 0x0000000000007308 */ /* 0x000e640000001000 */
.L_x_1173:
[----:B------:R-:W-:Y:S05]  /*2f150*/  BSYNC B0 ;  /* 0x0000000000007941 */ /* 0x000fea0003800000 */
.L_x_1171:
[----:B------:R-:W-:-:S04]  /*2f160*/  MOV R3, 0x0 ;  /* 0x0000000000037802 */ /* 0x000fc80000000f00 */
[----:B-1----:R-:W-:Y:S05]  /*2f170*/  RET.REL.NODEC R2 `(_ZN7cutlass13device_kernelINS_4gemm6kernel13GemmUniversalIN4cute5tupleIJiiiiEEENS1_10collective13CollectiveMmaINS1_34MainloopSm90TmaGmmaWarpSpecializedILi3ENS5_IJNS4_1CILi2EEENSA_ILi1EEESC_EEENS1_35KernelTmaWarpSpecializedCooperativeEEENS5_IJNSA_ILi256EEESG_NSA_ILi64EEEEEENS_6half_tENS5_IJlSC_lEEESJ_SK_NS4_8TiledMMAINS4_8MMA_AtomIJNS4_4SM904GMMA26MMA_64x256x16_F32F16F16_SSILNSO_5MajorE0ELSQ_0ELNSO_7ScaleInE1ELSR_1EEEEEENS4_6LayoutISD_NS5_IJSC_NSA_ILi0EEESV_EEEEENS5_IJNS4_10UnderscoreESY_SY_EEEEENS4_13SM90_TMA_LOADENS4_14ComposedLayoutINS4_7SwizzleILi3ELi4ELi3EEENS4_18smem_ptr_flag_bitsILi16EEENSU_INS5_IJNSA_ILi8EEESH_EEENS5_IJSH_SC_EEEEEEEvNS4_8identityENS4_23SM90_TMA_LOAD_MULTICASTES1B_vS1C_EENS_8epilogue10collective18CollectiveEpilogueINS1F_22Sm90TmaWarpSpecializedILi4ELi2ELi16ELb1ELb0EEEJSI_NS5_IJNSA_ILi128EEENSA_ILi32EEEEEESJ_SK_SJ_SK_NS1F_6fusion15FusionCallbacksIS1J_NS1N_13LinCombEltActINS1F_6thread4SiLuESJ_fSJ_fLNS_15FloatRoundStyleE2EEESI_S1M_JEEES11_NS12_INS13_ILi2ELi4ELi3EEES16_NSU_INS5_IJS17_S1L_EEENS5_IJS1L_SC_EEEEEEENS4_17SM75_U32x4_LDSM_NENS4_14SM90_TMA_STOREES1Z_NS4_17SM90_U32x4_STSM_NENS4_9Copy_AtomIJS22_SJ_EEEvEEEvvEEEEvNT_6ParamsE) ;  /* 0xfffffd0c02a07950 */ /* 0x002fea0003c3ffff */
.L_x_1175:
[----:B------:R-:W-:-:S00]  /*2f180*/  BRA `(.L_x_1175) ;  /* 0xfffffffc00fc7947 */ /* 0x000fc0000383ffff */
[----:B------:R-:W-:-:S00]  /*2f190*/  NOP ;  /* 0x0000000000007918 */ /* 0x000fc00000000000 */
        /* <DEDUP_REMOVED lines=14> */
.L_x_1176:


//--------------------- .nv.global.init           --------------------------
	.section	.nv.global.init,"aw",@progbits
.nv.global.init:
	.type		$str$22,@object
	.size		$str$22,($str$26 - $str$22)
$str$22:
        /*0000*/ 	.byte	0x6b, 0x5f, 0x74, 0x69, 0x6c, 0x65, 0x5f, 0x63, 0x6f, 0x75, 0x6e, 0x74, 0x20, 0x3e, 0x3d, 0x20
        /*0010*/ 	.byte	0x31, 0x00
	.type		$str$26,@object
	.size		$str$26,($str$27 - $str$26)
$str$26:
        /*0012*/ 	.byte	0x28, 0x61, 0x64, 0x64, 0x72, 0x65, 0x73, 0x73, 0x20, 0x26, 0x20, 0x6d, 0x61, 0x73, 0x6b, 0x29
        /*0022*/ 	.byte	0x20, 0x3d, 0x3d, 0x20, 0x30, 0x00
	.type		$str$27,@object
	.size		$str$27,($str$23 - $str$27)
$str$27:
        /*0028*/ 	.byte	0x2f, 0x74, 0x6d, 0x70, 0x2f, 0x63, 0x75, 0x74, 0x6c, 0x61, 0x73, 0x73, 0x5f, 0x73, 0x77, 0x65
        /*0038*/ 	.byte	0x65, 0x70, 0x5f, 0x73, 0x72, 0x63, 0x2f, 0x69, 0x6e, 0x63, 0x6c, 0x75, 0x64, 0x65, 0x2f, 0x63
        /*0048*/ 	.byte	0x75, 0x74, 0x65, 0x2f, 0x70, 0x6f, 0x69, 0x6e, 0x74, 0x65, 0x72, 0x5f, 0x66, 0x6c, 0x61, 0x67
        /*0058*/ 	.byte	0x67, 0x65, 0x64, 0x2e, 0x68, 0x70, 0x70, 0x00
	.type		$str$23,@object
	.size		$str$23,(__unnamed_2 - $str$23)
$str$23:
        /*0060*/ 	.byte	0x2f, 0x74, 0x6d, 0x70, 0x2f, 0x63, 0x75, 0x74, 0x6c, 0x61, 0x73, 0x73, 0x5f, 0x73, 0x77, 0x65
        /*0070*/ 	.byte	0x65, 0x70, 0x5f, 0x73, 0x72, 0x63, 0x2f, 0x69, 0x6e, 0x63, 0x6c, 0x75, 0x64, 0x65, 0x2f, 0x63
        /*0080*/ 	.byte	0x75, 0x74, 0x6c, 0x61, 0x73, 0x73, 0x2f, 0x67, 0x65, 0x6d, 0x6d, 0x2f, 0x63, 0x6f, 0x6c, 0x6c
        /*0090*/ 	.byte	0x65, 0x63, 0x74, 0x69, 0x76, 0x65, 0x2f, 0x73, 0x6d, 0x39, 0x30, 0x5f, 0x6d, 0x6d, 0x61, 0x5f
        /*00a0*/ 	.byte	0x74, 0x6d, 0x61, 0x5f, 0x67, 0x6d, 0x6d, 0x61, 0x5f, 0x73, 0x73, 0x5f, 0x77, 0x61, 0x72, 0x70
        /*00b0*/ 	.byte	0x73, 0x70, 0x65, 0x63, 0x69, 0x61, 0x6c, 0x69, 0x7a, 0x65, 0x64, 0x2e, 0x68, 0x70, 0x70, 0x00
	.type		__unnamed_2,@object
	.size		__unnamed_2,(__unnamed_1 - __unnamed_2)
__unnamed_2:
        /* <DEDUP_REMOVED lines=28> */
        /*0280*/ 	.byte	0x36, 0x3e, 0x3e, 0x3e, 0x3e, 0x3e, 0x5d, 0x00
	.type		__unnamed_1,@object
	.size		__unnamed_1,(.L_0 - __unnamed_1)
__unnamed_1:
        /* <DEDUP_REMOVED lines=182> */
.L_0:


//--------------------- .nv.shared._ZN7cutlass13device_kernelINS_4gemm6kernel13GemmUniversalIN4cute5tupleIJiiiiEEENS1_10collective13CollectiveMmaINS1_34MainloopSm90TmaGmmaWarpSpecializedILi3ENS5_IJNS4_1CILi2EEENSA_ILi1EEESC_EEENS1_35KernelTmaWarpSpecializedCooperativeEEENS5_IJNSA_ILi256EEESG_NSA_ILi64EEEEEENS_6half_tENS5_IJlSC_lEEESJ_SK_NS4_8TiledMMAINS4_8MMA_AtomIJNS4_4SM904GMMA26MMA_64x256x16_F32F16F16_SSILNSO_5MajorE0ELSQ_0ELNSO_7ScaleInE1ELSR_1EEEEEENS4_6LayoutISD_NS5_IJSC_NSA_ILi0EEESV_EEEEENS5_IJNS4_10UnderscoreESY_SY_EEEEENS4_13SM90_TMA_LOADENS4_14ComposedLayoutINS4_7SwizzleILi3ELi4ELi3EEENS4_18smem_ptr_flag_bitsILi16EEENSU_INS5_IJNSA_ILi8EEESH_EEENS5_IJSH_SC_EEEEEEEvNS4_8identityENS4_23SM90_TMA_LOAD_MULTICASTES1B_vS1C_EENS_8epilogue10collective18CollectiveEpilogueINS1F_22Sm90TmaWarpSpecializedILi4ELi2ELi16ELb1ELb0EEEJSI_NS5_IJNSA_ILi128EEENSA_ILi32EEEEEESJ_SK_SJ_SK_NS1F_6fusion15FusionCallbacksIS1J_NS1N_13LinCombEltActINS1F_6thread4SiLuESJ_fSJ_fLNS_15FloatRoundStyleE2EEESI_S1M_JEEES11_NS12_INS13_ILi2ELi4ELi3EEES16_NSU_INS5_IJS17_S1L_EEENS5_IJS1L_SC_EEEEEEENS4_17SM75_U32x4_LDSM_NENS4_14SM90_TMA_STOREES1Z_NS4_17SM90_U32x4_STSM_NENS4_9Copy_AtomIJS22_SJ_EEEvEEEvvEEEEvNT_6ParamsE --------------------------
	.section	.nv.shared._ZN7cutlass13device_kernelINS_4gemm6kernel13GemmUniversalIN4cute5tupleIJiiiiEEENS1_10collective13CollectiveMmaINS1_34MainloopSm90TmaGmmaWarpSpecializedILi3ENS5_IJNS4_1CILi2EEENSA_ILi1EEESC_EEENS1_35KernelTmaWarpSpecializedCooperativeEEENS5_IJNSA_ILi256EEESG_NSA_ILi64EEEEEENS_6half_tENS5_IJlSC_lEEESJ_SK_NS4_8TiledMMAINS4_8MMA_AtomIJNS4_4SM904GMMA26MMA_64x256x16_F32F16F16_SSILNSO_5MajorE0ELSQ_0ELNSO_7ScaleInE1ELSR_1EEEEEENS4_6LayoutISD_NS5_IJSC_NSA_ILi0EEESV_EEEEENS5_IJNS4_10UnderscoreESY_SY_EEEEENS4_13SM90_TMA_LOADENS4_14ComposedLayoutINS4_7SwizzleILi3ELi4ELi3EEENS4_18smem_ptr_flag_bitsILi16EEENSU_INS5_IJNSA_ILi8EEESH_EEENS5_IJSH_SC_EEEEEEEvNS4_8identityENS4_23SM90_TMA_LOAD_MULTICASTES1B_vS1C_EENS_8epilogue10collective18CollectiveEpilogueINS1F_22Sm90TmaWarpSpecializedILi4ELi2ELi16ELb1ELb0EEEJSI_NS5_IJNSA_ILi128EEENSA_ILi32EEEEEESJ_SK_SJ_SK_NS1F_6fusion15FusionCallbacksIS1J_NS1N_13LinCombEltActINS1F_6thread4SiLuESJ_fSJ_fLNS_15FloatRoundStyleE2EEESI_S1M_JEEES11_NS12_INS13_ILi2ELi4ELi3EEES16_NSU_INS5_IJS17_S1L_EEENS5_IJS1L_SC_EEEEEEENS4_17SM75_U32x4_LDSM_NENS4_14SM90_TMA_STOREES1Z_NS4_17SM90_U32x4_STSM_NENS4_9Copy_AtomIJS22_SJ_EEEvEEEvvEEEEvNT_6ParamsE,"aw",@nobits
	.sectionflags	@""
	.align	16
	.zero		1024


//--------------------- .nv.shared.reserved.0     --------------------------
	.section	.nv.shared.reserved.0,"aw",@nobits
	.weak		__nv_reservedSMEM_offset_0_alias
	.size		__nv_reservedSMEM_offset_0_alias, 0, 0
	.other		__nv_reservedSMEM_offset_0_alias,@"STO_CUDA_RESERVED_SHARED STV_DEFAULT"
__nv_reservedSMEM_offset_0_alias:
	.zero		0


//--------------------- .nv.global                --------------------------
	.section	.nv.global,"aw",@nobits
.nv.global:
	.type		_ZN39_INTERNAL_a021825d_4_k_cu_40b11645_27944cute1_E,@object
	.size		_ZN39_INTERNAL_a021825d_4_k_cu_40b11645_27944cute1_E,(_ZN39_INTERNAL_a021825d_4_k_cu_40b11645_27944cuda3std3__45__cpo6cbeginE - _ZN39_INTERNAL_a021825d_4_k_cu_40b11645_27944cute1_E)
_ZN39_INTERNAL_a021825d_4_k_cu_40b11645_27944cute1_E:
	.zero		1
	.type		_ZN39_INTERNAL_a021825d_4_k_cu_40b11645_27944cuda3std3__45__cpo6cbeginE,@object
	.size		_ZN39_INTERNAL_a021825d_4_k_cu_40b11645_27944cuda3std3__45__cpo6cbeginE,(_ZN39_INTERNAL_a021825d_4_k_cu_40b11645_27944cuda3std3__48in_placeE - _ZN39_INTERNAL_a021825d_4_k_cu_40b11645_27944cuda3std3__45__cpo6cbeginE)
_ZN39_INTERNAL_a021825d_4_k_cu_40b11645_27944cuda3std3__45__cpo6cbeginE:
	.zero		1
	.type		_ZN39_INTERNAL_a021825d_4_k_cu_40b11645_27944cuda3std3__48in_placeE,@object
	.size		_ZN39_INTERNAL_a021825d_4_k_cu_40b11645_27944cuda3std3__48in_placeE,(_ZN39_INTERNAL_a021825d_4_k_cu_40b11645_27944cuda3std6ranges3__45__cpo9iter_moveE - _ZN39_INTERNAL_a021825d_4_k_cu_40b11645_27944cuda3std3__48in_placeE)
_ZN39_INTERNAL_a021825d_4_k_cu_40b11645_27944cuda3std3__48in_placeE:
	.zero		1
	.type		_ZN39_INTERNAL_a021825d_4_k_cu_40b11645_27944cuda3std6ranges3__45__cpo9iter_moveE,@object
	.size		_ZN39_INTERNAL_a021825d_4_k_cu_40b11645_27944cuda3std6ranges3__45__cpo9iter_moveE,(_ZN39_INTERNAL_a021825d_4_k_cu_40b11645_27944cuda3std3__45__cpo5beginE - _ZN39_INTERNAL_a021825d_4_k_cu_40b11645_27944cuda3std6ranges3__45__cpo9iter_moveE)
_ZN39_INTERNAL_a021825d_4_k_cu_40b11645_27944cuda3std6ranges3__45__cpo9iter_moveE:
	.zero		1
	.type		_ZN39_INTERNAL_a021825d_4_k_cu_40b11645_27944cuda3std3__45__cpo5beginE,@object
	.size		_ZN39_INTERNAL_a021825d_4_k_cu_40b11645_27944cuda3std3__45__cpo5beginE,(_ZN39_INTERNAL_a021825d_4_k_cu_40b11645_27944cuda3std3__441_GLOBAL__N__a021825d_4_k_cu_40b11645_27946ignoreE - _ZN39_INTERNAL_a021825d_4_k_cu_40b11645_27944cuda3std3__45__cpo5beginE)
_ZN39_INTERNAL_a021825d_4_k_cu_40b11645_27944cuda3std3__45__cpo5beginE:
	.zero		1
	.type		_ZN39_INTERNAL_a021825d_4_k_cu_40b11645_27944cuda3std3__441_GLOBAL__N__a021825d_4_k_cu_40b11645_27946ignoreE,@object
	.size		_ZN39_INTERNAL_a021825d_4_k_cu_40b11645_27944cuda3std3__441_GLOBAL__N__a021825d_4_k_cu_40b11645_27946ignoreE,(_ZN39_INTERNAL_a021825d_4_k_cu_40b11645_27944cute7productE - _ZN39_INTERNAL_a021825d_4_k_cu_40b11645_27944cuda3std3__441_GLOBAL__N__a021825d_4_k_cu_40b11645_27946ignoreE)
_ZN39_INTERNAL_a021825d_4_k_cu_40b11645_27944cuda3std3__441_GLOBAL__N__a021825d_4_k_cu_40b11645_27946ignoreE:
	.zero		1
	.type		_ZN39_INTERNAL_a021825d_4_k_cu_40b11645_27944cute7productE,@object
	.size		_ZN39_INTERNAL_a021825d_4_k_cu_40b11645_27944cute7productE,(_ZN39_INTERNAL_a021825d_4_k_cu_40b11645_27944cuda3std3__45__cpo3endE - _ZN39_INTERNAL_a021825d_4_k_cu_40b11645_27944cute7productE)
_ZN39_INTERNAL_a021825d_4_k_cu_40b11645_27944cute7productE:
	.zero		1
	.type		_ZN39_INTERNAL_a021825d_4_k_cu_40b11645_27944cuda3std3__45__cpo3endE,@object
	.size		_ZN39_INTERNAL_a021825d_4_k_cu_40b11645_27944cuda3std3__45__cpo3endE,(_ZN39_INTERNAL_a021825d_4_k_cu_40b11645_27944cuda3std3__419piecewise_constructE - _ZN39_INTERNAL_a021825d_4_k_cu_40b11645_27944cuda3std3__45__cpo3endE)
_ZN39_INTERNAL_a021825d_4_k_cu_40b11645_27944cuda3std3__45__cpo3endE:
	.zero		1
	.type		_ZN39_INTERNAL_a021825d_4_k_cu_40b11645_27944cuda3std3__419piecewise_constructE,@object
	.size		_ZN39_INTERNAL_a021825d_4_k_cu_40b11645_27944cuda3std3__419piecewise_constructE,(_ZN39_INTERNAL_a021825d_4_k_cu_40b11645_27944cuda3std3__45__cpo4cendE - _ZN39_INTERNAL_a021825d_4_k_cu_40b11645_27944cuda3std3__419piecewise_constructE)
_ZN39_INTERNAL_a021825d_4_k_cu_40b11645_27944cuda3std3__419piecewise_constructE:
	.zero		1
	.type		_ZN39_INTERNAL_a021825d_4_k_cu_40b11645_27944cuda3std3__45__cpo4cendE,@object
	.size		_ZN39_INTERNAL_a021825d_4_k_cu_40b11645_27944cuda3std3__45__cpo4cendE,(_ZN39_INTERNAL_a021825d_4_k_cu_40b11645_27944cuda3std6ranges3__45__cpo4swapE - _ZN39_INTERNAL_a021825d_4_k_cu_40b11645_27944cuda3std3__45__cpo4cendE)
_ZN39_INTERNAL_a021825d_4_k_cu_40b11645_27944cuda3std3__45__cpo4cendE:
	.zero		1
	.type		_ZN39_INTERNAL_a021825d_4_k_cu_40b11645_27944cuda3std6ranges3__45__cpo4swapE,@object
	.size		_ZN39_INTERNAL_a021825d_4_k_cu_40b11645_27944cuda3std6ranges3__45__cpo4swapE,(.L_9 - _ZN39_INTERNAL_a021825d_4_k_cu_40b11645_27944cuda3std6ranges3__45__cpo4swapE)
_ZN39_INTERNAL_a021825d_4_k_cu_40b11645_27944cuda3std6ranges3__45__cpo4swapE:
	.zero		1
.L_9:


//--------------------- .nv.constant0._ZN7cutlass13device_kernelINS_4gemm6kernel13GemmUniversalIN4cute5tupleIJiiiiEEENS1_10collective13CollectiveMmaINS1_34MainloopSm90TmaGmmaWarpSpecializedILi3ENS5_IJNS4_1CILi2EEENSA_ILi1EEESC_EEENS1_35KernelTmaWarpSpecializedCooperativeEEENS5_IJNSA_ILi256EEESG_NSA_ILi64EEEEEENS_6half_tENS5_IJlSC_lEEESJ_SK_NS4_8TiledMMAINS4_8MMA_AtomIJNS4_4SM904GMMA26MMA_64x256x16_F32F16F16_SSILNSO_5MajorE0ELSQ_0ELNSO_7ScaleInE1ELSR_1EEEEEENS4_6LayoutISD_NS5_IJSC_NSA_ILi0EEESV_EEEEENS5_IJNS4_10UnderscoreESY_SY_EEEEENS4_13SM90_TMA_LOADENS4_14ComposedLayoutINS4_7SwizzleILi3ELi4ELi3EEENS4_18smem_ptr_flag_bitsILi16EEENSU_INS5_IJNSA_ILi8EEESH_EEENS5_IJSH_SC_EEEEEEEvNS4_8identityENS4_23SM90_TMA_LOAD_MULTICASTES1B_vS1C_EENS_8epilogue10collective18CollectiveEpilogueINS1F_22Sm90TmaWarpSpecializedILi4ELi2ELi16ELb1ELb0EEEJSI_NS5_IJNSA_ILi128EEENSA_ILi32EEEEEESJ_SK_SJ_SK_NS1F_6fusion15FusionCallbacksIS1J_NS1N_13LinCombEltActINS1F_6thread4SiLuESJ_fSJ_fLNS_15FloatRoundStyleE2EEESI_S1M_JEEES11_NS12_INS13_ILi2ELi4ELi3EEES16_NSU_INS5_IJS17_S1L_EEENS5_IJS1L_SC_EEEEEEENS4_17SM75_U32x4_LDSM_NENS4_14SM90_TMA_STOREES1Z_NS4_17SM90_U32x4_STSM_NENS4_9Copy_AtomIJS22_SJ_EEEvEEEvvEEEEvNT_6ParamsE --------------------------
	.section	.nv.constant0._ZN7cutlass13device_kernelINS_4gemm6kernel13GemmUniversalIN4cute5tupleIJiiiiEEENS1_10collective13CollectiveMmaINS1_34MainloopSm90TmaGmmaWarpSpecializedILi3ENS5_IJNS4_1CILi2EEENSA_ILi1EEESC_EEENS1_35KernelTmaWarpSpecializedCooperativeEEENS5_IJNSA_ILi256EEESG_NSA_ILi64EEEEEENS_6half_tENS5_IJlSC_lEEESJ_SK_NS4_8TiledMMAINS4_8MMA_AtomIJNS4_4SM904GMMA26MMA_64x256x16_F32F16F16_SSILNSO_5MajorE0ELSQ_0ELNSO_7ScaleInE1ELSR_1EEEEEENS4_6LayoutISD_NS5_IJSC_NSA_ILi0EEESV_EEEEENS5_IJNS4_10UnderscoreESY_SY_EEEEENS4_13SM90_TMA_LOADENS4_14ComposedLayoutINS4_7SwizzleILi3ELi4ELi3EEENS4_18smem_ptr_flag_bitsILi16EEENSU_INS5_IJNSA_ILi8EEESH_EEENS5_IJSH_SC_EEEEEEEvNS4_8identityENS4_23SM90_TMA_LOAD_MULTICASTES1B_vS1C_EENS_8epilogue10collective18CollectiveEpilogueINS1F_22Sm90TmaWarpSpecializedILi4ELi2ELi16ELb1ELb0EEEJSI_NS5_IJNSA_ILi128EEENSA_ILi32EEEEEESJ_SK_SJ_SK_NS1F_6fusion15FusionCallbacksIS1J_NS1N_13LinCombEltActINS1F_6thread4SiLuESJ_fSJ_fLNS_15FloatRoundStyleE2EEESI_S1M_JEEES11_NS12_INS13_ILi2ELi4ELi3EEES16_NSU_INS5_IJS17_S1L_EEENS5_IJS1L_SC_EEEEEEENS4_17SM75_U32x4_LDSM_NENS4_14SM90_TMA_STOREES1Z_NS4_17SM90_U32x4_STSM_NENS4_9Copy_AtomIJS22_SJ_EEEvEEEvvEEEEvNT_6ParamsE,"a",@progbits
	.sectionflags	@""
	.align	4
.nv.constant0._ZN7cutlass13device_kernelINS_4gemm6kernel13GemmUniversalIN4cute5tupleIJiiiiEEENS1_10collective13CollectiveMmaINS1_34MainloopSm90TmaGmmaWarpSpecializedILi3ENS5_IJNS4_1CILi2EEENSA_ILi1EEESC_EEENS1_35KernelTmaWarpSpecializedCooperativeEEENS5_IJNSA_ILi256EEESG_NSA_ILi64EEEEEENS_6half_tENS5_IJlSC_lEEESJ_SK_NS4_8TiledMMAINS4_8MMA_AtomIJNS4_4SM904GMMA26MMA_64x256x16_F32F16F16_SSILNSO_5MajorE0ELSQ_0ELNSO_7ScaleInE1ELSR_1EEEEEENS4_6LayoutISD_NS5_IJSC_NSA_ILi0EEESV_EEEEENS5_IJNS4_10UnderscoreESY_SY_EEEEENS4_13SM90_TMA_LOADENS4_14ComposedLayoutINS4_7SwizzleILi3ELi4ELi3EEENS4_18smem_ptr_flag_bitsILi16EEENSU_INS5_IJNSA_ILi8EEESH_EEENS5_IJSH_SC_EEEEEEEvNS4_8identityENS4_23SM90_TMA_LOAD_MULTICASTES1B_vS1C_EENS_8epilogue10collective18CollectiveEpilogueINS1F_22Sm90TmaWarpSpecializedILi4ELi2ELi16ELb1ELb0EEEJSI_NS5_IJNSA_ILi128EEENSA_ILi32EEEEEESJ_SK_SJ_SK_NS1F_6fusion15FusionCallbacksIS1J_NS1N_13LinCombEltActINS1F_6thread4SiLuESJ_fSJ_fLNS_15FloatRoundStyleE2EEESI_S1M_JEEES11_NS12_INS13_ILi2ELi4ELi3EEES16_NSU_INS5_IJS17_S1L_EEENS5_IJS1L_SC_EEEEEEENS4_17SM75_U32x4_LDSM_NENS4_14SM90_TMA_STOREES1Z_NS4_17SM90_U32x4_STSM_NENS4_9Copy_AtomIJS22_SJ_EEEvEEEvvEEEEvNT_6ParamsE:
	.zero		2432


//--------------------- SYMBOLS --------------------------

	.type		.nv.reservedSmem.offset0,@object
	.size		.nv.reservedSmem.offset0,0x4
	.type		__assertfail,@function
